//
// Generated by NVIDIA NVVM Compiler
//
// Compiler Build ID: CL-36424714
// Cuda compilation tools, release 13.0, V13.0.88
// Based on NVVM 20.0.0
//

.version 9.0
.target sm_100
.address_size 64

	// .globl	_Z34dvc_ScaLBL_D3Q19_AAodd_GreyscaleSCPiPdS0_S0_S0_S0_S0_S0_S0_S0_S0_S0_ddddddddiii

.visible .entry _Z34dvc_ScaLBL_D3Q19_AAodd_GreyscaleSCPiPdS0_S0_S0_S0_S0_S0_S0_S0_S0_S0_ddddddddiii(
	.param .u64 .ptr .align 1 _Z34dvc_ScaLBL_D3Q19_AAodd_GreyscaleSCPiPdS0_S0_S0_S0_S0_S0_S0_S0_S0_S0_ddddddddiii_param_0,
	.param .u64 .ptr .align 1 _Z34dvc_ScaLBL_D3Q19_AAodd_GreyscaleSCPiPdS0_S0_S0_S0_S0_S0_S0_S0_S0_S0_ddddddddiii_param_1,
	.param .u64 .ptr .align 1 _Z34dvc_ScaLBL_D3Q19_AAodd_GreyscaleSCPiPdS0_S0_S0_S0_S0_S0_S0_S0_S0_S0_ddddddddiii_param_2,
	.param .u64 .ptr .align 1 _Z34dvc_ScaLBL_D3Q19_AAodd_GreyscaleSCPiPdS0_S0_S0_S0_S0_S0_S0_S0_S0_S0_ddddddddiii_param_3,
	.param .u64 .ptr .align 1 _Z34dvc_ScaLBL_D3Q19_AAodd_GreyscaleSCPiPdS0_S0_S0_S0_S0_S0_S0_S0_S0_S0_ddddddddiii_param_4,
	.param .u64 .ptr .align 1 _Z34dvc_ScaLBL_D3Q19_AAodd_GreyscaleSCPiPdS0_S0_S0_S0_S0_S0_S0_S0_S0_S0_ddddddddiii_param_5,
	.param .u64 .ptr .align 1 _Z34dvc_ScaLBL_D3Q19_AAodd_GreyscaleSCPiPdS0_S0_S0_S0_S0_S0_S0_S0_S0_S0_ddddddddiii_param_6,
	.param .u64 .ptr .align 1 _Z34dvc_ScaLBL_D3Q19_AAodd_GreyscaleSCPiPdS0_S0_S0_S0_S0_S0_S0_S0_S0_S0_ddddddddiii_param_7,
	.param .u64 .ptr .align 1 _Z34dvc_ScaLBL_D3Q19_AAodd_GreyscaleSCPiPdS0_S0_S0_S0_S0_S0_S0_S0_S0_S0_ddddddddiii_param_8,
	.param .u64 .ptr .align 1 _Z34dvc_ScaLBL_D3Q19_AAodd_GreyscaleSCPiPdS0_S0_S0_S0_S0_S0_S0_S0_S0_S0_ddddddddiii_param_9,
	.param .u64 .ptr .align 1 _Z34dvc_ScaLBL_D3Q19_AAodd_GreyscaleSCPiPdS0_S0_S0_S0_S0_S0_S0_S0_S0_S0_ddddddddiii_param_10,
	.param .u64 .ptr .align 1 _Z34dvc_ScaLBL_D3Q19_AAodd_GreyscaleSCPiPdS0_S0_S0_S0_S0_S0_S0_S0_S0_S0_ddddddddiii_param_11,
	.param .f64 _Z34dvc_ScaLBL_D3Q19_AAodd_GreyscaleSCPiPdS0_S0_S0_S0_S0_S0_S0_S0_S0_S0_ddddddddiii_param_12,
	.param .f64 _Z34dvc_ScaLBL_D3Q19_AAodd_GreyscaleSCPiPdS0_S0_S0_S0_S0_S0_S0_S0_S0_S0_ddddddddiii_param_13,
	.param .f64 _Z34dvc_ScaLBL_D3Q19_AAodd_GreyscaleSCPiPdS0_S0_S0_S0_S0_S0_S0_S0_S0_S0_ddddddddiii_param_14,
	.param .f64 _Z34dvc_ScaLBL_D3Q19_AAodd_GreyscaleSCPiPdS0_S0_S0_S0_S0_S0_S0_S0_S0_S0_ddddddddiii_param_15,
	.param .f64 _Z34dvc_ScaLBL_D3Q19_AAodd_GreyscaleSCPiPdS0_S0_S0_S0_S0_S0_S0_S0_S0_S0_ddddddddiii_param_16,
	.param .f64 _Z34dvc_ScaLBL_D3Q19_AAodd_GreyscaleSCPiPdS0_S0_S0_S0_S0_S0_S0_S0_S0_S0_ddddddddiii_param_17,
	.param .f64 _Z34dvc_ScaLBL_D3Q19_AAodd_GreyscaleSCPiPdS0_S0_S0_S0_S0_S0_S0_S0_S0_S0_ddddddddiii_param_18,
	.param .f64 _Z34dvc_ScaLBL_D3Q19_AAodd_GreyscaleSCPiPdS0_S0_S0_S0_S0_S0_S0_S0_S0_S0_ddddddddiii_param_19,
	.param .u32 _Z34dvc_ScaLBL_D3Q19_AAodd_GreyscaleSCPiPdS0_S0_S0_S0_S0_S0_S0_S0_S0_S0_ddddddddiii_param_20,
	.param .u32 _Z34dvc_ScaLBL_D3Q19_AAodd_GreyscaleSCPiPdS0_S0_S0_S0_S0_S0_S0_S0_S0_S0_ddddddddiii_param_21,
	.param .u32 _Z34dvc_ScaLBL_D3Q19_AAodd_GreyscaleSCPiPdS0_S0_S0_S0_S0_S0_S0_S0_S0_S0_ddddddddiii_param_22
)
{
	.reg .pred 	%p<5>;
	.reg .b32 	%r<80>;
	.reg .b64 	%rd<207>;
	.reg .b64 	%fd<1216>;

	ld.param.f64 	%fd10, [_Z34dvc_ScaLBL_D3Q19_AAodd_GreyscaleSCPiPdS0_S0_S0_S0_S0_S0_S0_S0_S0_S0_ddddddddiii_param_12];
	ld.param.f64 	%fd11, [_Z34dvc_ScaLBL_D3Q19_AAodd_GreyscaleSCPiPdS0_S0_S0_S0_S0_S0_S0_S0_S0_S0_ddddddddiii_param_13];
	ld.param.f64 	%fd16, [_Z34dvc_ScaLBL_D3Q19_AAodd_GreyscaleSCPiPdS0_S0_S0_S0_S0_S0_S0_S0_S0_S0_ddddddddiii_param_14];
	ld.param.f64 	%fd17, [_Z34dvc_ScaLBL_D3Q19_AAodd_GreyscaleSCPiPdS0_S0_S0_S0_S0_S0_S0_S0_S0_S0_ddddddddiii_param_15];
	ld.param.u32 	%r7, [_Z34dvc_ScaLBL_D3Q19_AAodd_GreyscaleSCPiPdS0_S0_S0_S0_S0_S0_S0_S0_S0_S0_ddddddddiii_param_20];
	ld.param.u32 	%r9, [_Z34dvc_ScaLBL_D3Q19_AAodd_GreyscaleSCPiPdS0_S0_S0_S0_S0_S0_S0_S0_S0_S0_ddddddddiii_param_22];
	add.f64 	%fd1, %fd16, 0dBFE0000000000000;
	add.f64 	%fd2, %fd17, 0dBFE0000000000000;
	setp.lt.s32 	%p1, %r9, -262143;
	@%p1 bra 	$L__BB0_5;
	ld.param.u32 	%r76, [_Z34dvc_ScaLBL_D3Q19_AAodd_GreyscaleSCPiPdS0_S0_S0_S0_S0_S0_S0_S0_S0_S0_ddddddddiii_param_22];
	ld.param.f64 	%fd1211, [_Z34dvc_ScaLBL_D3Q19_AAodd_GreyscaleSCPiPdS0_S0_S0_S0_S0_S0_S0_S0_S0_S0_ddddddddiii_param_16];
	div.rn.f64 	%fd3, %fd1, 0d4008000000000000;
	div.rn.f64 	%fd4, %fd2, 0d4008000000000000;
	shr.s32 	%r10, %r76, 31;
	shr.u32 	%r11, %r10, 14;
	add.s32 	%r12, %r76, %r11;
	shr.s32 	%r13, %r12, 18;
	neg.s32 	%r79, %r13;
	mov.u32 	%r14, %ctaid.x;
	mov.u32 	%r15, %ntid.x;
	mov.u32 	%r16, %tid.x;
	neg.f64 	%fd5, %fd1211;
	rcp.rn.f64 	%fd6, %fd10;
	mov.f64 	%fd18, 0d4000000000000000;
	sub.f64 	%fd19, %fd18, %fd6;
	mul.f64 	%fd20, %fd19, 0d4020000000000000;
	mov.f64 	%fd21, 0d4020000000000000;
	sub.f64 	%fd22, %fd21, %fd6;
	div.rn.f64 	%fd7, %fd20, %fd22;
	rcp.rn.f64 	%fd8, %fd11;
	sub.f64 	%fd23, %fd18, %fd8;
	mul.f64 	%fd24, %fd23, 0d4020000000000000;
	sub.f64 	%fd25, %fd21, %fd8;
	div.rn.f64 	%fd9, %fd24, %fd25;
	add.s32 	%r17, %r16, %r7;
	mul.lo.s32 	%r18, %r15, %r14;
	mad.lo.s32 	%r19, %r18, %r13, %r18;
	add.s32 	%r78, %r17, %r19;
$L__BB0_2:
	ld.param.u32 	%r75, [_Z34dvc_ScaLBL_D3Q19_AAodd_GreyscaleSCPiPdS0_S0_S0_S0_S0_S0_S0_S0_S0_S0_ddddddddiii_param_21];
	setp.ge.s32 	%p2, %r78, %r75;
	@%p2 bra 	$L__BB0_4;
	ld.param.u32 	%r77, [_Z34dvc_ScaLBL_D3Q19_AAodd_GreyscaleSCPiPdS0_S0_S0_S0_S0_S0_S0_S0_S0_S0_ddddddddiii_param_22];
	ld.param.f64 	%fd1215, [_Z34dvc_ScaLBL_D3Q19_AAodd_GreyscaleSCPiPdS0_S0_S0_S0_S0_S0_S0_S0_S0_S0_ddddddddiii_param_19];
	ld.param.f64 	%fd1214, [_Z34dvc_ScaLBL_D3Q19_AAodd_GreyscaleSCPiPdS0_S0_S0_S0_S0_S0_S0_S0_S0_S0_ddddddddiii_param_18];
	ld.param.f64 	%fd1213, [_Z34dvc_ScaLBL_D3Q19_AAodd_GreyscaleSCPiPdS0_S0_S0_S0_S0_S0_S0_S0_S0_S0_ddddddddiii_param_17];
	ld.param.f64 	%fd1212, [_Z34dvc_ScaLBL_D3Q19_AAodd_GreyscaleSCPiPdS0_S0_S0_S0_S0_S0_S0_S0_S0_S0_ddddddddiii_param_16];
	ld.param.u64 	%rd206, [_Z34dvc_ScaLBL_D3Q19_AAodd_GreyscaleSCPiPdS0_S0_S0_S0_S0_S0_S0_S0_S0_S0_ddddddddiii_param_11];
	ld.param.u64 	%rd205, [_Z34dvc_ScaLBL_D3Q19_AAodd_GreyscaleSCPiPdS0_S0_S0_S0_S0_S0_S0_S0_S0_S0_ddddddddiii_param_10];
	ld.param.u64 	%rd204, [_Z34dvc_ScaLBL_D3Q19_AAodd_GreyscaleSCPiPdS0_S0_S0_S0_S0_S0_S0_S0_S0_S0_ddddddddiii_param_9];
	ld.param.u64 	%rd203, [_Z34dvc_ScaLBL_D3Q19_AAodd_GreyscaleSCPiPdS0_S0_S0_S0_S0_S0_S0_S0_S0_S0_ddddddddiii_param_8];
	ld.param.u64 	%rd202, [_Z34dvc_ScaLBL_D3Q19_AAodd_GreyscaleSCPiPdS0_S0_S0_S0_S0_S0_S0_S0_S0_S0_ddddddddiii_param_7];
	ld.param.u64 	%rd201, [_Z34dvc_ScaLBL_D3Q19_AAodd_GreyscaleSCPiPdS0_S0_S0_S0_S0_S0_S0_S0_S0_S0_ddddddddiii_param_6];
	ld.param.u64 	%rd200, [_Z34dvc_ScaLBL_D3Q19_AAodd_GreyscaleSCPiPdS0_S0_S0_S0_S0_S0_S0_S0_S0_S0_ddddddddiii_param_5];
	ld.param.u64 	%rd199, [_Z34dvc_ScaLBL_D3Q19_AAodd_GreyscaleSCPiPdS0_S0_S0_S0_S0_S0_S0_S0_S0_S0_ddddddddiii_param_4];
	ld.param.u64 	%rd198, [_Z34dvc_ScaLBL_D3Q19_AAodd_GreyscaleSCPiPdS0_S0_S0_S0_S0_S0_S0_S0_S0_S0_ddddddddiii_param_3];
	ld.param.u64 	%rd197, [_Z34dvc_ScaLBL_D3Q19_AAodd_GreyscaleSCPiPdS0_S0_S0_S0_S0_S0_S0_S0_S0_S0_ddddddddiii_param_2];
	ld.param.u64 	%rd196, [_Z34dvc_ScaLBL_D3Q19_AAodd_GreyscaleSCPiPdS0_S0_S0_S0_S0_S0_S0_S0_S0_S0_ddddddddiii_param_1];
	ld.param.u64 	%rd195, [_Z34dvc_ScaLBL_D3Q19_AAodd_GreyscaleSCPiPdS0_S0_S0_S0_S0_S0_S0_S0_S0_S0_ddddddddiii_param_0];
	cvta.to.global.u64 	%rd13, %rd198;
	mul.wide.s32 	%rd14, %r78, 8;
	add.s64 	%rd15, %rd13, %rd14;
	ld.global.f64 	%fd26, [%rd15];
	mul.wide.s32 	%rd16, %r77, 8;
	add.s64 	%rd17, %rd15, %rd16;
	ld.global.f64 	%fd27, [%rd17];
	cvta.to.global.u64 	%rd18, %rd203;
	add.s64 	%rd19, %rd18, %rd14;
	ld.global.f64 	%fd28, [%rd19];
	cvta.to.global.u64 	%rd20, %rd204;
	add.s64 	%rd21, %rd20, %rd14;
	ld.global.f64 	%fd29, [%rd21];
	mul.f64 	%fd30, %fd26, %fd29;
	add.f64 	%fd31, %fd26, %fd27;
	div.rn.f64 	%fd32, %fd30, %fd31;
	mul.f64 	%fd33, %fd27, %fd29;
	div.rn.f64 	%fd34, %fd33, %fd31;
	cvta.to.global.u64 	%rd22, %rd199;
	add.s64 	%rd23, %rd22, %rd14;
	ld.global.f64 	%fd35, [%rd23];
	add.s64 	%rd24, %rd23, %rd16;
	ld.global.f64 	%fd36, [%rd24];
	add.s64 	%rd25, %rd24, %rd16;
	ld.global.f64 	%fd37, [%rd25];
	cvta.to.global.u64 	%rd26, %rd200;
	add.s64 	%rd27, %rd26, %rd14;
	ld.global.f64 	%fd38, [%rd27];
	add.s64 	%rd28, %rd27, %rd16;
	ld.global.f64 	%fd39, [%rd28];
	add.s64 	%rd29, %rd28, %rd16;
	ld.global.f64 	%fd40, [%rd29];
	cvta.to.global.u64 	%rd30, %rd196;
	add.s64 	%rd31, %rd30, %rd14;
	ld.global.f64 	%fd41, [%rd31];
	mul.f64 	%fd42, %fd41, 0dC03E000000000000;
	cvta.to.global.u64 	%rd32, %rd195;
	mul.wide.s32 	%rd33, %r78, 4;
	add.s64 	%rd34, %rd32, %rd33;
	ld.global.u32 	%r20, [%rd34];
	mul.wide.s32 	%rd35, %r20, 8;
	add.s64 	%rd36, %rd30, %rd35;
	ld.global.f64 	%fd43, [%rd36];
	add.f64 	%fd44, %fd41, %fd43;
	mul.f64 	%fd45, %fd43, 0d4026000000000000;
	sub.f64 	%fd46, %fd42, %fd45;
	mul.f64 	%fd47, %fd43, 0dC010000000000000;
	fma.rn.f64 	%fd48, %fd41, 0d4028000000000000, %fd47;
	mul.wide.s32 	%rd37, %r77, 4;
	add.s64 	%rd38, %rd34, %rd37;
	ld.global.u32 	%r21, [%rd38];
	mul.wide.s32 	%rd39, %r21, 8;
	add.s64 	%rd40, %rd30, %rd39;
	ld.global.f64 	%fd49, [%rd40];
	add.f64 	%fd50, %fd44, %fd49;
	mul.f64 	%fd51, %fd49, 0d4026000000000000;
	sub.f64 	%fd52, %fd46, %fd51;
	mul.f64 	%fd53, %fd49, 0d4010000000000000;
	sub.f64 	%fd54, %fd48, %fd53;
	sub.f64 	%fd55, %fd43, %fd49;
	add.f64 	%fd56, %fd47, %fd53;
	add.f64 	%fd57, %fd49, %fd49;
	fma.rn.f64 	%fd58, %fd43, 0d4000000000000000, %fd57;
	sub.f64 	%fd59, %fd47, %fd53;
	add.s64 	%rd41, %rd38, %rd37;
	ld.global.u32 	%r22, [%rd41];
	mul.wide.s32 	%rd42, %r22, 8;
	add.s64 	%rd43, %rd30, %rd42;
	ld.global.f64 	%fd60, [%rd43];
	add.f64 	%fd61, %fd50, %fd60;
	mul.f64 	%fd62, %fd60, 0d4026000000000000;
	sub.f64 	%fd63, %fd52, %fd62;
	mul.f64 	%fd64, %fd60, 0d4010000000000000;
	sub.f64 	%fd65, %fd54, %fd64;
	sub.f64 	%fd66, %fd58, %fd60;
	fma.rn.f64 	%fd67, %fd60, 0d4000000000000000, %fd59;
	mul.f64 	%fd68, %fd60, 0dC000000000000000;
	add.s64 	%rd44, %rd41, %rd37;
	ld.global.u32 	%r23, [%rd44];
	mul.wide.s32 	%rd45, %r23, 8;
	add.s64 	%rd46, %rd30, %rd45;
	ld.global.f64 	%fd69, [%rd46];
	add.f64 	%fd70, %fd61, %fd69;
	mul.f64 	%fd71, %fd69, 0d4026000000000000;
	sub.f64 	%fd72, %fd63, %fd71;
	mul.f64 	%fd73, %fd69, 0d4010000000000000;
	sub.f64 	%fd74, %fd65, %fd73;
	sub.f64 	%fd75, %fd60, %fd69;
	sub.f64 	%fd76, %fd73, %fd64;
	sub.f64 	%fd77, %fd66, %fd69;
	add.f64 	%fd78, %fd69, %fd69;
	add.f64 	%fd79, %fd67, %fd78;
	add.f64 	%fd80, %fd60, %fd69;
	sub.f64 	%fd81, %fd68, %fd78;
	add.s64 	%rd47, %rd44, %rd37;
	ld.global.u32 	%r24, [%rd47];
	mul.wide.s32 	%rd48, %r24, 8;
	add.s64 	%rd49, %rd30, %rd48;
	ld.global.f64 	%fd82, [%rd49];
	add.f64 	%fd83, %fd70, %fd82;
	mul.f64 	%fd84, %fd82, 0d4026000000000000;
	sub.f64 	%fd85, %fd72, %fd84;
	mul.f64 	%fd86, %fd82, 0d4010000000000000;
	sub.f64 	%fd87, %fd74, %fd86;
	sub.f64 	%fd88, %fd77, %fd82;
	fma.rn.f64 	%fd89, %fd82, 0d4000000000000000, %fd79;
	sub.f64 	%fd90, %fd80, %fd82;
	fma.rn.f64 	%fd91, %fd82, 0d4000000000000000, %fd81;
	add.s64 	%rd50, %rd47, %rd37;
	ld.global.u32 	%r25, [%rd50];
	mul.wide.s32 	%rd51, %r25, 8;
	add.s64 	%rd52, %rd30, %rd51;
	ld.global.f64 	%fd92, [%rd52];
	add.f64 	%fd93, %fd83, %fd92;
	mul.f64 	%fd94, %fd92, 0d4026000000000000;
	sub.f64 	%fd95, %fd85, %fd94;
	mul.f64 	%fd96, %fd92, 0d4010000000000000;
	sub.f64 	%fd97, %fd87, %fd96;
	sub.f64 	%fd98, %fd82, %fd92;
	sub.f64 	%fd99, %fd96, %fd86;
	sub.f64 	%fd100, %fd88, %fd92;
	fma.rn.f64 	%fd101, %fd92, 0d4000000000000000, %fd89;
	sub.f64 	%fd102, %fd90, %fd92;
	fma.rn.f64 	%fd103, %fd92, 0d4000000000000000, %fd91;
	add.s64 	%rd53, %rd50, %rd37;
	ld.global.u32 	%r26, [%rd53];
	mul.wide.s32 	%rd54, %r26, 8;
	add.s64 	%rd55, %rd30, %rd54;
	ld.global.f64 	%fd104, [%rd55];
	add.f64 	%fd105, %fd93, %fd104;
	fma.rn.f64 	%fd106, %fd104, 0d4020000000000000, %fd95;
	add.f64 	%fd107, %fd97, %fd104;
	add.f64 	%fd108, %fd55, %fd104;
	add.f64 	%fd109, %fd56, %fd104;
	add.f64 	%fd110, %fd75, %fd104;
	add.f64 	%fd111, %fd76, %fd104;
	add.f64 	%fd112, %fd100, %fd104;
	add.f64 	%fd113, %fd101, %fd104;
	add.f64 	%fd114, %fd102, %fd104;
	add.f64 	%fd115, %fd103, %fd104;
	add.s64 	%rd56, %rd53, %rd37;
	ld.global.u32 	%r27, [%rd56];
	mul.wide.s32 	%rd57, %r27, 8;
	add.s64 	%rd58, %rd30, %rd57;
	ld.global.f64 	%fd116, [%rd58];
	add.f64 	%fd117, %fd105, %fd116;
	fma.rn.f64 	%fd118, %fd116, 0d4020000000000000, %fd106;
	add.f64 	%fd119, %fd107, %fd116;
	sub.f64 	%fd120, %fd108, %fd116;
	sub.f64 	%fd121, %fd109, %fd116;
	sub.f64 	%fd122, %fd110, %fd116;
	sub.f64 	%fd123, %fd111, %fd116;
	add.f64 	%fd124, %fd112, %fd116;
	add.f64 	%fd125, %fd113, %fd116;
	add.f64 	%fd126, %fd114, %fd116;
	add.f64 	%fd127, %fd115, %fd116;
	add.f64 	%fd128, %fd104, %fd116;
	sub.f64 	%fd129, %fd104, %fd116;
	sub.f64 	%fd130, %fd116, %fd104;
	add.s64 	%rd59, %rd56, %rd37;
	ld.global.u32 	%r28, [%rd59];
	mul.wide.s32 	%rd60, %r28, 8;
	add.s64 	%rd61, %rd30, %rd60;
	ld.global.f64 	%fd131, [%rd61];
	add.f64 	%fd132, %fd117, %fd131;
	fma.rn.f64 	%fd133, %fd131, 0d4020000000000000, %fd118;
	add.f64 	%fd134, %fd119, %fd131;
	add.f64 	%fd135, %fd120, %fd131;
	add.f64 	%fd136, %fd121, %fd131;
	sub.f64 	%fd137, %fd122, %fd131;
	sub.f64 	%fd138, %fd123, %fd131;
	add.f64 	%fd139, %fd124, %fd131;
	add.f64 	%fd140, %fd125, %fd131;
	add.f64 	%fd141, %fd126, %fd131;
	add.f64 	%fd142, %fd127, %fd131;
	sub.f64 	%fd143, %fd128, %fd131;
	add.f64 	%fd144, %fd129, %fd131;
	add.f64 	%fd145, %fd130, %fd131;
	add.s64 	%rd62, %rd59, %rd37;
	ld.global.u32 	%r29, [%rd62];
	mul.wide.s32 	%rd63, %r29, 8;
	add.s64 	%rd64, %rd30, %rd63;
	ld.global.f64 	%fd146, [%rd64];
	add.f64 	%fd147, %fd132, %fd146;
	fma.rn.f64 	%fd148, %fd146, 0d4020000000000000, %fd133;
	add.f64 	%fd149, %fd134, %fd146;
	sub.f64 	%fd150, %fd135, %fd146;
	sub.f64 	%fd151, %fd136, %fd146;
	add.f64 	%fd152, %fd137, %fd146;
	add.f64 	%fd153, %fd138, %fd146;
	add.f64 	%fd154, %fd139, %fd146;
	add.f64 	%fd155, %fd140, %fd146;
	add.f64 	%fd156, %fd141, %fd146;
	add.f64 	%fd157, %fd142, %fd146;
	sub.f64 	%fd158, %fd143, %fd146;
	sub.f64 	%fd159, %fd144, %fd146;
	sub.f64 	%fd160, %fd145, %fd146;
	add.s64 	%rd65, %rd62, %rd37;
	ld.global.u32 	%r30, [%rd65];
	mul.wide.s32 	%rd66, %r30, 8;
	add.s64 	%rd67, %rd30, %rd66;
	ld.global.f64 	%fd161, [%rd67];
	add.f64 	%fd162, %fd147, %fd161;
	fma.rn.f64 	%fd163, %fd161, 0d4020000000000000, %fd148;
	add.f64 	%fd164, %fd149, %fd161;
	add.f64 	%fd165, %fd150, %fd161;
	add.f64 	%fd166, %fd151, %fd161;
	add.f64 	%fd167, %fd98, %fd161;
	add.f64 	%fd168, %fd99, %fd161;
	add.f64 	%fd169, %fd154, %fd161;
	add.f64 	%fd170, %fd155, %fd161;
	sub.f64 	%fd171, %fd156, %fd161;
	sub.f64 	%fd172, %fd157, %fd161;
	sub.f64 	%fd173, %fd159, %fd161;
	add.s64 	%rd68, %rd65, %rd37;
	ld.global.u32 	%r31, [%rd68];
	mul.wide.s32 	%rd69, %r31, 8;
	add.s64 	%rd70, %rd30, %rd69;
	ld.global.f64 	%fd174, [%rd70];
	add.f64 	%fd175, %fd162, %fd174;
	fma.rn.f64 	%fd176, %fd174, 0d4020000000000000, %fd163;
	add.f64 	%fd177, %fd164, %fd174;
	sub.f64 	%fd178, %fd165, %fd174;
	sub.f64 	%fd179, %fd166, %fd174;
	sub.f64 	%fd180, %fd167, %fd174;
	sub.f64 	%fd181, %fd168, %fd174;
	add.f64 	%fd182, %fd169, %fd174;
	add.f64 	%fd183, %fd170, %fd174;
	sub.f64 	%fd184, %fd171, %fd174;
	sub.f64 	%fd185, %fd172, %fd174;
	add.f64 	%fd186, %fd161, %fd174;
	add.f64 	%fd187, %fd173, %fd174;
	sub.f64 	%fd188, %fd161, %fd174;
	add.s64 	%rd71, %rd68, %rd37;
	ld.global.u32 	%r32, [%rd71];
	mul.wide.s32 	%rd72, %r32, 8;
	add.s64 	%rd73, %rd30, %rd72;
	ld.global.f64 	%fd189, [%rd73];
	add.f64 	%fd190, %fd175, %fd189;
	fma.rn.f64 	%fd191, %fd189, 0d4020000000000000, %fd176;
	add.f64 	%fd192, %fd177, %fd189;
	add.f64 	%fd193, %fd178, %fd189;
	add.f64 	%fd194, %fd179, %fd189;
	sub.f64 	%fd195, %fd180, %fd189;
	sub.f64 	%fd196, %fd181, %fd189;
	add.f64 	%fd197, %fd182, %fd189;
	add.f64 	%fd198, %fd183, %fd189;
	sub.f64 	%fd199, %fd184, %fd189;
	sub.f64 	%fd200, %fd185, %fd189;
	sub.f64 	%fd201, %fd186, %fd189;
	sub.f64 	%fd202, %fd187, %fd189;
	sub.f64 	%fd203, %fd188, %fd189;
	add.s64 	%rd74, %rd71, %rd37;
	ld.global.u32 	%r33, [%rd74];
	mul.wide.s32 	%rd75, %r33, 8;
	add.s64 	%rd76, %rd30, %rd75;
	ld.global.f64 	%fd204, [%rd76];
	add.f64 	%fd205, %fd190, %fd204;
	fma.rn.f64 	%fd206, %fd204, 0d4020000000000000, %fd191;
	add.f64 	%fd207, %fd192, %fd204;
	sub.f64 	%fd208, %fd193, %fd204;
	sub.f64 	%fd209, %fd194, %fd204;
	add.f64 	%fd210, %fd195, %fd204;
	add.f64 	%fd211, %fd196, %fd204;
	add.f64 	%fd212, %fd197, %fd204;
	add.f64 	%fd213, %fd198, %fd204;
	sub.f64 	%fd214, %fd199, %fd204;
	sub.f64 	%fd215, %fd200, %fd204;
	sub.f64 	%fd216, %fd201, %fd204;
	add.f64 	%fd217, %fd202, %fd204;
	add.f64 	%fd218, %fd203, %fd204;
	add.s64 	%rd77, %rd74, %rd37;
	ld.global.u32 	%r34, [%rd77];
	mul.wide.s32 	%rd78, %r34, 8;
	add.s64 	%rd79, %rd30, %rd78;
	ld.global.f64 	%fd219, [%rd79];
	add.f64 	%fd220, %fd205, %fd219;
	fma.rn.f64 	%fd221, %fd219, 0d4020000000000000, %fd206;
	add.f64 	%fd222, %fd207, %fd219;
	add.f64 	%fd223, %fd152, %fd219;
	add.f64 	%fd224, %fd153, %fd219;
	add.f64 	%fd225, %fd210, %fd219;
	add.f64 	%fd226, %fd211, %fd219;
	add.f64 	%fd227, %fd219, %fd219;
	sub.f64 	%fd228, %fd212, %fd227;
	sub.f64 	%fd229, %fd213, %fd227;
	add.f64 	%fd230, %fd160, %fd219;
	sub.f64 	%fd231, %fd218, %fd219;
	add.s64 	%rd80, %rd77, %rd37;
	ld.global.u32 	%r35, [%rd80];
	mul.wide.s32 	%rd81, %r35, 8;
	add.s64 	%rd82, %rd30, %rd81;
	ld.global.f64 	%fd232, [%rd82];
	add.f64 	%fd233, %fd220, %fd232;
	fma.rn.f64 	%fd234, %fd232, 0d4020000000000000, %fd221;
	add.f64 	%fd235, %fd222, %fd232;
	sub.f64 	%fd236, %fd223, %fd232;
	sub.f64 	%fd237, %fd224, %fd232;
	sub.f64 	%fd238, %fd225, %fd232;
	sub.f64 	%fd239, %fd226, %fd232;
	add.f64 	%fd240, %fd232, %fd232;
	sub.f64 	%fd241, %fd228, %fd240;
	sub.f64 	%fd242, %fd229, %fd240;
	add.f64 	%fd243, %fd219, %fd232;
	sub.f64 	%fd244, %fd230, %fd232;
	add.f64 	%fd245, %fd231, %fd232;
	add.s64 	%rd83, %rd80, %rd37;
	ld.global.u32 	%r36, [%rd83];
	mul.wide.s32 	%rd84, %r36, 8;
	add.s64 	%rd85, %rd30, %rd84;
	ld.global.f64 	%fd246, [%rd85];
	add.f64 	%fd247, %fd233, %fd246;
	fma.rn.f64 	%fd248, %fd246, 0d4020000000000000, %fd234;
	add.f64 	%fd249, %fd235, %fd246;
	add.f64 	%fd250, %fd236, %fd246;
	add.f64 	%fd251, %fd237, %fd246;
	sub.f64 	%fd252, %fd238, %fd246;
	sub.f64 	%fd253, %fd239, %fd246;
	add.f64 	%fd254, %fd246, %fd246;
	sub.f64 	%fd255, %fd241, %fd254;
	sub.f64 	%fd256, %fd242, %fd254;
	sub.f64 	%fd257, %fd243, %fd246;
	add.f64 	%fd258, %fd244, %fd246;
	add.f64 	%fd259, %fd245, %fd246;
	add.s64 	%rd86, %rd83, %rd37;
	ld.global.u32 	%r37, [%rd86];
	mul.wide.s32 	%rd87, %r37, 8;
	add.s64 	%rd88, %rd30, %rd87;
	ld.global.f64 	%fd260, [%rd88];
	add.f64 	%fd261, %fd247, %fd260;
	fma.rn.f64 	%fd262, %fd260, 0d4020000000000000, %fd248;
	add.f64 	%fd263, %fd249, %fd260;
	sub.f64 	%fd264, %fd250, %fd260;
	sub.f64 	%fd265, %fd251, %fd260;
	add.f64 	%fd266, %fd252, %fd260;
	add.f64 	%fd267, %fd253, %fd260;
	add.f64 	%fd268, %fd260, %fd260;
	sub.f64 	%fd269, %fd255, %fd268;
	sub.f64 	%fd270, %fd256, %fd268;
	sub.f64 	%fd271, %fd257, %fd260;
	sub.f64 	%fd272, %fd258, %fd260;
	sub.f64 	%fd273, %fd259, %fd260;
	cvta.to.global.u64 	%rd89, %rd197;
	add.s64 	%rd90, %rd89, %rd14;
	ld.global.f64 	%fd274, [%rd90];
	mul.f64 	%fd275, %fd274, 0dC03E000000000000;
	add.s64 	%rd91, %rd89, %rd35;
	ld.global.f64 	%fd276, [%rd91];
	add.f64 	%fd277, %fd274, %fd276;
	mul.f64 	%fd278, %fd276, 0d4026000000000000;
	sub.f64 	%fd279, %fd275, %fd278;
	mul.f64 	%fd280, %fd276, 0dC010000000000000;
	fma.rn.f64 	%fd281, %fd274, 0d4028000000000000, %fd280;
	add.s64 	%rd92, %rd89, %rd39;
	ld.global.f64 	%fd282, [%rd92];
	add.f64 	%fd283, %fd277, %fd282;
	mul.f64 	%fd284, %fd282, 0d4026000000000000;
	sub.f64 	%fd285, %fd279, %fd284;
	mul.f64 	%fd286, %fd282, 0d4010000000000000;
	sub.f64 	%fd287, %fd281, %fd286;
	sub.f64 	%fd288, %fd276, %fd282;
	add.f64 	%fd289, %fd280, %fd286;
	add.f64 	%fd290, %fd282, %fd282;
	fma.rn.f64 	%fd291, %fd276, 0d4000000000000000, %fd290;
	sub.f64 	%fd292, %fd280, %fd286;
	add.s64 	%rd93, %rd89, %rd42;
	ld.global.f64 	%fd293, [%rd93];
	add.f64 	%fd294, %fd283, %fd293;
	mul.f64 	%fd295, %fd293, 0d4026000000000000;
	sub.f64 	%fd296, %fd285, %fd295;
	mul.f64 	%fd297, %fd293, 0d4010000000000000;
	sub.f64 	%fd298, %fd287, %fd297;
	sub.f64 	%fd299, %fd291, %fd293;
	fma.rn.f64 	%fd300, %fd293, 0d4000000000000000, %fd292;
	mul.f64 	%fd301, %fd293, 0dC000000000000000;
	add.s64 	%rd94, %rd89, %rd45;
	ld.global.f64 	%fd302, [%rd94];
	add.f64 	%fd303, %fd294, %fd302;
	mul.f64 	%fd304, %fd302, 0d4026000000000000;
	sub.f64 	%fd305, %fd296, %fd304;
	mul.f64 	%fd306, %fd302, 0d4010000000000000;
	sub.f64 	%fd307, %fd298, %fd306;
	sub.f64 	%fd308, %fd293, %fd302;
	sub.f64 	%fd309, %fd306, %fd297;
	sub.f64 	%fd310, %fd299, %fd302;
	add.f64 	%fd311, %fd302, %fd302;
	add.f64 	%fd312, %fd300, %fd311;
	add.f64 	%fd313, %fd293, %fd302;
	sub.f64 	%fd314, %fd301, %fd311;
	add.s64 	%rd95, %rd89, %rd48;
	ld.global.f64 	%fd315, [%rd95];
	add.f64 	%fd316, %fd303, %fd315;
	mul.f64 	%fd317, %fd315, 0d4026000000000000;
	sub.f64 	%fd318, %fd305, %fd317;
	mul.f64 	%fd319, %fd315, 0d4010000000000000;
	sub.f64 	%fd320, %fd307, %fd319;
	sub.f64 	%fd321, %fd310, %fd315;
	fma.rn.f64 	%fd322, %fd315, 0d4000000000000000, %fd312;
	sub.f64 	%fd323, %fd313, %fd315;
	fma.rn.f64 	%fd324, %fd315, 0d4000000000000000, %fd314;
	add.s64 	%rd96, %rd89, %rd51;
	ld.global.f64 	%fd325, [%rd96];
	add.f64 	%fd326, %fd316, %fd325;
	mul.f64 	%fd327, %fd325, 0d4026000000000000;
	sub.f64 	%fd328, %fd318, %fd327;
	mul.f64 	%fd329, %fd325, 0d4010000000000000;
	sub.f64 	%fd330, %fd320, %fd329;
	sub.f64 	%fd331, %fd315, %fd325;
	sub.f64 	%fd332, %fd329, %fd319;
	sub.f64 	%fd333, %fd321, %fd325;
	fma.rn.f64 	%fd334, %fd325, 0d4000000000000000, %fd322;
	sub.f64 	%fd335, %fd323, %fd325;
	fma.rn.f64 	%fd336, %fd325, 0d4000000000000000, %fd324;
	add.s64 	%rd97, %rd89, %rd54;
	ld.global.f64 	%fd337, [%rd97];
	add.f64 	%fd338, %fd326, %fd337;
	fma.rn.f64 	%fd339, %fd337, 0d4020000000000000, %fd328;
	add.f64 	%fd340, %fd330, %fd337;
	add.f64 	%fd341, %fd288, %fd337;
	add.f64 	%fd342, %fd289, %fd337;
	add.f64 	%fd343, %fd308, %fd337;
	add.f64 	%fd344, %fd309, %fd337;
	add.f64 	%fd345, %fd333, %fd337;
	add.f64 	%fd346, %fd334, %fd337;
	add.f64 	%fd347, %fd335, %fd337;
	add.f64 	%fd348, %fd336, %fd337;
	add.s64 	%rd98, %rd89, %rd57;
	ld.global.f64 	%fd349, [%rd98];
	add.f64 	%fd350, %fd338, %fd349;
	fma.rn.f64 	%fd351, %fd349, 0d4020000000000000, %fd339;
	add.f64 	%fd352, %fd340, %fd349;
	sub.f64 	%fd353, %fd341, %fd349;
	sub.f64 	%fd354, %fd342, %fd349;
	sub.f64 	%fd355, %fd343, %fd349;
	sub.f64 	%fd356, %fd344, %fd349;
	add.f64 	%fd357, %fd345, %fd349;
	add.f64 	%fd358, %fd346, %fd349;
	add.f64 	%fd359, %fd347, %fd349;
	add.f64 	%fd360, %fd348, %fd349;
	add.f64 	%fd361, %fd337, %fd349;
	sub.f64 	%fd362, %fd337, %fd349;
	sub.f64 	%fd363, %fd349, %fd337;
	add.s64 	%rd99, %rd89, %rd60;
	ld.global.f64 	%fd364, [%rd99];
	add.f64 	%fd365, %fd350, %fd364;
	fma.rn.f64 	%fd366, %fd364, 0d4020000000000000, %fd351;
	add.f64 	%fd367, %fd352, %fd364;
	add.f64 	%fd368, %fd353, %fd364;
	add.f64 	%fd369, %fd354, %fd364;
	sub.f64 	%fd370, %fd355, %fd364;
	sub.f64 	%fd371, %fd356, %fd364;
	add.f64 	%fd372, %fd357, %fd364;
	add.f64 	%fd373, %fd358, %fd364;
	add.f64 	%fd374, %fd359, %fd364;
	add.f64 	%fd375, %fd360, %fd364;
	sub.f64 	%fd376, %fd361, %fd364;
	add.f64 	%fd377, %fd362, %fd364;
	add.f64 	%fd378, %fd363, %fd364;
	add.s64 	%rd100, %rd89, %rd63;
	ld.global.f64 	%fd379, [%rd100];
	add.f64 	%fd380, %fd365, %fd379;
	fma.rn.f64 	%fd381, %fd379, 0d4020000000000000, %fd366;
	add.f64 	%fd382, %fd367, %fd379;
	sub.f64 	%fd383, %fd368, %fd379;
	sub.f64 	%fd384, %fd369, %fd379;
	add.f64 	%fd385, %fd370, %fd379;
	add.f64 	%fd386, %fd371, %fd379;
	add.f64 	%fd387, %fd372, %fd379;
	add.f64 	%fd388, %fd373, %fd379;
	add.f64 	%fd389, %fd374, %fd379;
	add.f64 	%fd390, %fd375, %fd379;
	sub.f64 	%fd391, %fd376, %fd379;
	sub.f64 	%fd392, %fd377, %fd379;
	sub.f64 	%fd393, %fd378, %fd379;
	add.s64 	%rd101, %rd89, %rd66;
	ld.global.f64 	%fd394, [%rd101];
	add.f64 	%fd395, %fd380, %fd394;
	fma.rn.f64 	%fd396, %fd394, 0d4020000000000000, %fd381;
	add.f64 	%fd397, %fd382, %fd394;
	add.f64 	%fd398, %fd383, %fd394;
	add.f64 	%fd399, %fd384, %fd394;
	add.f64 	%fd400, %fd331, %fd394;
	add.f64 	%fd401, %fd332, %fd394;
	add.f64 	%fd402, %fd387, %fd394;
	add.f64 	%fd403, %fd388, %fd394;
	sub.f64 	%fd404, %fd389, %fd394;
	sub.f64 	%fd405, %fd390, %fd394;
	sub.f64 	%fd406, %fd392, %fd394;
	add.s64 	%rd102, %rd89, %rd69;
	ld.global.f64 	%fd407, [%rd102];
	add.f64 	%fd408, %fd395, %fd407;
	fma.rn.f64 	%fd409, %fd407, 0d4020000000000000, %fd396;
	add.f64 	%fd410, %fd397, %fd407;
	sub.f64 	%fd411, %fd398, %fd407;
	sub.f64 	%fd412, %fd399, %fd407;
	sub.f64 	%fd413, %fd400, %fd407;
	sub.f64 	%fd414, %fd401, %fd407;
	add.f64 	%fd415, %fd402, %fd407;
	add.f64 	%fd416, %fd403, %fd407;
	sub.f64 	%fd417, %fd404, %fd407;
	sub.f64 	%fd418, %fd405, %fd407;
	add.f64 	%fd419, %fd394, %fd407;
	add.f64 	%fd420, %fd406, %fd407;
	sub.f64 	%fd421, %fd394, %fd407;
	add.s64 	%rd103, %rd89, %rd72;
	ld.global.f64 	%fd422, [%rd103];
	add.f64 	%fd423, %fd408, %fd422;
	fma.rn.f64 	%fd424, %fd422, 0d4020000000000000, %fd409;
	add.f64 	%fd425, %fd410, %fd422;
	add.f64 	%fd426, %fd411, %fd422;
	add.f64 	%fd427, %fd412, %fd422;
	sub.f64 	%fd428, %fd413, %fd422;
	sub.f64 	%fd429, %fd414, %fd422;
	add.f64 	%fd430, %fd415, %fd422;
	add.f64 	%fd431, %fd416, %fd422;
	sub.f64 	%fd432, %fd417, %fd422;
	sub.f64 	%fd433, %fd418, %fd422;
	sub.f64 	%fd434, %fd419, %fd422;
	sub.f64 	%fd435, %fd420, %fd422;
	sub.f64 	%fd436, %fd421, %fd422;
	add.s64 	%rd104, %rd89, %rd75;
	ld.global.f64 	%fd437, [%rd104];
	add.f64 	%fd438, %fd423, %fd437;
	fma.rn.f64 	%fd439, %fd437, 0d4020000000000000, %fd424;
	add.f64 	%fd440, %fd425, %fd437;
	sub.f64 	%fd441, %fd426, %fd437;
	sub.f64 	%fd442, %fd427, %fd437;
	add.f64 	%fd443, %fd428, %fd437;
	add.f64 	%fd444, %fd429, %fd437;
	add.f64 	%fd445, %fd430, %fd437;
	add.f64 	%fd446, %fd431, %fd437;
	sub.f64 	%fd447, %fd432, %fd437;
	sub.f64 	%fd448, %fd433, %fd437;
	sub.f64 	%fd449, %fd434, %fd437;
	add.f64 	%fd450, %fd435, %fd437;
	add.f64 	%fd451, %fd436, %fd437;
	add.s64 	%rd105, %rd89, %rd78;
	ld.global.f64 	%fd452, [%rd105];
	add.f64 	%fd453, %fd438, %fd452;
	fma.rn.f64 	%fd454, %fd452, 0d4020000000000000, %fd439;
	add.f64 	%fd455, %fd440, %fd452;
	add.f64 	%fd456, %fd385, %fd452;
	add.f64 	%fd457, %fd386, %fd452;
	add.f64 	%fd458, %fd443, %fd452;
	add.f64 	%fd459, %fd444, %fd452;
	add.f64 	%fd460, %fd452, %fd452;
	sub.f64 	%fd461, %fd445, %fd460;
	sub.f64 	%fd462, %fd446, %fd460;
	add.f64 	%fd463, %fd393, %fd452;
	sub.f64 	%fd464, %fd451, %fd452;
	add.s64 	%rd106, %rd89, %rd81;
	ld.global.f64 	%fd465, [%rd106];
	add.f64 	%fd466, %fd453, %fd465;
	fma.rn.f64 	%fd467, %fd465, 0d4020000000000000, %fd454;
	add.f64 	%fd468, %fd455, %fd465;
	sub.f64 	%fd469, %fd456, %fd465;
	sub.f64 	%fd470, %fd457, %fd465;
	sub.f64 	%fd471, %fd458, %fd465;
	sub.f64 	%fd472, %fd459, %fd465;
	add.f64 	%fd473, %fd465, %fd465;
	sub.f64 	%fd474, %fd461, %fd473;
	sub.f64 	%fd475, %fd462, %fd473;
	add.f64 	%fd476, %fd452, %fd465;
	sub.f64 	%fd477, %fd463, %fd465;
	add.f64 	%fd478, %fd464, %fd465;
	add.s64 	%rd107, %rd89, %rd84;
	ld.global.f64 	%fd479, [%rd107];
	add.f64 	%fd480, %fd466, %fd479;
	fma.rn.f64 	%fd481, %fd479, 0d4020000000000000, %fd467;
	add.f64 	%fd482, %fd468, %fd479;
	add.f64 	%fd483, %fd469, %fd479;
	add.f64 	%fd484, %fd470, %fd479;
	sub.f64 	%fd485, %fd471, %fd479;
	sub.f64 	%fd486, %fd472, %fd479;
	add.f64 	%fd487, %fd479, %fd479;
	sub.f64 	%fd488, %fd474, %fd487;
	sub.f64 	%fd489, %fd475, %fd487;
	sub.f64 	%fd490, %fd476, %fd479;
	add.f64 	%fd491, %fd477, %fd479;
	add.f64 	%fd492, %fd478, %fd479;
	add.s64 	%rd108, %rd89, %rd87;
	ld.global.f64 	%fd493, [%rd108];
	add.f64 	%fd494, %fd480, %fd493;
	fma.rn.f64 	%fd495, %fd493, 0d4020000000000000, %fd481;
	add.f64 	%fd496, %fd482, %fd493;
	sub.f64 	%fd497, %fd483, %fd493;
	sub.f64 	%fd498, %fd484, %fd493;
	add.f64 	%fd499, %fd485, %fd493;
	add.f64 	%fd500, %fd486, %fd493;
	add.f64 	%fd501, %fd493, %fd493;
	sub.f64 	%fd502, %fd488, %fd501;
	sub.f64 	%fd503, %fd489, %fd501;
	sub.f64 	%fd504, %fd490, %fd493;
	sub.f64 	%fd505, %fd491, %fd493;
	sub.f64 	%fd506, %fd492, %fd493;
	mul.f64 	%fd507, %fd38, %fd5;
	mul.f64 	%fd508, %fd39, %fd5;
	mul.f64 	%fd509, %fd40, %fd5;
	mul.f64 	%fd510, %fd35, %fd5;
	mul.f64 	%fd511, %fd36, %fd5;
	mul.f64 	%fd512, %fd37, %fd5;
	cvta.to.global.u64 	%rd109, %rd201;
	add.s64 	%rd110, %rd109, %rd14;
	ld.global.f64 	%fd513, [%rd110];
	add.s64 	%rd111, %rd110, %rd16;
	ld.global.f64 	%fd514, [%rd111];
	add.s64 	%rd112, %rd111, %rd16;
	ld.global.f64 	%fd515, [%rd112];
	cvta.to.global.u64 	%rd113, %rd202;
	add.s64 	%rd114, %rd113, %rd14;
	ld.global.f64 	%fd516, [%rd114];
	add.s64 	%rd115, %rd114, %rd16;
	ld.global.f64 	%fd517, [%rd115];
	add.s64 	%rd116, %rd115, %rd16;
	ld.global.f64 	%fd518, [%rd116];
	mul.f64 	%fd519, %fd28, 0d3FE0000000000000;
	mul.f64 	%fd520, %fd3, %fd519;
	div.rn.f64 	%fd521, %fd520, %fd32;
	add.f64 	%fd522, %fd521, 0d3FF0000000000000;
	mul.f64 	%fd523, %fd522, 0d3FE0000000000000;
	setp.eq.f64 	%p3, %fd28, 0d3FF0000000000000;
	selp.f64 	%fd524, 0d3FE0000000000000, %fd523, %p3;
	mul.f64 	%fd525, %fd519, 0d0000000000000000;
	sqrt.rn.f64 	%fd526, %fd32;
	div.rn.f64 	%fd527, %fd525, %fd526;
	selp.f64 	%fd528, 0d0000000000000000, %fd527, %p3;
	div.rn.f64 	%fd529, %fd208, %fd26;
	fma.rn.f64 	%fd530, %fd1213, %fd28, %fd507;
	add.f64 	%fd531, %fd530, %fd513;
	fma.rn.f64 	%fd532, %fd531, 0d3FE0000000000000, %fd529;
	div.rn.f64 	%fd533, %fd264, %fd26;
	fma.rn.f64 	%fd534, %fd1214, %fd28, %fd508;
	add.f64 	%fd535, %fd534, %fd514;
	fma.rn.f64 	%fd536, %fd535, 0d3FE0000000000000, %fd533;
	div.rn.f64 	%fd537, %fd266, %fd26;
	fma.rn.f64 	%fd538, %fd1215, %fd28, %fd509;
	add.f64 	%fd539, %fd538, %fd515;
	fma.rn.f64 	%fd540, %fd539, 0d3FE0000000000000, %fd537;
	mul.f64 	%fd541, %fd536, %fd536;
	fma.rn.f64 	%fd542, %fd532, %fd532, %fd541;
	fma.rn.f64 	%fd543, %fd540, %fd540, %fd542;
	sqrt.rn.f64 	%fd544, %fd543;
	mul.f64 	%fd545, %fd528, %fd544;
	fma.rn.f64 	%fd546, %fd524, %fd524, %fd545;
	sqrt.rn.f64 	%fd547, %fd546;
	add.f64 	%fd548, %fd524, %fd547;
	div.rn.f64 	%fd549, %fd532, %fd548;
	div.rn.f64 	%fd550, %fd536, %fd548;
	div.rn.f64 	%fd551, %fd540, %fd548;
	mul.f64 	%fd552, %fd550, %fd550;
	fma.rn.f64 	%fd553, %fd549, %fd549, %fd552;
	fma.rn.f64 	%fd554, %fd551, %fd551, %fd553;
	sqrt.rn.f64 	%fd555, %fd554;
	neg.f64 	%fd556, %fd28;
	mul.f64 	%fd557, %fd3, %fd556;
	div.rn.f64 	%fd558, %fd557, %fd32;
	mul.f64 	%fd559, %fd558, %fd549;
	mul.f64 	%fd560, %fd28, 0d0000000000000000;
	div.rn.f64 	%fd561, %fd560, %fd526;
	mul.f64 	%fd562, %fd561, %fd555;
	mul.f64 	%fd563, %fd549, %fd562;
	sub.f64 	%fd564, %fd559, %fd563;
	fma.rn.f64 	%fd565, %fd1213, %fd28, %fd564;
	mul.f64 	%fd566, %fd558, %fd550;
	mul.f64 	%fd567, %fd550, %fd562;
	sub.f64 	%fd568, %fd566, %fd567;
	fma.rn.f64 	%fd569, %fd1214, %fd28, %fd568;
	mul.f64 	%fd570, %fd558, %fd551;
	mul.f64 	%fd571, %fd551, %fd562;
	sub.f64 	%fd572, %fd570, %fd571;
	fma.rn.f64 	%fd573, %fd1215, %fd28, %fd572;
	selp.f64 	%fd574, %fd1213, %fd565, %p3;
	selp.f64 	%fd575, %fd1214, %fd569, %p3;
	selp.f64 	%fd576, %fd1215, %fd573, %p3;
	fma.rn.f64 	%fd577, %fd40, %fd5, %fd576;
	add.f64 	%fd578, %fd515, %fd577;
	mul.f64 	%fd579, %fd26, %fd578;
	fma.rn.f64 	%fd580, %fd39, %fd5, %fd575;
	add.f64 	%fd581, %fd514, %fd580;
	mul.f64 	%fd582, %fd26, %fd581;
	fma.rn.f64 	%fd583, %fd38, %fd5, %fd574;
	add.f64 	%fd584, %fd513, %fd583;
	mul.f64 	%fd585, %fd26, %fd584;
	mul.f64 	%fd586, %fd4, %fd519;
	div.rn.f64 	%fd587, %fd586, %fd34;
	add.f64 	%fd588, %fd587, 0d3FF0000000000000;
	mul.f64 	%fd589, %fd588, 0d3FE0000000000000;
	selp.f64 	%fd590, 0d3FE0000000000000, %fd589, %p3;
	sqrt.rn.f64 	%fd591, %fd34;
	div.rn.f64 	%fd592, %fd525, %fd591;
	selp.f64 	%fd593, 0d0000000000000000, %fd592, %p3;
	div.rn.f64 	%fd594, %fd441, %fd27;
	fma.rn.f64 	%fd595, %fd1213, %fd28, %fd510;
	add.f64 	%fd596, %fd595, %fd516;
	fma.rn.f64 	%fd597, %fd596, 0d3FE0000000000000, %fd594;
	div.rn.f64 	%fd598, %fd497, %fd27;
	fma.rn.f64 	%fd599, %fd1214, %fd28, %fd511;
	add.f64 	%fd600, %fd599, %fd517;
	fma.rn.f64 	%fd601, %fd600, 0d3FE0000000000000, %fd598;
	div.rn.f64 	%fd602, %fd499, %fd27;
	fma.rn.f64 	%fd603, %fd1215, %fd28, %fd512;
	add.f64 	%fd604, %fd603, %fd518;
	fma.rn.f64 	%fd605, %fd604, 0d3FE0000000000000, %fd602;
	mul.f64 	%fd606, %fd601, %fd601;
	fma.rn.f64 	%fd607, %fd597, %fd597, %fd606;
	fma.rn.f64 	%fd608, %fd605, %fd605, %fd607;
	sqrt.rn.f64 	%fd609, %fd608;
	mul.f64 	%fd610, %fd593, %fd609;
	fma.rn.f64 	%fd611, %fd590, %fd590, %fd610;
	sqrt.rn.f64 	%fd612, %fd611;
	add.f64 	%fd613, %fd590, %fd612;
	div.rn.f64 	%fd614, %fd597, %fd613;
	div.rn.f64 	%fd615, %fd601, %fd613;
	div.rn.f64 	%fd616, %fd605, %fd613;
	mul.f64 	%fd617, %fd615, %fd615;
	fma.rn.f64 	%fd618, %fd614, %fd614, %fd617;
	fma.rn.f64 	%fd619, %fd616, %fd616, %fd618;
	sqrt.rn.f64 	%fd620, %fd619;
	mul.f64 	%fd621, %fd4, %fd556;
	div.rn.f64 	%fd622, %fd621, %fd34;
	mul.f64 	%fd623, %fd622, %fd614;
	div.rn.f64 	%fd624, %fd560, %fd591;
	mul.f64 	%fd625, %fd624, %fd620;
	mul.f64 	%fd626, %fd614, %fd625;
	sub.f64 	%fd627, %fd623, %fd626;
	fma.rn.f64 	%fd628, %fd1213, %fd28, %fd627;
	mul.f64 	%fd629, %fd622, %fd615;
	mul.f64 	%fd630, %fd615, %fd625;
	sub.f64 	%fd631, %fd629, %fd630;
	fma.rn.f64 	%fd632, %fd1214, %fd28, %fd631;
	mul.f64 	%fd633, %fd622, %fd616;
	mul.f64 	%fd634, %fd616, %fd625;
	sub.f64 	%fd635, %fd633, %fd634;
	fma.rn.f64 	%fd636, %fd1215, %fd28, %fd635;
	selp.f64 	%fd637, %fd1213, %fd628, %p3;
	selp.f64 	%fd638, %fd1214, %fd632, %p3;
	selp.f64 	%fd639, %fd1215, %fd636, %p3;
	fma.rn.f64 	%fd640, %fd37, %fd5, %fd639;
	add.f64 	%fd641, %fd518, %fd640;
	mul.f64 	%fd642, %fd27, %fd641;
	fma.rn.f64 	%fd643, %fd36, %fd5, %fd638;
	add.f64 	%fd644, %fd517, %fd643;
	mul.f64 	%fd645, %fd27, %fd644;
	fma.rn.f64 	%fd646, %fd35, %fd5, %fd637;
	add.f64 	%fd647, %fd516, %fd646;
	mul.f64 	%fd648, %fd27, %fd647;
	mul.f64 	%fd649, %fd27, %fd614;
	fma.rn.f64 	%fd650, %fd26, %fd549, %fd649;
	div.rn.f64 	%fd651, %fd650, %fd31;
	mul.f64 	%fd652, %fd27, %fd615;
	fma.rn.f64 	%fd653, %fd26, %fd550, %fd652;
	div.rn.f64 	%fd654, %fd653, %fd31;
	mul.f64 	%fd655, %fd27, %fd616;
	fma.rn.f64 	%fd656, %fd26, %fd551, %fd655;
	div.rn.f64 	%fd657, %fd656, %fd31;
	mul.f64 	%fd658, %fd26, 0d4033000000000000;
	mul.f64 	%fd659, %fd654, %fd654;
	fma.rn.f64 	%fd660, %fd651, %fd651, %fd659;
	mul.f64 	%fd661, %fd657, %fd657;
	add.f64 	%fd662, %fd661, %fd660;
	mul.f64 	%fd663, %fd658, %fd662;
	mul.f64 	%fd664, %fd261, 0d4026000000000000;
	sub.f64 	%fd665, %fd663, %fd664;
	sub.f64 	%fd666, %fd665, %fd262;
	fma.rn.f64 	%fd667, %fd6, %fd666, %fd262;
	mul.f64 	%fd668, %fd654, %fd582;
	fma.rn.f64 	%fd669, %fd651, %fd585, %fd668;
	mul.f64 	%fd670, %fd657, %fd579;
	add.f64 	%fd671, %fd670, %fd669;
	mul.f64 	%fd672, %fd6, 0d3FE0000000000000;
	mov.f64 	%fd673, 0d3FF0000000000000;
	sub.f64 	%fd674, %fd673, %fd672;
	mul.f64 	%fd675, %fd674, 0d4043000000000000;
	fma.rn.f64 	%fd676, %fd675, %fd671, %fd667;
	mul.f64 	%fd677, %fd261, 0d4008000000000000;
	mul.f64 	%fd678, %fd26, 0d4016000000000000;
	mul.f64 	%fd679, %fd678, %fd662;
	sub.f64 	%fd680, %fd677, %fd679;
	sub.f64 	%fd681, %fd680, %fd263;
	fma.rn.f64 	%fd682, %fd6, %fd681, %fd263;
	neg.f64 	%fd683, %fd585;
	mul.f64 	%fd684, %fd651, %fd683;
	sub.f64 	%fd685, %fd684, %fd668;
	sub.f64 	%fd686, %fd685, %fd670;
	mul.f64 	%fd687, %fd674, 0d4026000000000000;
	fma.rn.f64 	%fd688, %fd687, %fd686, %fd682;
	add.f64 	%fd689, %fd208, %fd585;
	mul.f64 	%fd690, %fd651, 0dBFE5555555555555;
	mul.f64 	%fd691, %fd26, %fd690;
	sub.f64 	%fd692, %fd691, %fd209;
	fma.rn.f64 	%fd693, %fd7, %fd692, %fd209;
	mul.f64 	%fd694, %fd585, 0dBFE5555555555555;
	mul.f64 	%fd695, %fd7, 0d3FE0000000000000;
	sub.f64 	%fd696, %fd673, %fd695;
	fma.rn.f64 	%fd697, %fd696, %fd694, %fd693;
	add.f64 	%fd698, %fd264, %fd582;
	mul.f64 	%fd699, %fd654, 0dBFE5555555555555;
	mul.f64 	%fd700, %fd26, %fd699;
	sub.f64 	%fd701, %fd700, %fd265;
	fma.rn.f64 	%fd702, %fd7, %fd701, %fd265;
	mul.f64 	%fd703, %fd582, 0dBFE5555555555555;
	fma.rn.f64 	%fd704, %fd696, %fd703, %fd702;
	add.f64 	%fd705, %fd266, %fd579;
	mul.f64 	%fd706, %fd657, 0dBFE5555555555555;
	mul.f64 	%fd707, %fd26, %fd706;
	sub.f64 	%fd708, %fd707, %fd267;
	fma.rn.f64 	%fd709, %fd7, %fd708, %fd267;
	mul.f64 	%fd710, %fd579, 0dBFE5555555555555;
	fma.rn.f64 	%fd711, %fd696, %fd710, %fd709;
	add.f64 	%fd712, %fd651, %fd651;
	mul.f64 	%fd713, %fd651, %fd712;
	sub.f64 	%fd714, %fd713, %fd659;
	sub.f64 	%fd715, %fd714, %fd661;
	mul.f64 	%fd716, %fd26, %fd715;
	sub.f64 	%fd717, %fd716, %fd269;
	fma.rn.f64 	%fd718, %fd6, %fd717, %fd269;
	mul.f64 	%fd719, %fd585, 0d4010000000000000;
	mul.f64 	%fd720, %fd651, %fd719;
	add.f64 	%fd721, %fd582, %fd582;
	mul.f64 	%fd722, %fd654, %fd721;
	sub.f64 	%fd723, %fd720, %fd722;
	add.f64 	%fd724, %fd579, %fd579;
	mul.f64 	%fd725, %fd657, %fd724;
	sub.f64 	%fd726, %fd723, %fd725;
	fma.rn.f64 	%fd727, %fd674, %fd726, %fd718;
	mul.f64 	%fd728, %fd6, %fd270;
	sub.f64 	%fd729, %fd270, %fd728;
	add.f64 	%fd730, %fd585, %fd585;
	mul.f64 	%fd731, %fd651, %fd730;
	sub.f64 	%fd732, %fd668, %fd731;
	add.f64 	%fd733, %fd670, %fd732;
	fma.rn.f64 	%fd734, %fd674, %fd733, %fd729;
	sub.f64 	%fd735, %fd659, %fd661;
	mul.f64 	%fd736, %fd26, %fd735;
	sub.f64 	%fd737, %fd736, %fd214;
	fma.rn.f64 	%fd738, %fd6, %fd737, %fd214;
	sub.f64 	%fd739, %fd722, %fd725;
	fma.rn.f64 	%fd740, %fd674, %fd739, %fd738;
	mul.f64 	%fd741, %fd6, %fd215;
	sub.f64 	%fd742, %fd215, %fd741;
	sub.f64 	%fd743, %fd670, %fd668;
	fma.rn.f64 	%fd744, %fd674, %fd743, %fd742;
	mul.f64 	%fd745, %fd651, %fd654;
	mul.f64 	%fd746, %fd26, %fd745;
	sub.f64 	%fd747, %fd746, %fd158;
	fma.rn.f64 	%fd748, %fd6, %fd747, %fd158;
	mul.f64 	%fd749, %fd654, %fd585;
	fma.rn.f64 	%fd750, %fd651, %fd582, %fd749;
	fma.rn.f64 	%fd751, %fd674, %fd750, %fd748;
	mul.f64 	%fd752, %fd654, %fd657;
	mul.f64 	%fd753, %fd26, %fd752;
	sub.f64 	%fd754, %fd753, %fd271;
	fma.rn.f64 	%fd755, %fd6, %fd754, %fd271;
	mul.f64 	%fd756, %fd657, %fd582;
	fma.rn.f64 	%fd757, %fd654, %fd579, %fd756;
	fma.rn.f64 	%fd758, %fd674, %fd757, %fd755;
	mul.f64 	%fd759, %fd651, %fd657;
	mul.f64 	%fd760, %fd26, %fd759;
	sub.f64 	%fd761, %fd760, %fd216;
	fma.rn.f64 	%fd762, %fd6, %fd761, %fd216;
	mul.f64 	%fd763, %fd657, %fd585;
	fma.rn.f64 	%fd764, %fd651, %fd579, %fd763;
	fma.rn.f64 	%fd765, %fd674, %fd764, %fd762;
	mul.f64 	%fd766, %fd7, %fd217;
	sub.f64 	%fd767, %fd217, %fd766;
	mul.f64 	%fd768, %fd7, %fd272;
	sub.f64 	%fd769, %fd272, %fd768;
	mul.f64 	%fd770, %fd7, %fd273;
	sub.f64 	%fd771, %fd273, %fd770;
	mul.f64 	%fd772, %fd261, 0d3FAAF286BCA1AF28;
	mul.f64 	%fd773, %fd676, 0d3F89AA066A819A9E;
	sub.f64 	%fd774, %fd772, %fd773;
	fma.rn.f64 	%fd775, %fd688, 0d3FA8618618618619, %fd774;
	st.global.f64 	[%rd31], %fd775;
	mul.f64 	%fd776, %fd676, 0d3F72D204B4812D20;
	sub.f64 	%fd777, %fd772, %fd776;
	mul.f64 	%fd778, %fd688, 0d3F9041041041040F;
	sub.f64 	%fd779, %fd777, %fd778;
	sub.f64 	%fd780, %fd689, %fd697;
	fma.rn.f64 	%fd781, %fd780, 0d3FB999999999999A, %fd779;
	sub.f64 	%fd782, %fd727, %fd734;
	fma.rn.f64 	%fd783, %fd782, 0d3FAC71C71C71C71C, %fd781;
	ld.global.u32 	%r38, [%rd38];
	mul.wide.s32 	%rd117, %r38, 8;
	add.s64 	%rd118, %rd30, %rd117;
	st.global.f64 	[%rd118], %fd783;
	sub.f64 	%fd784, %fd697, %fd689;
	fma.rn.f64 	%fd785, %fd784, 0d3FB999999999999A, %fd779;
	fma.rn.f64 	%fd786, %fd782, 0d3FAC71C71C71C71C, %fd785;
	ld.global.u32 	%r39, [%rd34];
	mul.wide.s32 	%rd119, %r39, 8;
	add.s64 	%rd120, %rd30, %rd119;
	st.global.f64 	[%rd120], %fd786;
	sub.f64 	%fd787, %fd698, %fd704;
	fma.rn.f64 	%fd788, %fd787, 0d3FB999999999999A, %fd779;
	sub.f64 	%fd789, %fd734, %fd727;
	fma.rn.f64 	%fd790, %fd789, 0d3F9C71C71C71C71D, %fd788;
	sub.f64 	%fd791, %fd740, %fd744;
	fma.rn.f64 	%fd792, %fd791, 0d3FB5555555555555, %fd790;
	ld.global.u32 	%r40, [%rd44];
	mul.wide.s32 	%rd121, %r40, 8;
	add.s64 	%rd122, %rd30, %rd121;
	st.global.f64 	[%rd122], %fd792;
	sub.f64 	%fd793, %fd704, %fd698;
	fma.rn.f64 	%fd794, %fd793, 0d3FB999999999999A, %fd779;
	fma.rn.f64 	%fd795, %fd789, 0d3F9C71C71C71C71D, %fd794;
	fma.rn.f64 	%fd796, %fd791, 0d3FB5555555555555, %fd795;
	ld.global.u32 	%r41, [%rd41];
	mul.wide.s32 	%rd123, %r41, 8;
	add.s64 	%rd124, %rd30, %rd123;
	st.global.f64 	[%rd124], %fd796;
	sub.f64 	%fd797, %fd705, %fd711;
	fma.rn.f64 	%fd798, %fd797, 0d3FB999999999999A, %fd779;
	fma.rn.f64 	%fd799, %fd789, 0d3F9C71C71C71C71D, %fd798;
	sub.f64 	%fd800, %fd744, %fd740;
	fma.rn.f64 	%fd801, %fd800, 0d3FB5555555555555, %fd799;
	ld.global.u32 	%r42, [%rd50];
	mul.wide.s32 	%rd125, %r42, 8;
	add.s64 	%rd126, %rd30, %rd125;
	st.global.f64 	[%rd126], %fd801;
	sub.f64 	%fd802, %fd711, %fd705;
	fma.rn.f64 	%fd803, %fd802, 0d3FB999999999999A, %fd779;
	fma.rn.f64 	%fd804, %fd789, 0d3F9C71C71C71C71D, %fd803;
	fma.rn.f64 	%fd805, %fd800, 0d3FB5555555555555, %fd804;
	ld.global.u32 	%r43, [%rd47];
	mul.wide.s32 	%rd127, %r43, 8;
	add.s64 	%rd128, %rd30, %rd127;
	st.global.f64 	[%rd128], %fd805;
	fma.rn.f64 	%fd806, %fd676, 0d3F6B6006D801B600, %fd772;
	fma.rn.f64 	%fd807, %fd688, 0d3F70410410410410, %fd806;
	add.f64 	%fd808, %fd689, %fd698;
	mul.f64 	%fd809, %fd808, 0d3FB999999999999A;
	add.f64 	%fd810, %fd809, %fd807;
	add.f64 	%fd811, %fd697, %fd704;
	mul.f64 	%fd812, %fd811, 0d3F9999999999999A;
	add.f64 	%fd813, %fd812, %fd810;
	mul.f64 	%fd814, %fd727, 0d3F9C71C71C71C71D;
	add.f64 	%fd815, %fd814, %fd813;
	mul.f64 	%fd816, %fd734, 0d3F8C71C71C71C71D;
	add.f64 	%fd817, %fd816, %fd815;
	mul.f64 	%fd818, %fd740, 0d3FB5555555555555;
	add.f64 	%fd819, %fd818, %fd817;
	mul.f64 	%fd820, %fd744, 0d3FA5555555555554;
	add.f64 	%fd821, %fd820, %fd819;
	mul.f64 	%fd822, %fd751, 0d3FD0000000000000;
	add.f64 	%fd823, %fd822, %fd821;
	sub.f64 	%fd824, %fd767, %fd769;
	fma.rn.f64 	%fd825, %fd824, 0d3FC0000000000000, %fd823;
	ld.global.u32 	%r44, [%rd56];
	mul.wide.s32 	%rd129, %r44, 8;
	add.s64 	%rd130, %rd30, %rd129;
	st.global.f64 	[%rd130], %fd825;
	sub.f64 	%fd826, %fd807, %fd809;
	sub.f64 	%fd827, %fd826, %fd812;
	add.f64 	%fd828, %fd814, %fd827;
	add.f64 	%fd829, %fd816, %fd828;
	add.f64 	%fd830, %fd818, %fd829;
	add.f64 	%fd831, %fd820, %fd830;
	add.f64 	%fd832, %fd822, %fd831;
	sub.f64 	%fd833, %fd769, %fd767;
	fma.rn.f64 	%fd834, %fd833, 0d3FC0000000000000, %fd832;
	ld.global.u32 	%r45, [%rd53];
	mul.wide.s32 	%rd131, %r45, 8;
	add.s64 	%rd132, %rd30, %rd131;
	st.global.f64 	[%rd132], %fd834;
	sub.f64 	%fd835, %fd689, %fd698;
	fma.rn.f64 	%fd836, %fd835, 0d3FB999999999999A, %fd807;
	sub.f64 	%fd837, %fd697, %fd704;
	fma.rn.f64 	%fd838, %fd837, 0d3F9999999999999A, %fd836;
	add.f64 	%fd839, %fd814, %fd838;
	add.f64 	%fd840, %fd816, %fd839;
	add.f64 	%fd841, %fd818, %fd840;
	add.f64 	%fd842, %fd820, %fd841;
	sub.f64 	%fd843, %fd842, %fd822;
	add.f64 	%fd844, %fd767, %fd769;
	mul.f64 	%fd845, %fd844, 0d3FC0000000000000;
	add.f64 	%fd846, %fd845, %fd843;
	ld.global.u32 	%r46, [%rd62];
	mul.wide.s32 	%rd133, %r46, 8;
	add.s64 	%rd134, %rd30, %rd133;
	st.global.f64 	[%rd134], %fd846;
	sub.f64 	%fd847, %fd698, %fd689;
	fma.rn.f64 	%fd848, %fd847, 0d3FB999999999999A, %fd807;
	sub.f64 	%fd849, %fd704, %fd697;
	fma.rn.f64 	%fd850, %fd849, 0d3F9999999999999A, %fd848;
	add.f64 	%fd851, %fd814, %fd850;
	add.f64 	%fd852, %fd816, %fd851;
	add.f64 	%fd853, %fd818, %fd852;
	add.f64 	%fd854, %fd820, %fd853;
	sub.f64 	%fd855, %fd854, %fd822;
	sub.f64 	%fd856, %fd855, %fd845;
	ld.global.u32 	%r47, [%rd59];
	mul.wide.s32 	%rd135, %r47, 8;
	add.s64 	%rd136, %rd30, %rd135;
	st.global.f64 	[%rd136], %fd856;
	add.f64 	%fd857, %fd689, %fd705;
	mul.f64 	%fd858, %fd857, 0d3FB999999999999A;
	add.f64 	%fd859, %fd858, %fd807;
	add.f64 	%fd860, %fd697, %fd711;
	mul.f64 	%fd861, %fd860, 0d3F9999999999999A;
	add.f64 	%fd862, %fd861, %fd859;
	add.f64 	%fd863, %fd814, %fd862;
	add.f64 	%fd864, %fd816, %fd863;
	sub.f64 	%fd865, %fd864, %fd818;
	sub.f64 	%fd866, %fd865, %fd820;
	mul.f64 	%fd867, %fd765, 0d3FD0000000000000;
	add.f64 	%fd868, %fd867, %fd866;
	sub.f64 	%fd869, %fd771, %fd767;
	fma.rn.f64 	%fd870, %fd869, 0d3FC0000000000000, %fd868;
	ld.global.u32 	%r48, [%rd68];
	mul.wide.s32 	%rd137, %r48, 8;
	add.s64 	%rd138, %rd30, %rd137;
	st.global.f64 	[%rd138], %fd870;
	sub.f64 	%fd871, %fd807, %fd858;
	sub.f64 	%fd872, %fd871, %fd861;
	add.f64 	%fd873, %fd814, %fd872;
	add.f64 	%fd874, %fd816, %fd873;
	sub.f64 	%fd875, %fd874, %fd818;
	sub.f64 	%fd876, %fd875, %fd820;
	add.f64 	%fd877, %fd867, %fd876;
	sub.f64 	%fd878, %fd767, %fd771;
	fma.rn.f64 	%fd879, %fd878, 0d3FC0000000000000, %fd877;
	ld.global.u32 	%r49, [%rd65];
	mul.wide.s32 	%rd139, %r49, 8;
	add.s64 	%rd140, %rd30, %rd139;
	st.global.f64 	[%rd140], %fd879;
	sub.f64 	%fd880, %fd689, %fd705;
	fma.rn.f64 	%fd881, %fd880, 0d3FB999999999999A, %fd807;
	sub.f64 	%fd882, %fd697, %fd711;
	fma.rn.f64 	%fd883, %fd882, 0d3F9999999999999A, %fd881;
	add.f64 	%fd884, %fd814, %fd883;
	add.f64 	%fd885, %fd816, %fd884;
	sub.f64 	%fd886, %fd885, %fd818;
	sub.f64 	%fd887, %fd886, %fd820;
	sub.f64 	%fd888, %fd887, %fd867;
	add.f64 	%fd889, %fd767, %fd771;
	mul.f64 	%fd890, %fd889, 0d3FC0000000000000;
	sub.f64 	%fd891, %fd888, %fd890;
	ld.global.u32 	%r50, [%rd74];
	mul.wide.s32 	%rd141, %r50, 8;
	add.s64 	%rd142, %rd30, %rd141;
	st.global.f64 	[%rd142], %fd891;
	sub.f64 	%fd892, %fd705, %fd689;
	fma.rn.f64 	%fd893, %fd892, 0d3FB999999999999A, %fd807;
	sub.f64 	%fd894, %fd711, %fd697;
	fma.rn.f64 	%fd895, %fd894, 0d3F9999999999999A, %fd893;
	add.f64 	%fd896, %fd814, %fd895;
	add.f64 	%fd897, %fd816, %fd896;
	sub.f64 	%fd898, %fd897, %fd818;
	sub.f64 	%fd899, %fd898, %fd820;
	sub.f64 	%fd900, %fd899, %fd867;
	add.f64 	%fd901, %fd890, %fd900;
	ld.global.u32 	%r51, [%rd71];
	mul.wide.s32 	%rd143, %r51, 8;
	add.s64 	%rd144, %rd30, %rd143;
	st.global.f64 	[%rd144], %fd901;
	add.f64 	%fd902, %fd698, %fd705;
	mul.f64 	%fd903, %fd902, 0d3FB999999999999A;
	add.f64 	%fd904, %fd903, %fd807;
	add.f64 	%fd905, %fd704, %fd711;
	mul.f64 	%fd906, %fd905, 0d3F9999999999999A;
	add.f64 	%fd907, %fd906, %fd904;
	mul.f64 	%fd908, %fd727, 0d3FAC71C71C71C71C;
	sub.f64 	%fd909, %fd907, %fd908;
	mul.f64 	%fd910, %fd734, 0d3F9C71C71C71C71D;
	sub.f64 	%fd911, %fd909, %fd910;
	mul.f64 	%fd912, %fd758, 0d3FD0000000000000;
	add.f64 	%fd913, %fd912, %fd911;
	sub.f64 	%fd914, %fd769, %fd771;
	fma.rn.f64 	%fd915, %fd914, 0d3FC0000000000000, %fd913;
	ld.global.u32 	%r52, [%rd80];
	mul.wide.s32 	%rd145, %r52, 8;
	add.s64 	%rd146, %rd30, %rd145;
	st.global.f64 	[%rd146], %fd915;
	sub.f64 	%fd916, %fd807, %fd903;
	sub.f64 	%fd917, %fd916, %fd906;
	sub.f64 	%fd918, %fd917, %fd908;
	sub.f64 	%fd919, %fd918, %fd910;
	add.f64 	%fd920, %fd912, %fd919;
	sub.f64 	%fd921, %fd771, %fd769;
	fma.rn.f64 	%fd922, %fd921, 0d3FC0000000000000, %fd920;
	ld.global.u32 	%r53, [%rd77];
	mul.wide.s32 	%rd147, %r53, 8;
	add.s64 	%rd148, %rd30, %rd147;
	st.global.f64 	[%rd148], %fd922;
	sub.f64 	%fd923, %fd698, %fd705;
	fma.rn.f64 	%fd924, %fd923, 0d3FB999999999999A, %fd807;
	sub.f64 	%fd925, %fd704, %fd711;
	fma.rn.f64 	%fd926, %fd925, 0d3F9999999999999A, %fd924;
	sub.f64 	%fd927, %fd926, %fd908;
	sub.f64 	%fd928, %fd927, %fd910;
	sub.f64 	%fd929, %fd928, %fd912;
	add.f64 	%fd930, %fd769, %fd771;
	mul.f64 	%fd931, %fd930, 0d3FC0000000000000;
	add.f64 	%fd932, %fd931, %fd929;
	ld.global.u32 	%r54, [%rd86];
	mul.wide.s32 	%rd149, %r54, 8;
	add.s64 	%rd150, %rd30, %rd149;
	st.global.f64 	[%rd150], %fd932;
	sub.f64 	%fd933, %fd705, %fd698;
	fma.rn.f64 	%fd934, %fd933, 0d3FB999999999999A, %fd807;
	sub.f64 	%fd935, %fd711, %fd704;
	fma.rn.f64 	%fd936, %fd935, 0d3F9999999999999A, %fd934;
	sub.f64 	%fd937, %fd936, %fd908;
	sub.f64 	%fd938, %fd937, %fd910;
	sub.f64 	%fd939, %fd938, %fd912;
	sub.f64 	%fd940, %fd939, %fd931;
	ld.global.u32 	%r55, [%rd83];
	mul.wide.s32 	%rd151, %r55, 8;
	add.s64 	%rd152, %rd30, %rd151;
	st.global.f64 	[%rd152], %fd940;
	mul.f64 	%fd941, %fd27, 0d4033000000000000;
	mul.f64 	%fd942, %fd941, %fd662;
	mul.f64 	%fd943, %fd494, 0d4026000000000000;
	sub.f64 	%fd944, %fd942, %fd943;
	sub.f64 	%fd945, %fd944, %fd495;
	fma.rn.f64 	%fd946, %fd8, %fd945, %fd495;
	mul.f64 	%fd947, %fd654, %fd645;
	fma.rn.f64 	%fd948, %fd651, %fd648, %fd947;
	mul.f64 	%fd949, %fd657, %fd642;
	add.f64 	%fd950, %fd949, %fd948;
	mul.f64 	%fd951, %fd8, 0d3FE0000000000000;
	sub.f64 	%fd952, %fd673, %fd951;
	mul.f64 	%fd953, %fd952, 0d4043000000000000;
	fma.rn.f64 	%fd954, %fd953, %fd950, %fd946;
	mul.f64 	%fd955, %fd494, 0d4008000000000000;
	mul.f64 	%fd956, %fd27, 0d4016000000000000;
	mul.f64 	%fd957, %fd956, %fd662;
	sub.f64 	%fd958, %fd955, %fd957;
	sub.f64 	%fd959, %fd958, %fd496;
	fma.rn.f64 	%fd960, %fd8, %fd959, %fd496;
	neg.f64 	%fd961, %fd648;
	mul.f64 	%fd962, %fd651, %fd961;
	sub.f64 	%fd963, %fd962, %fd947;
	sub.f64 	%fd964, %fd963, %fd949;
	mul.f64 	%fd965, %fd952, 0d4026000000000000;
	fma.rn.f64 	%fd966, %fd965, %fd964, %fd960;
	add.f64 	%fd967, %fd441, %fd648;
	mul.f64 	%fd968, %fd27, %fd690;
	sub.f64 	%fd969, %fd968, %fd442;
	fma.rn.f64 	%fd970, %fd9, %fd969, %fd442;
	mul.f64 	%fd971, %fd648, 0dBFE5555555555555;
	mul.f64 	%fd972, %fd9, 0d3FE0000000000000;
	sub.f64 	%fd973, %fd673, %fd972;
	fma.rn.f64 	%fd974, %fd973, %fd971, %fd970;
	add.f64 	%fd975, %fd497, %fd645;
	mul.f64 	%fd976, %fd27, %fd699;
	sub.f64 	%fd977, %fd976, %fd498;
	fma.rn.f64 	%fd978, %fd9, %fd977, %fd498;
	mul.f64 	%fd979, %fd645, 0dBFE5555555555555;
	fma.rn.f64 	%fd980, %fd973, %fd979, %fd978;
	add.f64 	%fd981, %fd499, %fd642;
	mul.f64 	%fd982, %fd27, %fd706;
	sub.f64 	%fd983, %fd982, %fd500;
	fma.rn.f64 	%fd984, %fd9, %fd983, %fd500;
	mul.f64 	%fd985, %fd642, 0dBFE5555555555555;
	fma.rn.f64 	%fd986, %fd973, %fd985, %fd984;
	mul.f64 	%fd987, %fd27, %fd715;
	sub.f64 	%fd988, %fd987, %fd502;
	fma.rn.f64 	%fd989, %fd8, %fd988, %fd502;
	mul.f64 	%fd990, %fd648, 0d4010000000000000;
	mul.f64 	%fd991, %fd651, %fd990;
	add.f64 	%fd992, %fd645, %fd645;
	mul.f64 	%fd993, %fd654, %fd992;
	sub.f64 	%fd994, %fd991, %fd993;
	add.f64 	%fd995, %fd642, %fd642;
	mul.f64 	%fd996, %fd657, %fd995;
	sub.f64 	%fd997, %fd994, %fd996;
	fma.rn.f64 	%fd998, %fd952, %fd997, %fd989;
	mul.f64 	%fd999, %fd8, %fd503;
	sub.f64 	%fd1000, %fd503, %fd999;
	add.f64 	%fd1001, %fd648, %fd648;
	mul.f64 	%fd1002, %fd651, %fd1001;
	sub.f64 	%fd1003, %fd947, %fd1002;
	add.f64 	%fd1004, %fd949, %fd1003;
	fma.rn.f64 	%fd1005, %fd952, %fd1004, %fd1000;
	mul.f64 	%fd1006, %fd27, %fd735;
	sub.f64 	%fd1007, %fd1006, %fd447;
	fma.rn.f64 	%fd1008, %fd8, %fd1007, %fd447;
	sub.f64 	%fd1009, %fd993, %fd996;
	fma.rn.f64 	%fd1010, %fd952, %fd1009, %fd1008;
	mul.f64 	%fd1011, %fd8, %fd448;
	sub.f64 	%fd1012, %fd448, %fd1011;
	sub.f64 	%fd1013, %fd949, %fd947;
	fma.rn.f64 	%fd1014, %fd952, %fd1013, %fd1012;
	mul.f64 	%fd1015, %fd27, %fd745;
	sub.f64 	%fd1016, %fd1015, %fd391;
	fma.rn.f64 	%fd1017, %fd8, %fd1016, %fd391;
	mul.f64 	%fd1018, %fd654, %fd648;
	fma.rn.f64 	%fd1019, %fd651, %fd645, %fd1018;
	fma.rn.f64 	%fd1020, %fd952, %fd1019, %fd1017;
	mul.f64 	%fd1021, %fd27, %fd752;
	sub.f64 	%fd1022, %fd1021, %fd504;
	fma.rn.f64 	%fd1023, %fd8, %fd1022, %fd504;
	mul.f64 	%fd1024, %fd657, %fd645;
	fma.rn.f64 	%fd1025, %fd654, %fd642, %fd1024;
	fma.rn.f64 	%fd1026, %fd952, %fd1025, %fd1023;
	mul.f64 	%fd1027, %fd27, %fd759;
	sub.f64 	%fd1028, %fd1027, %fd449;
	fma.rn.f64 	%fd1029, %fd8, %fd1028, %fd449;
	mul.f64 	%fd1030, %fd657, %fd648;
	fma.rn.f64 	%fd1031, %fd651, %fd642, %fd1030;
	fma.rn.f64 	%fd1032, %fd952, %fd1031, %fd1029;
	mul.f64 	%fd1033, %fd9, %fd450;
	sub.f64 	%fd1034, %fd450, %fd1033;
	mul.f64 	%fd1035, %fd9, %fd505;
	sub.f64 	%fd1036, %fd505, %fd1035;
	mul.f64 	%fd1037, %fd9, %fd506;
	sub.f64 	%fd1038, %fd506, %fd1037;
	mul.f64 	%fd1039, %fd494, 0d3FAAF286BCA1AF28;
	mul.f64 	%fd1040, %fd954, 0d3F89AA066A819A9E;
	sub.f64 	%fd1041, %fd1039, %fd1040;
	fma.rn.f64 	%fd1042, %fd966, 0d3FA8618618618619, %fd1041;
	st.global.f64 	[%rd90], %fd1042;
	mul.f64 	%fd1043, %fd954, 0d3F72D204B4812D20;
	sub.f64 	%fd1044, %fd1039, %fd1043;
	mul.f64 	%fd1045, %fd966, 0d3F9041041041040F;
	sub.f64 	%fd1046, %fd1044, %fd1045;
	sub.f64 	%fd1047, %fd967, %fd974;
	fma.rn.f64 	%fd1048, %fd1047, 0d3FB999999999999A, %fd1046;
	sub.f64 	%fd1049, %fd998, %fd1005;
	fma.rn.f64 	%fd1050, %fd1049, 0d3FAC71C71C71C71C, %fd1048;
	ld.global.u32 	%r56, [%rd38];
	mul.wide.s32 	%rd153, %r56, 8;
	add.s64 	%rd154, %rd89, %rd153;
	st.global.f64 	[%rd154], %fd1050;
	sub.f64 	%fd1051, %fd974, %fd967;
	fma.rn.f64 	%fd1052, %fd1051, 0d3FB999999999999A, %fd1046;
	fma.rn.f64 	%fd1053, %fd1049, 0d3FAC71C71C71C71C, %fd1052;
	ld.global.u32 	%r57, [%rd34];
	mul.wide.s32 	%rd155, %r57, 8;
	add.s64 	%rd156, %rd89, %rd155;
	st.global.f64 	[%rd156], %fd1053;
	sub.f64 	%fd1054, %fd975, %fd980;
	fma.rn.f64 	%fd1055, %fd1054, 0d3FB999999999999A, %fd1046;
	sub.f64 	%fd1056, %fd1005, %fd998;
	fma.rn.f64 	%fd1057, %fd1056, 0d3F9C71C71C71C71D, %fd1055;
	sub.f64 	%fd1058, %fd1010, %fd1014;
	fma.rn.f64 	%fd1059, %fd1058, 0d3FB5555555555555, %fd1057;
	ld.global.u32 	%r58, [%rd44];
	mul.wide.s32 	%rd157, %r58, 8;
	add.s64 	%rd158, %rd89, %rd157;
	st.global.f64 	[%rd158], %fd1059;
	sub.f64 	%fd1060, %fd980, %fd975;
	fma.rn.f64 	%fd1061, %fd1060, 0d3FB999999999999A, %fd1046;
	fma.rn.f64 	%fd1062, %fd1056, 0d3F9C71C71C71C71D, %fd1061;
	fma.rn.f64 	%fd1063, %fd1058, 0d3FB5555555555555, %fd1062;
	ld.global.u32 	%r59, [%rd41];
	mul.wide.s32 	%rd159, %r59, 8;
	add.s64 	%rd160, %rd89, %rd159;
	st.global.f64 	[%rd160], %fd1063;
	sub.f64 	%fd1064, %fd981, %fd986;
	fma.rn.f64 	%fd1065, %fd1064, 0d3FB999999999999A, %fd1046;
	fma.rn.f64 	%fd1066, %fd1056, 0d3F9C71C71C71C71D, %fd1065;
	sub.f64 	%fd1067, %fd1014, %fd1010;
	fma.rn.f64 	%fd1068, %fd1067, 0d3FB5555555555555, %fd1066;
	ld.global.u32 	%r60, [%rd50];
	mul.wide.s32 	%rd161, %r60, 8;
	add.s64 	%rd162, %rd89, %rd161;
	st.global.f64 	[%rd162], %fd1068;
	sub.f64 	%fd1069, %fd986, %fd981;
	fma.rn.f64 	%fd1070, %fd1069, 0d3FB999999999999A, %fd1046;
	fma.rn.f64 	%fd1071, %fd1056, 0d3F9C71C71C71C71D, %fd1070;
	fma.rn.f64 	%fd1072, %fd1067, 0d3FB5555555555555, %fd1071;
	ld.global.u32 	%r61, [%rd47];
	mul.wide.s32 	%rd163, %r61, 8;
	add.s64 	%rd164, %rd89, %rd163;
	st.global.f64 	[%rd164], %fd1072;
	fma.rn.f64 	%fd1073, %fd954, 0d3F6B6006D801B600, %fd1039;
	fma.rn.f64 	%fd1074, %fd966, 0d3F70410410410410, %fd1073;
	add.f64 	%fd1075, %fd967, %fd975;
	mul.f64 	%fd1076, %fd1075, 0d3FB999999999999A;
	add.f64 	%fd1077, %fd1076, %fd1074;
	add.f64 	%fd1078, %fd974, %fd980;
	mul.f64 	%fd1079, %fd1078, 0d3F9999999999999A;
	add.f64 	%fd1080, %fd1079, %fd1077;
	mul.f64 	%fd1081, %fd998, 0d3F9C71C71C71C71D;
	add.f64 	%fd1082, %fd1081, %fd1080;
	mul.f64 	%fd1083, %fd1005, 0d3F8C71C71C71C71D;
	add.f64 	%fd1084, %fd1083, %fd1082;
	mul.f64 	%fd1085, %fd1010, 0d3FB5555555555555;
	add.f64 	%fd1086, %fd1085, %fd1084;
	mul.f64 	%fd1087, %fd1014, 0d3FA5555555555554;
	add.f64 	%fd1088, %fd1087, %fd1086;
	mul.f64 	%fd1089, %fd1020, 0d3FD0000000000000;
	add.f64 	%fd1090, %fd1089, %fd1088;
	sub.f64 	%fd1091, %fd1034, %fd1036;
	fma.rn.f64 	%fd1092, %fd1091, 0d3FC0000000000000, %fd1090;
	ld.global.u32 	%r62, [%rd56];
	mul.wide.s32 	%rd165, %r62, 8;
	add.s64 	%rd166, %rd89, %rd165;
	st.global.f64 	[%rd166], %fd1092;
	sub.f64 	%fd1093, %fd1074, %fd1076;
	sub.f64 	%fd1094, %fd1093, %fd1079;
	add.f64 	%fd1095, %fd1081, %fd1094;
	add.f64 	%fd1096, %fd1083, %fd1095;
	add.f64 	%fd1097, %fd1085, %fd1096;
	add.f64 	%fd1098, %fd1087, %fd1097;
	add.f64 	%fd1099, %fd1089, %fd1098;
	sub.f64 	%fd1100, %fd1036, %fd1034;
	fma.rn.f64 	%fd1101, %fd1100, 0d3FC0000000000000, %fd1099;
	ld.global.u32 	%r63, [%rd53];
	mul.wide.s32 	%rd167, %r63, 8;
	add.s64 	%rd168, %rd89, %rd167;
	st.global.f64 	[%rd168], %fd1101;
	sub.f64 	%fd1102, %fd967, %fd975;
	fma.rn.f64 	%fd1103, %fd1102, 0d3FB999999999999A, %fd1074;
	sub.f64 	%fd1104, %fd974, %fd980;
	fma.rn.f64 	%fd1105, %fd1104, 0d3F9999999999999A, %fd1103;
	add.f64 	%fd1106, %fd1081, %fd1105;
	add.f64 	%fd1107, %fd1083, %fd1106;
	add.f64 	%fd1108, %fd1085, %fd1107;
	add.f64 	%fd1109, %fd1087, %fd1108;
	sub.f64 	%fd1110, %fd1109, %fd1089;
	add.f64 	%fd1111, %fd1034, %fd1036;
	mul.f64 	%fd1112, %fd1111, 0d3FC0000000000000;
	add.f64 	%fd1113, %fd1112, %fd1110;
	ld.global.u32 	%r64, [%rd62];
	mul.wide.s32 	%rd169, %r64, 8;
	add.s64 	%rd170, %rd89, %rd169;
	st.global.f64 	[%rd170], %fd1113;
	sub.f64 	%fd1114, %fd975, %fd967;
	fma.rn.f64 	%fd1115, %fd1114, 0d3FB999999999999A, %fd1074;
	sub.f64 	%fd1116, %fd980, %fd974;
	fma.rn.f64 	%fd1117, %fd1116, 0d3F9999999999999A, %fd1115;
	add.f64 	%fd1118, %fd1081, %fd1117;
	add.f64 	%fd1119, %fd1083, %fd1118;
	add.f64 	%fd1120, %fd1085, %fd1119;
	add.f64 	%fd1121, %fd1087, %fd1120;
	sub.f64 	%fd1122, %fd1121, %fd1089;
	sub.f64 	%fd1123, %fd1122, %fd1112;
	ld.global.u32 	%r65, [%rd59];
	mul.wide.s32 	%rd171, %r65, 8;
	add.s64 	%rd172, %rd89, %rd171;
	st.global.f64 	[%rd172], %fd1123;
	add.f64 	%fd1124, %fd967, %fd981;
	mul.f64 	%fd1125, %fd1124, 0d3FB999999999999A;
	add.f64 	%fd1126, %fd1125, %fd1074;
	add.f64 	%fd1127, %fd974, %fd986;
	mul.f64 	%fd1128, %fd1127, 0d3F9999999999999A;
	add.f64 	%fd1129, %fd1128, %fd1126;
	add.f64 	%fd1130, %fd1081, %fd1129;
	add.f64 	%fd1131, %fd1083, %fd1130;
	sub.f64 	%fd1132, %fd1131, %fd1085;
	sub.f64 	%fd1133, %fd1132, %fd1087;
	mul.f64 	%fd1134, %fd1032, 0d3FD0000000000000;
	add.f64 	%fd1135, %fd1134, %fd1133;
	sub.f64 	%fd1136, %fd1038, %fd1034;
	fma.rn.f64 	%fd1137, %fd1136, 0d3FC0000000000000, %fd1135;
	ld.global.u32 	%r66, [%rd68];
	mul.wide.s32 	%rd173, %r66, 8;
	add.s64 	%rd174, %rd89, %rd173;
	st.global.f64 	[%rd174], %fd1137;
	sub.f64 	%fd1138, %fd1074, %fd1125;
	sub.f64 	%fd1139, %fd1138, %fd1128;
	add.f64 	%fd1140, %fd1081, %fd1139;
	add.f64 	%fd1141, %fd1083, %fd1140;
	sub.f64 	%fd1142, %fd1141, %fd1085;
	sub.f64 	%fd1143, %fd1142, %fd1087;
	add.f64 	%fd1144, %fd1134, %fd1143;
	sub.f64 	%fd1145, %fd1034, %fd1038;
	fma.rn.f64 	%fd1146, %fd1145, 0d3FC0000000000000, %fd1144;
	ld.global.u32 	%r67, [%rd65];
	mul.wide.s32 	%rd175, %r67, 8;
	add.s64 	%rd176, %rd89, %rd175;
	st.global.f64 	[%rd176], %fd1146;
	sub.f64 	%fd1147, %fd967, %fd981;
	fma.rn.f64 	%fd1148, %fd1147, 0d3FB999999999999A, %fd1074;
	sub.f64 	%fd1149, %fd974, %fd986;
	fma.rn.f64 	%fd1150, %fd1149, 0d3F9999999999999A, %fd1148;
	add.f64 	%fd1151, %fd1081, %fd1150;
	add.f64 	%fd1152, %fd1083, %fd1151;
	sub.f64 	%fd1153, %fd1152, %fd1085;
	sub.f64 	%fd1154, %fd1153, %fd1087;
	sub.f64 	%fd1155, %fd1154, %fd1134;
	add.f64 	%fd1156, %fd1034, %fd1038;
	mul.f64 	%fd1157, %fd1156, 0d3FC0000000000000;
	sub.f64 	%fd1158, %fd1155, %fd1157;
	ld.global.u32 	%r68, [%rd74];
	mul.wide.s32 	%rd177, %r68, 8;
	add.s64 	%rd178, %rd89, %rd177;
	st.global.f64 	[%rd178], %fd1158;
	sub.f64 	%fd1159, %fd981, %fd967;
	fma.rn.f64 	%fd1160, %fd1159, 0d3FB999999999999A, %fd1074;
	sub.f64 	%fd1161, %fd986, %fd974;
	fma.rn.f64 	%fd1162, %fd1161, 0d3F9999999999999A, %fd1160;
	add.f64 	%fd1163, %fd1081, %fd1162;
	add.f64 	%fd1164, %fd1083, %fd1163;
	sub.f64 	%fd1165, %fd1164, %fd1085;
	sub.f64 	%fd1166, %fd1165, %fd1087;
	sub.f64 	%fd1167, %fd1166, %fd1134;
	add.f64 	%fd1168, %fd1157, %fd1167;
	ld.global.u32 	%r69, [%rd71];
	mul.wide.s32 	%rd179, %r69, 8;
	add.s64 	%rd180, %rd89, %rd179;
	st.global.f64 	[%rd180], %fd1168;
	add.f64 	%fd1169, %fd975, %fd981;
	mul.f64 	%fd1170, %fd1169, 0d3FB999999999999A;
	add.f64 	%fd1171, %fd1170, %fd1074;
	add.f64 	%fd1172, %fd980, %fd986;
	mul.f64 	%fd1173, %fd1172, 0d3F9999999999999A;
	add.f64 	%fd1174, %fd1173, %fd1171;
	mul.f64 	%fd1175, %fd998, 0d3FAC71C71C71C71C;
	sub.f64 	%fd1176, %fd1174, %fd1175;
	mul.f64 	%fd1177, %fd1005, 0d3F9C71C71C71C71D;
	sub.f64 	%fd1178, %fd1176, %fd1177;
	mul.f64 	%fd1179, %fd1026, 0d3FD0000000000000;
	add.f64 	%fd1180, %fd1179, %fd1178;
	sub.f64 	%fd1181, %fd1036, %fd1038;
	fma.rn.f64 	%fd1182, %fd1181, 0d3FC0000000000000, %fd1180;
	ld.global.u32 	%r70, [%rd80];
	mul.wide.s32 	%rd181, %r70, 8;
	add.s64 	%rd182, %rd89, %rd181;
	st.global.f64 	[%rd182], %fd1182;
	sub.f64 	%fd1183, %fd1074, %fd1170;
	sub.f64 	%fd1184, %fd1183, %fd1173;
	sub.f64 	%fd1185, %fd1184, %fd1175;
	sub.f64 	%fd1186, %fd1185, %fd1177;
	add.f64 	%fd1187, %fd1179, %fd1186;
	sub.f64 	%fd1188, %fd1038, %fd1036;
	fma.rn.f64 	%fd1189, %fd1188, 0d3FC0000000000000, %fd1187;
	ld.global.u32 	%r71, [%rd77];
	mul.wide.s32 	%rd183, %r71, 8;
	add.s64 	%rd184, %rd89, %rd183;
	st.global.f64 	[%rd184], %fd1189;
	sub.f64 	%fd1190, %fd975, %fd981;
	fma.rn.f64 	%fd1191, %fd1190, 0d3FB999999999999A, %fd1074;
	sub.f64 	%fd1192, %fd980, %fd986;
	fma.rn.f64 	%fd1193, %fd1192, 0d3F9999999999999A, %fd1191;
	sub.f64 	%fd1194, %fd1193, %fd1175;
	sub.f64 	%fd1195, %fd1194, %fd1177;
	sub.f64 	%fd1196, %fd1195, %fd1179;
	add.f64 	%fd1197, %fd1036, %fd1038;
	mul.f64 	%fd1198, %fd1197, 0d3FC0000000000000;
	add.f64 	%fd1199, %fd1198, %fd1196;
	ld.global.u32 	%r72, [%rd86];
	mul.wide.s32 	%rd185, %r72, 8;
	add.s64 	%rd186, %rd89, %rd185;
	st.global.f64 	[%rd186], %fd1199;
	sub.f64 	%fd1200, %fd981, %fd975;
	fma.rn.f64 	%fd1201, %fd1200, 0d3FB999999999999A, %fd1074;
	sub.f64 	%fd1202, %fd986, %fd980;
	fma.rn.f64 	%fd1203, %fd1202, 0d3F9999999999999A, %fd1201;
	sub.f64 	%fd1204, %fd1203, %fd1175;
	sub.f64 	%fd1205, %fd1204, %fd1177;
	sub.f64 	%fd1206, %fd1205, %fd1179;
	sub.f64 	%fd1207, %fd1206, %fd1198;
	ld.global.u32 	%r73, [%rd83];
	mul.wide.s32 	%rd187, %r73, 8;
	add.s64 	%rd188, %rd89, %rd187;
	st.global.f64 	[%rd188], %fd1207;
	cvta.to.global.u64 	%rd189, %rd205;
	add.s64 	%rd190, %rd189, %rd14;
	st.global.f64 	[%rd190], %fd651;
	add.s64 	%rd191, %rd190, %rd16;
	st.global.f64 	[%rd191], %fd654;
	add.s64 	%rd192, %rd191, %rd16;
	st.global.f64 	[%rd192], %fd657;
	mul.f64 	%fd1208, %fd1212, %fd26;
	fma.rn.f64 	%fd1209, %fd1208, %fd27, %fd31;
	div.rn.f64 	%fd1210, %fd1209, 0d4008000000000000;
	cvta.to.global.u64 	%rd193, %rd206;
	add.s64 	%rd194, %rd193, %rd14;
	st.global.f64 	[%rd194], %fd1210;
$L__BB0_4:
	add.s32 	%r79, %r79, 1;
	mov.u32 	%r74, %ntid.x;
	add.s32 	%r78, %r78, %r74;
	setp.ne.s32 	%p4, %r79, 1;
	@%p4 bra 	$L__BB0_2;
$L__BB0_5:
	ret;

}
	// .globl	_Z35dvc_ScaLBL_D3Q19_AAeven_GreyscaleSCPdS_S_S_S_S_S_S_S_S_S_ddddddddiii
.visible .entry _Z35dvc_ScaLBL_D3Q19_AAeven_GreyscaleSCPdS_S_S_S_S_S_S_S_S_S_ddddddddiii(
	.param .u64 .ptr .align 1 _Z35dvc_ScaLBL_D3Q19_AAeven_GreyscaleSCPdS_S_S_S_S_S_S_S_S_S_ddddddddiii_param_0,
	.param .u64 .ptr .align 1 _Z35dvc_ScaLBL_D3Q19_AAeven_GreyscaleSCPdS_S_S_S_S_S_S_S_S_S_ddddddddiii_param_1,
	.param .u64 .ptr .align 1 _Z35dvc_ScaLBL_D3Q19_AAeven_GreyscaleSCPdS_S_S_S_S_S_S_S_S_S_ddddddddiii_param_2,
	.param .u64 .ptr .align 1 _Z35dvc_ScaLBL_D3Q19_AAeven_GreyscaleSCPdS_S_S_S_S_S_S_S_S_S_ddddddddiii_param_3,
	.param .u64 .ptr .align 1 _Z35dvc_ScaLBL_D3Q19_AAeven_GreyscaleSCPdS_S_S_S_S_S_S_S_S_S_ddddddddiii_param_4,
	.param .u64 .ptr .align 1 _Z35dvc_ScaLBL_D3Q19_AAeven_GreyscaleSCPdS_S_S_S_S_S_S_S_S_S_ddddddddiii_param_5,
	.param .u64 .ptr .align 1 _Z35dvc_ScaLBL_D3Q19_AAeven_GreyscaleSCPdS_S_S_S_S_S_S_S_S_S_ddddddddiii_param_6,
	.param .u64 .ptr .align 1 _Z35dvc_ScaLBL_D3Q19_AAeven_GreyscaleSCPdS_S_S_S_S_S_S_S_S_S_ddddddddiii_param_7,
	.param .u64 .ptr .align 1 _Z35dvc_ScaLBL_D3Q19_AAeven_GreyscaleSCPdS_S_S_S_S_S_S_S_S_S_ddddddddiii_param_8,
	.param .u64 .ptr .align 1 _Z35dvc_ScaLBL_D3Q19_AAeven_GreyscaleSCPdS_S_S_S_S_S_S_S_S_S_ddddddddiii_param_9,
	.param .u64 .ptr .align 1 _Z35dvc_ScaLBL_D3Q19_AAeven_GreyscaleSCPdS_S_S_S_S_S_S_S_S_S_ddddddddiii_param_10,
	.param .f64 _Z35dvc_ScaLBL_D3Q19_AAeven_GreyscaleSCPdS_S_S_S_S_S_S_S_S_S_ddddddddiii_param_11,
	.param .f64 _Z35dvc_ScaLBL_D3Q19_AAeven_GreyscaleSCPdS_S_S_S_S_S_S_S_S_S_ddddddddiii_param_12,
	.param .f64 _Z35dvc_ScaLBL_D3Q19_AAeven_GreyscaleSCPdS_S_S_S_S_S_S_S_S_S_ddddddddiii_param_13,
	.param .f64 _Z35dvc_ScaLBL_D3Q19_AAeven_GreyscaleSCPdS_S_S_S_S_S_S_S_S_S_ddddddddiii_param_14,
	.param .f64 _Z35dvc_ScaLBL_D3Q19_AAeven_GreyscaleSCPdS_S_S_S_S_S_S_S_S_S_ddddddddiii_param_15,
	.param .f64 _Z35dvc_ScaLBL_D3Q19_AAeven_GreyscaleSCPdS_S_S_S_S_S_S_S_S_S_ddddddddiii_param_16,
	.param .f64 _Z35dvc_ScaLBL_D3Q19_AAeven_GreyscaleSCPdS_S_S_S_S_S_S_S_S_S_ddddddddiii_param_17,
	.param .f64 _Z35dvc_ScaLBL_D3Q19_AAeven_GreyscaleSCPdS_S_S_S_S_S_S_S_S_S_ddddddddiii_param_18,
	.param .u32 _Z35dvc_ScaLBL_D3Q19_AAeven_GreyscaleSCPdS_S_S_S_S_S_S_S_S_S_ddddddddiii_param_19,
	.param .u32 _Z35dvc_ScaLBL_D3Q19_AAeven_GreyscaleSCPdS_S_S_S_S_S_S_S_S_S_ddddddddiii_param_20,
	.param .u32 _Z35dvc_ScaLBL_D3Q19_AAeven_GreyscaleSCPdS_S_S_S_S_S_S_S_S_S_ddddddddiii_param_21
)
{
	.reg .pred 	%p<5>;
	.reg .b32 	%r<63>;
	.reg .b64 	%rd<103>;
	.reg .b64 	%fd<1215>;

	ld.param.f64 	%fd13, [_Z35dvc_ScaLBL_D3Q19_AAeven_GreyscaleSCPdS_S_S_S_S_S_S_S_S_S_ddddddddiii_param_11];
	ld.param.f64 	%fd14, [_Z35dvc_ScaLBL_D3Q19_AAeven_GreyscaleSCPdS_S_S_S_S_S_S_S_S_S_ddddddddiii_param_12];
	ld.param.f64 	%fd19, [_Z35dvc_ScaLBL_D3Q19_AAeven_GreyscaleSCPdS_S_S_S_S_S_S_S_S_S_ddddddddiii_param_13];
	ld.param.f64 	%fd20, [_Z35dvc_ScaLBL_D3Q19_AAeven_GreyscaleSCPdS_S_S_S_S_S_S_S_S_S_ddddddddiii_param_14];
	ld.param.f64 	%fd15, [_Z35dvc_ScaLBL_D3Q19_AAeven_GreyscaleSCPdS_S_S_S_S_S_S_S_S_S_ddddddddiii_param_15];
	ld.param.u32 	%r35, [_Z35dvc_ScaLBL_D3Q19_AAeven_GreyscaleSCPdS_S_S_S_S_S_S_S_S_S_ddddddddiii_param_19];
	ld.param.u32 	%r37, [_Z35dvc_ScaLBL_D3Q19_AAeven_GreyscaleSCPdS_S_S_S_S_S_S_S_S_S_ddddddddiii_param_21];
	add.f64 	%fd1, %fd19, 0dBFE0000000000000;
	add.f64 	%fd2, %fd20, 0dBFE0000000000000;
	setp.lt.s32 	%p1, %r37, -262143;
	@%p1 bra 	$L__BB1_5;
	div.rn.f64 	%fd3, %fd1, 0d4008000000000000;
	div.rn.f64 	%fd4, %fd2, 0d4008000000000000;
	shr.s32 	%r38, %r37, 31;
	shr.u32 	%r39, %r38, 14;
	add.s32 	%r40, %r37, %r39;
	shr.s32 	%r41, %r40, 18;
	neg.s32 	%r62, %r41;
	mov.u32 	%r42, %ctaid.x;
	mov.u32 	%r1, %ntid.x;
	mov.u32 	%r43, %tid.x;
	neg.f64 	%fd5, %fd15;
	rcp.rn.f64 	%fd6, %fd13;
	mov.f64 	%fd21, 0d4000000000000000;
	sub.f64 	%fd22, %fd21, %fd6;
	mul.f64 	%fd23, %fd22, 0d4020000000000000;
	mov.f64 	%fd24, 0d4020000000000000;
	sub.f64 	%fd25, %fd24, %fd6;
	div.rn.f64 	%fd7, %fd23, %fd25;
	mul.f64 	%fd26, %fd6, 0d3FE0000000000000;
	mov.f64 	%fd27, 0d3FF0000000000000;
	sub.f64 	%fd8, %fd27, %fd26;
	rcp.rn.f64 	%fd9, %fd14;
	sub.f64 	%fd28, %fd21, %fd9;
	mul.f64 	%fd29, %fd28, 0d4020000000000000;
	sub.f64 	%fd30, %fd24, %fd9;
	div.rn.f64 	%fd10, %fd29, %fd30;
	mul.f64 	%fd31, %fd9, 0d3FE0000000000000;
	sub.f64 	%fd11, %fd27, %fd31;
	mul.f64 	%fd32, %fd10, 0d3FE0000000000000;
	sub.f64 	%fd12, %fd27, %fd32;
	add.s32 	%r44, %r43, %r35;
	mul.lo.s32 	%r45, %r1, %r42;
	mad.lo.s32 	%r46, %r45, %r41, %r45;
	add.s32 	%r52, %r44, %r46;
	shl.b32 	%r47, %r37, 3;
	add.s32 	%r61, %r52, %r47;
	mad.lo.s32 	%r60, %r37, 12, %r52;
	shl.b32 	%r48, %r37, 4;
	add.s32 	%r59, %r52, %r48;
	shl.b32 	%r49, %r37, 2;
	add.s32 	%r58, %r52, %r49;
	mad.lo.s32 	%r57, %r37, 6, %r52;
	mad.lo.s32 	%r56, %r37, 10, %r52;
	mad.lo.s32 	%r55, %r37, 14, %r52;
	mad.lo.s32 	%r54, %r37, 18, %r52;
	shl.b32 	%r50, %r37, 1;
	add.s32 	%r53, %r52, %r50;
	mul.wide.s32 	%rd15, %r37, 8;
$L__BB1_2:
	ld.param.u32 	%r51, [_Z35dvc_ScaLBL_D3Q19_AAeven_GreyscaleSCPdS_S_S_S_S_S_S_S_S_S_ddddddddiii_param_20];
	setp.ge.s32 	%p2, %r52, %r51;
	@%p2 bra 	$L__BB1_4;
	ld.param.f64 	%fd1214, [_Z35dvc_ScaLBL_D3Q19_AAeven_GreyscaleSCPdS_S_S_S_S_S_S_S_S_S_ddddddddiii_param_18];
	ld.param.f64 	%fd1213, [_Z35dvc_ScaLBL_D3Q19_AAeven_GreyscaleSCPdS_S_S_S_S_S_S_S_S_S_ddddddddiii_param_17];
	ld.param.f64 	%fd1212, [_Z35dvc_ScaLBL_D3Q19_AAeven_GreyscaleSCPdS_S_S_S_S_S_S_S_S_S_ddddddddiii_param_16];
	ld.param.u64 	%rd102, [_Z35dvc_ScaLBL_D3Q19_AAeven_GreyscaleSCPdS_S_S_S_S_S_S_S_S_S_ddddddddiii_param_10];
	ld.param.u64 	%rd101, [_Z35dvc_ScaLBL_D3Q19_AAeven_GreyscaleSCPdS_S_S_S_S_S_S_S_S_S_ddddddddiii_param_9];
	ld.param.u64 	%rd100, [_Z35dvc_ScaLBL_D3Q19_AAeven_GreyscaleSCPdS_S_S_S_S_S_S_S_S_S_ddddddddiii_param_8];
	ld.param.u64 	%rd99, [_Z35dvc_ScaLBL_D3Q19_AAeven_GreyscaleSCPdS_S_S_S_S_S_S_S_S_S_ddddddddiii_param_7];
	ld.param.u64 	%rd98, [_Z35dvc_ScaLBL_D3Q19_AAeven_GreyscaleSCPdS_S_S_S_S_S_S_S_S_S_ddddddddiii_param_6];
	ld.param.u64 	%rd97, [_Z35dvc_ScaLBL_D3Q19_AAeven_GreyscaleSCPdS_S_S_S_S_S_S_S_S_S_ddddddddiii_param_5];
	ld.param.u64 	%rd96, [_Z35dvc_ScaLBL_D3Q19_AAeven_GreyscaleSCPdS_S_S_S_S_S_S_S_S_S_ddddddddiii_param_4];
	ld.param.u64 	%rd95, [_Z35dvc_ScaLBL_D3Q19_AAeven_GreyscaleSCPdS_S_S_S_S_S_S_S_S_S_ddddddddiii_param_3];
	ld.param.u64 	%rd94, [_Z35dvc_ScaLBL_D3Q19_AAeven_GreyscaleSCPdS_S_S_S_S_S_S_S_S_S_ddddddddiii_param_2];
	ld.param.u64 	%rd93, [_Z35dvc_ScaLBL_D3Q19_AAeven_GreyscaleSCPdS_S_S_S_S_S_S_S_S_S_ddddddddiii_param_1];
	ld.param.u64 	%rd92, [_Z35dvc_ScaLBL_D3Q19_AAeven_GreyscaleSCPdS_S_S_S_S_S_S_S_S_S_ddddddddiii_param_0];
	cvta.to.global.u64 	%rd12, %rd94;
	mul.wide.s32 	%rd13, %r52, 8;
	add.s64 	%rd14, %rd12, %rd13;
	ld.global.f64 	%fd33, [%rd14];
	add.s64 	%rd16, %rd14, %rd15;
	ld.global.f64 	%fd34, [%rd16];
	cvta.to.global.u64 	%rd17, %rd99;
	add.s64 	%rd18, %rd17, %rd13;
	ld.global.f64 	%fd35, [%rd18];
	cvta.to.global.u64 	%rd19, %rd100;
	add.s64 	%rd20, %rd19, %rd13;
	ld.global.f64 	%fd36, [%rd20];
	mul.f64 	%fd37, %fd33, %fd36;
	add.f64 	%fd38, %fd33, %fd34;
	div.rn.f64 	%fd39, %fd37, %fd38;
	mul.f64 	%fd40, %fd34, %fd36;
	div.rn.f64 	%fd41, %fd40, %fd38;
	cvta.to.global.u64 	%rd21, %rd95;
	add.s64 	%rd22, %rd21, %rd13;
	ld.global.f64 	%fd42, [%rd22];
	add.s64 	%rd23, %rd22, %rd15;
	ld.global.f64 	%fd43, [%rd23];
	add.s64 	%rd24, %rd23, %rd15;
	ld.global.f64 	%fd44, [%rd24];
	cvta.to.global.u64 	%rd25, %rd96;
	add.s64 	%rd26, %rd25, %rd13;
	ld.global.f64 	%fd45, [%rd26];
	add.s64 	%rd27, %rd26, %rd15;
	ld.global.f64 	%fd46, [%rd27];
	add.s64 	%rd28, %rd27, %rd15;
	ld.global.f64 	%fd47, [%rd28];
	cvta.to.global.u64 	%rd29, %rd92;
	add.s64 	%rd30, %rd29, %rd13;
	ld.global.f64 	%fd48, [%rd30];
	mul.f64 	%fd49, %fd48, 0dC03E000000000000;
	mul.wide.s32 	%rd31, %r53, 8;
	add.s64 	%rd32, %rd29, %rd31;
	ld.global.f64 	%fd50, [%rd32];
	add.f64 	%fd51, %fd48, %fd50;
	mul.f64 	%fd52, %fd50, 0d4026000000000000;
	sub.f64 	%fd53, %fd49, %fd52;
	mul.f64 	%fd54, %fd50, 0dC010000000000000;
	fma.rn.f64 	%fd55, %fd48, 0d4028000000000000, %fd54;
	add.s64 	%rd33, %rd30, %rd15;
	ld.global.f64 	%fd56, [%rd33];
	add.f64 	%fd57, %fd51, %fd56;
	mul.f64 	%fd58, %fd56, 0d4026000000000000;
	sub.f64 	%fd59, %fd53, %fd58;
	mul.f64 	%fd60, %fd56, 0d4010000000000000;
	sub.f64 	%fd61, %fd55, %fd60;
	sub.f64 	%fd62, %fd50, %fd56;
	add.f64 	%fd63, %fd54, %fd60;
	add.f64 	%fd64, %fd56, %fd56;
	fma.rn.f64 	%fd65, %fd50, 0d4000000000000000, %fd64;
	sub.f64 	%fd66, %fd54, %fd60;
	mul.wide.s32 	%rd34, %r58, 8;
	add.s64 	%rd35, %rd29, %rd34;
	ld.global.f64 	%fd67, [%rd35];
	add.f64 	%fd68, %fd57, %fd67;
	mul.f64 	%fd69, %fd67, 0d4026000000000000;
	sub.f64 	%fd70, %fd59, %fd69;
	mul.f64 	%fd71, %fd67, 0d4010000000000000;
	sub.f64 	%fd72, %fd61, %fd71;
	sub.f64 	%fd73, %fd65, %fd67;
	fma.rn.f64 	%fd74, %fd67, 0d4000000000000000, %fd66;
	mul.f64 	%fd75, %fd67, 0dC000000000000000;
	add.s64 	%rd36, %rd32, %rd15;
	ld.global.f64 	%fd76, [%rd36];
	add.f64 	%fd77, %fd68, %fd76;
	mul.f64 	%fd78, %fd76, 0d4026000000000000;
	sub.f64 	%fd79, %fd70, %fd78;
	mul.f64 	%fd80, %fd76, 0d4010000000000000;
	sub.f64 	%fd81, %fd72, %fd80;
	sub.f64 	%fd82, %fd67, %fd76;
	sub.f64 	%fd83, %fd80, %fd71;
	sub.f64 	%fd84, %fd73, %fd76;
	add.f64 	%fd85, %fd76, %fd76;
	add.f64 	%fd86, %fd74, %fd85;
	add.f64 	%fd87, %fd67, %fd76;
	sub.f64 	%fd88, %fd75, %fd85;
	mul.wide.s32 	%rd37, %r57, 8;
	add.s64 	%rd38, %rd29, %rd37;
	ld.global.f64 	%fd89, [%rd38];
	add.f64 	%fd90, %fd77, %fd89;
	mul.f64 	%fd91, %fd89, 0d4026000000000000;
	sub.f64 	%fd92, %fd79, %fd91;
	mul.f64 	%fd93, %fd89, 0d4010000000000000;
	sub.f64 	%fd94, %fd81, %fd93;
	sub.f64 	%fd95, %fd84, %fd89;
	fma.rn.f64 	%fd96, %fd89, 0d4000000000000000, %fd86;
	sub.f64 	%fd97, %fd87, %fd89;
	fma.rn.f64 	%fd98, %fd89, 0d4000000000000000, %fd88;
	add.s64 	%rd39, %rd35, %rd15;
	ld.global.f64 	%fd99, [%rd39];
	add.f64 	%fd100, %fd90, %fd99;
	mul.f64 	%fd101, %fd99, 0d4026000000000000;
	sub.f64 	%fd102, %fd92, %fd101;
	mul.f64 	%fd103, %fd99, 0d4010000000000000;
	sub.f64 	%fd104, %fd94, %fd103;
	sub.f64 	%fd105, %fd89, %fd99;
	sub.f64 	%fd106, %fd103, %fd93;
	sub.f64 	%fd107, %fd95, %fd99;
	fma.rn.f64 	%fd108, %fd99, 0d4000000000000000, %fd96;
	sub.f64 	%fd109, %fd97, %fd99;
	fma.rn.f64 	%fd110, %fd99, 0d4000000000000000, %fd98;
	mul.wide.s32 	%rd40, %r61, 8;
	add.s64 	%rd41, %rd29, %rd40;
	ld.global.f64 	%fd111, [%rd41];
	add.f64 	%fd112, %fd100, %fd111;
	fma.rn.f64 	%fd113, %fd111, 0d4020000000000000, %fd102;
	add.f64 	%fd114, %fd111, %fd104;
	add.f64 	%fd115, %fd62, %fd111;
	add.f64 	%fd116, %fd63, %fd111;
	add.f64 	%fd117, %fd82, %fd111;
	add.f64 	%fd118, %fd83, %fd111;
	add.f64 	%fd119, %fd111, %fd107;
	add.f64 	%fd120, %fd111, %fd108;
	add.f64 	%fd121, %fd109, %fd111;
	add.f64 	%fd122, %fd111, %fd110;
	add.s64 	%rd42, %rd38, %rd15;
	ld.global.f64 	%fd123, [%rd42];
	add.f64 	%fd124, %fd112, %fd123;
	fma.rn.f64 	%fd125, %fd123, 0d4020000000000000, %fd113;
	add.f64 	%fd126, %fd123, %fd114;
	sub.f64 	%fd127, %fd115, %fd123;
	sub.f64 	%fd128, %fd116, %fd123;
	sub.f64 	%fd129, %fd117, %fd123;
	sub.f64 	%fd130, %fd118, %fd123;
	add.f64 	%fd131, %fd123, %fd119;
	add.f64 	%fd132, %fd123, %fd120;
	add.f64 	%fd133, %fd121, %fd123;
	add.f64 	%fd134, %fd123, %fd122;
	add.f64 	%fd135, %fd111, %fd123;
	sub.f64 	%fd136, %fd111, %fd123;
	sub.f64 	%fd137, %fd123, %fd111;
	mul.wide.s32 	%rd43, %r56, 8;
	add.s64 	%rd44, %rd29, %rd43;
	ld.global.f64 	%fd138, [%rd44];
	add.f64 	%fd139, %fd124, %fd138;
	fma.rn.f64 	%fd140, %fd138, 0d4020000000000000, %fd125;
	add.f64 	%fd141, %fd138, %fd126;
	add.f64 	%fd142, %fd127, %fd138;
	add.f64 	%fd143, %fd128, %fd138;
	sub.f64 	%fd144, %fd129, %fd138;
	sub.f64 	%fd145, %fd130, %fd138;
	add.f64 	%fd146, %fd138, %fd131;
	add.f64 	%fd147, %fd138, %fd132;
	add.f64 	%fd148, %fd133, %fd138;
	add.f64 	%fd149, %fd138, %fd134;
	sub.f64 	%fd150, %fd135, %fd138;
	add.f64 	%fd151, %fd136, %fd138;
	add.f64 	%fd152, %fd137, %fd138;
	add.s64 	%rd45, %rd41, %rd15;
	ld.global.f64 	%fd153, [%rd45];
	add.f64 	%fd154, %fd139, %fd153;
	fma.rn.f64 	%fd155, %fd153, 0d4020000000000000, %fd140;
	add.f64 	%fd156, %fd153, %fd141;
	sub.f64 	%fd157, %fd142, %fd153;
	sub.f64 	%fd158, %fd143, %fd153;
	add.f64 	%fd159, %fd144, %fd153;
	add.f64 	%fd160, %fd145, %fd153;
	add.f64 	%fd161, %fd153, %fd146;
	add.f64 	%fd162, %fd153, %fd147;
	add.f64 	%fd163, %fd148, %fd153;
	add.f64 	%fd164, %fd153, %fd149;
	sub.f64 	%fd165, %fd150, %fd153;
	sub.f64 	%fd166, %fd151, %fd153;
	sub.f64 	%fd167, %fd152, %fd153;
	mul.wide.s32 	%rd46, %r60, 8;
	add.s64 	%rd47, %rd29, %rd46;
	ld.global.f64 	%fd168, [%rd47];
	add.f64 	%fd169, %fd154, %fd168;
	fma.rn.f64 	%fd170, %fd168, 0d4020000000000000, %fd155;
	add.f64 	%fd171, %fd168, %fd156;
	add.f64 	%fd172, %fd157, %fd168;
	add.f64 	%fd173, %fd158, %fd168;
	add.f64 	%fd174, %fd105, %fd168;
	add.f64 	%fd175, %fd106, %fd168;
	add.f64 	%fd176, %fd168, %fd161;
	add.f64 	%fd177, %fd168, %fd162;
	sub.f64 	%fd178, %fd163, %fd168;
	sub.f64 	%fd179, %fd164, %fd168;
	sub.f64 	%fd180, %fd166, %fd168;
	add.s64 	%rd48, %rd44, %rd15;
	ld.global.f64 	%fd181, [%rd48];
	add.f64 	%fd182, %fd169, %fd181;
	fma.rn.f64 	%fd183, %fd181, 0d4020000000000000, %fd170;
	add.f64 	%fd184, %fd181, %fd171;
	sub.f64 	%fd185, %fd172, %fd181;
	sub.f64 	%fd186, %fd173, %fd181;
	sub.f64 	%fd187, %fd174, %fd181;
	sub.f64 	%fd188, %fd175, %fd181;
	add.f64 	%fd189, %fd181, %fd176;
	add.f64 	%fd190, %fd181, %fd177;
	sub.f64 	%fd191, %fd178, %fd181;
	sub.f64 	%fd192, %fd179, %fd181;
	add.f64 	%fd193, %fd168, %fd181;
	add.f64 	%fd194, %fd180, %fd181;
	sub.f64 	%fd195, %fd168, %fd181;
	mul.wide.s32 	%rd49, %r55, 8;
	add.s64 	%rd50, %rd29, %rd49;
	ld.global.f64 	%fd196, [%rd50];
	add.f64 	%fd197, %fd182, %fd196;
	fma.rn.f64 	%fd198, %fd196, 0d4020000000000000, %fd183;
	add.f64 	%fd199, %fd196, %fd184;
	add.f64 	%fd200, %fd185, %fd196;
	add.f64 	%fd201, %fd186, %fd196;
	sub.f64 	%fd202, %fd187, %fd196;
	sub.f64 	%fd203, %fd188, %fd196;
	add.f64 	%fd204, %fd196, %fd189;
	add.f64 	%fd205, %fd196, %fd190;
	sub.f64 	%fd206, %fd191, %fd196;
	sub.f64 	%fd207, %fd192, %fd196;
	sub.f64 	%fd208, %fd193, %fd196;
	sub.f64 	%fd209, %fd194, %fd196;
	sub.f64 	%fd210, %fd195, %fd196;
	add.s64 	%rd51, %rd47, %rd15;
	ld.global.f64 	%fd211, [%rd51];
	add.f64 	%fd212, %fd197, %fd211;
	fma.rn.f64 	%fd213, %fd211, 0d4020000000000000, %fd198;
	add.f64 	%fd214, %fd211, %fd199;
	sub.f64 	%fd215, %fd200, %fd211;
	sub.f64 	%fd216, %fd201, %fd211;
	add.f64 	%fd217, %fd202, %fd211;
	add.f64 	%fd218, %fd203, %fd211;
	add.f64 	%fd219, %fd211, %fd204;
	add.f64 	%fd220, %fd211, %fd205;
	sub.f64 	%fd221, %fd206, %fd211;
	sub.f64 	%fd222, %fd207, %fd211;
	sub.f64 	%fd223, %fd208, %fd211;
	add.f64 	%fd224, %fd209, %fd211;
	add.f64 	%fd225, %fd210, %fd211;
	mul.wide.s32 	%rd52, %r59, 8;
	add.s64 	%rd53, %rd29, %rd52;
	ld.global.f64 	%fd226, [%rd53];
	add.f64 	%fd227, %fd212, %fd226;
	fma.rn.f64 	%fd228, %fd226, 0d4020000000000000, %fd213;
	add.f64 	%fd229, %fd226, %fd214;
	add.f64 	%fd230, %fd159, %fd226;
	add.f64 	%fd231, %fd160, %fd226;
	add.f64 	%fd232, %fd217, %fd226;
	add.f64 	%fd233, %fd218, %fd226;
	add.f64 	%fd234, %fd226, %fd226;
	sub.f64 	%fd235, %fd219, %fd234;
	sub.f64 	%fd236, %fd220, %fd234;
	add.f64 	%fd237, %fd167, %fd226;
	sub.f64 	%fd238, %fd225, %fd226;
	add.s64 	%rd54, %rd50, %rd15;
	ld.global.f64 	%fd239, [%rd54];
	add.f64 	%fd240, %fd227, %fd239;
	fma.rn.f64 	%fd241, %fd239, 0d4020000000000000, %fd228;
	add.f64 	%fd242, %fd239, %fd229;
	sub.f64 	%fd243, %fd230, %fd239;
	sub.f64 	%fd244, %fd231, %fd239;
	sub.f64 	%fd245, %fd232, %fd239;
	sub.f64 	%fd246, %fd233, %fd239;
	add.f64 	%fd247, %fd239, %fd239;
	sub.f64 	%fd248, %fd235, %fd247;
	sub.f64 	%fd249, %fd236, %fd247;
	add.f64 	%fd250, %fd226, %fd239;
	sub.f64 	%fd251, %fd237, %fd239;
	add.f64 	%fd252, %fd238, %fd239;
	mul.wide.s32 	%rd55, %r54, 8;
	add.s64 	%rd56, %rd29, %rd55;
	ld.global.f64 	%fd253, [%rd56];
	add.f64 	%fd254, %fd240, %fd253;
	fma.rn.f64 	%fd255, %fd253, 0d4020000000000000, %fd241;
	add.f64 	%fd256, %fd253, %fd242;
	add.f64 	%fd257, %fd243, %fd253;
	add.f64 	%fd258, %fd244, %fd253;
	sub.f64 	%fd259, %fd245, %fd253;
	sub.f64 	%fd260, %fd246, %fd253;
	add.f64 	%fd261, %fd253, %fd253;
	sub.f64 	%fd262, %fd248, %fd261;
	sub.f64 	%fd263, %fd249, %fd261;
	sub.f64 	%fd264, %fd250, %fd253;
	add.f64 	%fd265, %fd251, %fd253;
	add.f64 	%fd266, %fd252, %fd253;
	add.s64 	%rd57, %rd53, %rd15;
	ld.global.f64 	%fd267, [%rd57];
	add.f64 	%fd268, %fd254, %fd267;
	fma.rn.f64 	%fd269, %fd267, 0d4020000000000000, %fd255;
	add.f64 	%fd270, %fd267, %fd256;
	sub.f64 	%fd271, %fd257, %fd267;
	sub.f64 	%fd272, %fd258, %fd267;
	add.f64 	%fd273, %fd259, %fd267;
	add.f64 	%fd274, %fd260, %fd267;
	add.f64 	%fd275, %fd267, %fd267;
	sub.f64 	%fd276, %fd262, %fd275;
	sub.f64 	%fd277, %fd263, %fd275;
	sub.f64 	%fd278, %fd264, %fd267;
	sub.f64 	%fd279, %fd265, %fd267;
	sub.f64 	%fd280, %fd266, %fd267;
	cvta.to.global.u64 	%rd58, %rd93;
	add.s64 	%rd59, %rd58, %rd13;
	ld.global.f64 	%fd281, [%rd59];
	mul.f64 	%fd282, %fd281, 0dC03E000000000000;
	add.s64 	%rd60, %rd58, %rd31;
	ld.global.f64 	%fd283, [%rd60];
	add.f64 	%fd284, %fd281, %fd283;
	mul.f64 	%fd285, %fd283, 0d4026000000000000;
	sub.f64 	%fd286, %fd282, %fd285;
	mul.f64 	%fd287, %fd283, 0dC010000000000000;
	fma.rn.f64 	%fd288, %fd281, 0d4028000000000000, %fd287;
	add.s64 	%rd61, %rd59, %rd15;
	ld.global.f64 	%fd289, [%rd61];
	add.f64 	%fd290, %fd284, %fd289;
	mul.f64 	%fd291, %fd289, 0d4026000000000000;
	sub.f64 	%fd292, %fd286, %fd291;
	mul.f64 	%fd293, %fd289, 0d4010000000000000;
	sub.f64 	%fd294, %fd288, %fd293;
	sub.f64 	%fd295, %fd283, %fd289;
	add.f64 	%fd296, %fd287, %fd293;
	add.f64 	%fd297, %fd289, %fd289;
	fma.rn.f64 	%fd298, %fd283, 0d4000000000000000, %fd297;
	sub.f64 	%fd299, %fd287, %fd293;
	add.s64 	%rd62, %rd58, %rd34;
	ld.global.f64 	%fd300, [%rd62];
	add.f64 	%fd301, %fd290, %fd300;
	mul.f64 	%fd302, %fd300, 0d4026000000000000;
	sub.f64 	%fd303, %fd292, %fd302;
	mul.f64 	%fd304, %fd300, 0d4010000000000000;
	sub.f64 	%fd305, %fd294, %fd304;
	sub.f64 	%fd306, %fd298, %fd300;
	fma.rn.f64 	%fd307, %fd300, 0d4000000000000000, %fd299;
	mul.f64 	%fd308, %fd300, 0dC000000000000000;
	add.s64 	%rd63, %rd60, %rd15;
	ld.global.f64 	%fd309, [%rd63];
	add.f64 	%fd310, %fd301, %fd309;
	mul.f64 	%fd311, %fd309, 0d4026000000000000;
	sub.f64 	%fd312, %fd303, %fd311;
	mul.f64 	%fd313, %fd309, 0d4010000000000000;
	sub.f64 	%fd314, %fd305, %fd313;
	sub.f64 	%fd315, %fd300, %fd309;
	sub.f64 	%fd316, %fd313, %fd304;
	sub.f64 	%fd317, %fd306, %fd309;
	add.f64 	%fd318, %fd309, %fd309;
	add.f64 	%fd319, %fd307, %fd318;
	add.f64 	%fd320, %fd300, %fd309;
	sub.f64 	%fd321, %fd308, %fd318;
	add.s64 	%rd64, %rd58, %rd37;
	ld.global.f64 	%fd322, [%rd64];
	add.f64 	%fd323, %fd310, %fd322;
	mul.f64 	%fd324, %fd322, 0d4026000000000000;
	sub.f64 	%fd325, %fd312, %fd324;
	mul.f64 	%fd326, %fd322, 0d4010000000000000;
	sub.f64 	%fd327, %fd314, %fd326;
	sub.f64 	%fd328, %fd317, %fd322;
	fma.rn.f64 	%fd329, %fd322, 0d4000000000000000, %fd319;
	sub.f64 	%fd330, %fd320, %fd322;
	fma.rn.f64 	%fd331, %fd322, 0d4000000000000000, %fd321;
	add.s64 	%rd65, %rd62, %rd15;
	ld.global.f64 	%fd332, [%rd65];
	add.f64 	%fd333, %fd323, %fd332;
	mul.f64 	%fd334, %fd332, 0d4026000000000000;
	sub.f64 	%fd335, %fd325, %fd334;
	mul.f64 	%fd336, %fd332, 0d4010000000000000;
	sub.f64 	%fd337, %fd327, %fd336;
	sub.f64 	%fd338, %fd322, %fd332;
	sub.f64 	%fd339, %fd336, %fd326;
	sub.f64 	%fd340, %fd328, %fd332;
	fma.rn.f64 	%fd341, %fd332, 0d4000000000000000, %fd329;
	sub.f64 	%fd342, %fd330, %fd332;
	fma.rn.f64 	%fd343, %fd332, 0d4000000000000000, %fd331;
	add.s64 	%rd66, %rd58, %rd40;
	ld.global.f64 	%fd344, [%rd66];
	add.f64 	%fd345, %fd333, %fd344;
	fma.rn.f64 	%fd346, %fd344, 0d4020000000000000, %fd335;
	add.f64 	%fd347, %fd344, %fd337;
	add.f64 	%fd348, %fd295, %fd344;
	add.f64 	%fd349, %fd296, %fd344;
	add.f64 	%fd350, %fd315, %fd344;
	add.f64 	%fd351, %fd316, %fd344;
	add.f64 	%fd352, %fd344, %fd340;
	add.f64 	%fd353, %fd344, %fd341;
	add.f64 	%fd354, %fd342, %fd344;
	add.f64 	%fd355, %fd344, %fd343;
	add.s64 	%rd67, %rd64, %rd15;
	ld.global.f64 	%fd356, [%rd67];
	add.f64 	%fd357, %fd345, %fd356;
	fma.rn.f64 	%fd358, %fd356, 0d4020000000000000, %fd346;
	add.f64 	%fd359, %fd356, %fd347;
	sub.f64 	%fd360, %fd348, %fd356;
	sub.f64 	%fd361, %fd349, %fd356;
	sub.f64 	%fd362, %fd350, %fd356;
	sub.f64 	%fd363, %fd351, %fd356;
	add.f64 	%fd364, %fd356, %fd352;
	add.f64 	%fd365, %fd356, %fd353;
	add.f64 	%fd366, %fd354, %fd356;
	add.f64 	%fd367, %fd356, %fd355;
	add.f64 	%fd368, %fd344, %fd356;
	sub.f64 	%fd369, %fd344, %fd356;
	sub.f64 	%fd370, %fd356, %fd344;
	add.s64 	%rd68, %rd58, %rd43;
	ld.global.f64 	%fd371, [%rd68];
	add.f64 	%fd372, %fd357, %fd371;
	fma.rn.f64 	%fd373, %fd371, 0d4020000000000000, %fd358;
	add.f64 	%fd374, %fd371, %fd359;
	add.f64 	%fd375, %fd360, %fd371;
	add.f64 	%fd376, %fd361, %fd371;
	sub.f64 	%fd377, %fd362, %fd371;
	sub.f64 	%fd378, %fd363, %fd371;
	add.f64 	%fd379, %fd371, %fd364;
	add.f64 	%fd380, %fd371, %fd365;
	add.f64 	%fd381, %fd366, %fd371;
	add.f64 	%fd382, %fd371, %fd367;
	sub.f64 	%fd383, %fd368, %fd371;
	add.f64 	%fd384, %fd369, %fd371;
	add.f64 	%fd385, %fd370, %fd371;
	add.s64 	%rd69, %rd66, %rd15;
	ld.global.f64 	%fd386, [%rd69];
	add.f64 	%fd387, %fd372, %fd386;
	fma.rn.f64 	%fd388, %fd386, 0d4020000000000000, %fd373;
	add.f64 	%fd389, %fd386, %fd374;
	sub.f64 	%fd390, %fd375, %fd386;
	sub.f64 	%fd391, %fd376, %fd386;
	add.f64 	%fd392, %fd377, %fd386;
	add.f64 	%fd393, %fd378, %fd386;
	add.f64 	%fd394, %fd386, %fd379;
	add.f64 	%fd395, %fd386, %fd380;
	add.f64 	%fd396, %fd381, %fd386;
	add.f64 	%fd397, %fd386, %fd382;
	sub.f64 	%fd398, %fd383, %fd386;
	sub.f64 	%fd399, %fd384, %fd386;
	sub.f64 	%fd400, %fd385, %fd386;
	add.s64 	%rd70, %rd58, %rd46;
	ld.global.f64 	%fd401, [%rd70];
	add.f64 	%fd402, %fd387, %fd401;
	fma.rn.f64 	%fd403, %fd401, 0d4020000000000000, %fd388;
	add.f64 	%fd404, %fd401, %fd389;
	add.f64 	%fd405, %fd390, %fd401;
	add.f64 	%fd406, %fd391, %fd401;
	add.f64 	%fd407, %fd338, %fd401;
	add.f64 	%fd408, %fd339, %fd401;
	add.f64 	%fd409, %fd401, %fd394;
	add.f64 	%fd410, %fd401, %fd395;
	sub.f64 	%fd411, %fd396, %fd401;
	sub.f64 	%fd412, %fd397, %fd401;
	sub.f64 	%fd413, %fd399, %fd401;
	add.s64 	%rd71, %rd68, %rd15;
	ld.global.f64 	%fd414, [%rd71];
	add.f64 	%fd415, %fd402, %fd414;
	fma.rn.f64 	%fd416, %fd414, 0d4020000000000000, %fd403;
	add.f64 	%fd417, %fd414, %fd404;
	sub.f64 	%fd418, %fd405, %fd414;
	sub.f64 	%fd419, %fd406, %fd414;
	sub.f64 	%fd420, %fd407, %fd414;
	sub.f64 	%fd421, %fd408, %fd414;
	add.f64 	%fd422, %fd414, %fd409;
	add.f64 	%fd423, %fd414, %fd410;
	sub.f64 	%fd424, %fd411, %fd414;
	sub.f64 	%fd425, %fd412, %fd414;
	add.f64 	%fd426, %fd401, %fd414;
	add.f64 	%fd427, %fd413, %fd414;
	sub.f64 	%fd428, %fd401, %fd414;
	add.s64 	%rd72, %rd58, %rd49;
	ld.global.f64 	%fd429, [%rd72];
	add.f64 	%fd430, %fd415, %fd429;
	fma.rn.f64 	%fd431, %fd429, 0d4020000000000000, %fd416;
	add.f64 	%fd432, %fd429, %fd417;
	add.f64 	%fd433, %fd418, %fd429;
	add.f64 	%fd434, %fd419, %fd429;
	sub.f64 	%fd435, %fd420, %fd429;
	sub.f64 	%fd436, %fd421, %fd429;
	add.f64 	%fd437, %fd429, %fd422;
	add.f64 	%fd438, %fd429, %fd423;
	sub.f64 	%fd439, %fd424, %fd429;
	sub.f64 	%fd440, %fd425, %fd429;
	sub.f64 	%fd441, %fd426, %fd429;
	sub.f64 	%fd442, %fd427, %fd429;
	sub.f64 	%fd443, %fd428, %fd429;
	add.s64 	%rd73, %rd70, %rd15;
	ld.global.f64 	%fd444, [%rd73];
	add.f64 	%fd445, %fd430, %fd444;
	fma.rn.f64 	%fd446, %fd444, 0d4020000000000000, %fd431;
	add.f64 	%fd447, %fd444, %fd432;
	sub.f64 	%fd448, %fd433, %fd444;
	sub.f64 	%fd449, %fd434, %fd444;
	add.f64 	%fd450, %fd435, %fd444;
	add.f64 	%fd451, %fd436, %fd444;
	add.f64 	%fd452, %fd444, %fd437;
	add.f64 	%fd453, %fd444, %fd438;
	sub.f64 	%fd454, %fd439, %fd444;
	sub.f64 	%fd455, %fd440, %fd444;
	sub.f64 	%fd456, %fd441, %fd444;
	add.f64 	%fd457, %fd442, %fd444;
	add.f64 	%fd458, %fd443, %fd444;
	add.s64 	%rd74, %rd58, %rd52;
	ld.global.f64 	%fd459, [%rd74];
	add.f64 	%fd460, %fd445, %fd459;
	fma.rn.f64 	%fd461, %fd459, 0d4020000000000000, %fd446;
	add.f64 	%fd462, %fd459, %fd447;
	add.f64 	%fd463, %fd392, %fd459;
	add.f64 	%fd464, %fd393, %fd459;
	add.f64 	%fd465, %fd450, %fd459;
	add.f64 	%fd466, %fd451, %fd459;
	add.f64 	%fd467, %fd459, %fd459;
	sub.f64 	%fd468, %fd452, %fd467;
	sub.f64 	%fd469, %fd453, %fd467;
	add.f64 	%fd470, %fd400, %fd459;
	sub.f64 	%fd471, %fd458, %fd459;
	add.s64 	%rd75, %rd72, %rd15;
	ld.global.f64 	%fd472, [%rd75];
	add.f64 	%fd473, %fd460, %fd472;
	fma.rn.f64 	%fd474, %fd472, 0d4020000000000000, %fd461;
	add.f64 	%fd475, %fd472, %fd462;
	sub.f64 	%fd476, %fd463, %fd472;
	sub.f64 	%fd477, %fd464, %fd472;
	sub.f64 	%fd478, %fd465, %fd472;
	sub.f64 	%fd479, %fd466, %fd472;
	add.f64 	%fd480, %fd472, %fd472;
	sub.f64 	%fd481, %fd468, %fd480;
	sub.f64 	%fd482, %fd469, %fd480;
	add.f64 	%fd483, %fd459, %fd472;
	sub.f64 	%fd484, %fd470, %fd472;
	add.f64 	%fd485, %fd471, %fd472;
	add.s64 	%rd76, %rd58, %rd55;
	ld.global.f64 	%fd486, [%rd76];
	add.f64 	%fd487, %fd473, %fd486;
	fma.rn.f64 	%fd488, %fd486, 0d4020000000000000, %fd474;
	add.f64 	%fd489, %fd486, %fd475;
	add.f64 	%fd490, %fd476, %fd486;
	add.f64 	%fd491, %fd477, %fd486;
	sub.f64 	%fd492, %fd478, %fd486;
	sub.f64 	%fd493, %fd479, %fd486;
	add.f64 	%fd494, %fd486, %fd486;
	sub.f64 	%fd495, %fd481, %fd494;
	sub.f64 	%fd496, %fd482, %fd494;
	sub.f64 	%fd497, %fd483, %fd486;
	add.f64 	%fd498, %fd484, %fd486;
	add.f64 	%fd499, %fd485, %fd486;
	add.s64 	%rd77, %rd74, %rd15;
	ld.global.f64 	%fd500, [%rd77];
	add.f64 	%fd501, %fd487, %fd500;
	fma.rn.f64 	%fd502, %fd500, 0d4020000000000000, %fd488;
	add.f64 	%fd503, %fd500, %fd489;
	sub.f64 	%fd504, %fd490, %fd500;
	sub.f64 	%fd505, %fd491, %fd500;
	add.f64 	%fd506, %fd492, %fd500;
	add.f64 	%fd507, %fd493, %fd500;
	add.f64 	%fd508, %fd500, %fd500;
	sub.f64 	%fd509, %fd495, %fd508;
	sub.f64 	%fd510, %fd496, %fd508;
	sub.f64 	%fd511, %fd497, %fd500;
	sub.f64 	%fd512, %fd498, %fd500;
	sub.f64 	%fd513, %fd499, %fd500;
	mul.f64 	%fd514, %fd45, %fd5;
	mul.f64 	%fd515, %fd46, %fd5;
	mul.f64 	%fd516, %fd47, %fd5;
	mul.f64 	%fd517, %fd42, %fd5;
	mul.f64 	%fd518, %fd43, %fd5;
	mul.f64 	%fd519, %fd44, %fd5;
	cvta.to.global.u64 	%rd78, %rd97;
	add.s64 	%rd79, %rd78, %rd13;
	ld.global.f64 	%fd520, [%rd79];
	add.s64 	%rd80, %rd79, %rd15;
	ld.global.f64 	%fd521, [%rd80];
	add.s64 	%rd81, %rd80, %rd15;
	ld.global.f64 	%fd522, [%rd81];
	cvta.to.global.u64 	%rd82, %rd98;
	add.s64 	%rd83, %rd82, %rd13;
	ld.global.f64 	%fd523, [%rd83];
	add.s64 	%rd84, %rd83, %rd15;
	ld.global.f64 	%fd524, [%rd84];
	add.s64 	%rd85, %rd84, %rd15;
	ld.global.f64 	%fd525, [%rd85];
	mul.f64 	%fd526, %fd35, 0d3FE0000000000000;
	mul.f64 	%fd527, %fd3, %fd526;
	div.rn.f64 	%fd528, %fd527, %fd39;
	add.f64 	%fd529, %fd528, 0d3FF0000000000000;
	mul.f64 	%fd530, %fd529, 0d3FE0000000000000;
	setp.eq.f64 	%p3, %fd35, 0d3FF0000000000000;
	selp.f64 	%fd531, 0d3FE0000000000000, %fd530, %p3;
	mul.f64 	%fd532, %fd526, 0d0000000000000000;
	sqrt.rn.f64 	%fd533, %fd39;
	div.rn.f64 	%fd534, %fd532, %fd533;
	selp.f64 	%fd535, 0d0000000000000000, %fd534, %p3;
	div.rn.f64 	%fd536, %fd215, %fd33;
	fma.rn.f64 	%fd537, %fd1212, %fd35, %fd514;
	add.f64 	%fd538, %fd537, %fd520;
	fma.rn.f64 	%fd539, %fd538, 0d3FE0000000000000, %fd536;
	div.rn.f64 	%fd540, %fd271, %fd33;
	fma.rn.f64 	%fd541, %fd1213, %fd35, %fd515;
	add.f64 	%fd542, %fd541, %fd521;
	fma.rn.f64 	%fd543, %fd542, 0d3FE0000000000000, %fd540;
	div.rn.f64 	%fd544, %fd273, %fd33;
	fma.rn.f64 	%fd545, %fd1214, %fd35, %fd516;
	add.f64 	%fd546, %fd545, %fd522;
	fma.rn.f64 	%fd547, %fd546, 0d3FE0000000000000, %fd544;
	mul.f64 	%fd548, %fd543, %fd543;
	fma.rn.f64 	%fd549, %fd539, %fd539, %fd548;
	fma.rn.f64 	%fd550, %fd547, %fd547, %fd549;
	sqrt.rn.f64 	%fd551, %fd550;
	mul.f64 	%fd552, %fd535, %fd551;
	fma.rn.f64 	%fd553, %fd531, %fd531, %fd552;
	sqrt.rn.f64 	%fd554, %fd553;
	add.f64 	%fd555, %fd531, %fd554;
	div.rn.f64 	%fd556, %fd539, %fd555;
	div.rn.f64 	%fd557, %fd543, %fd555;
	div.rn.f64 	%fd558, %fd547, %fd555;
	mul.f64 	%fd559, %fd557, %fd557;
	fma.rn.f64 	%fd560, %fd556, %fd556, %fd559;
	fma.rn.f64 	%fd561, %fd558, %fd558, %fd560;
	sqrt.rn.f64 	%fd562, %fd561;
	neg.f64 	%fd563, %fd35;
	mul.f64 	%fd564, %fd3, %fd563;
	div.rn.f64 	%fd565, %fd564, %fd39;
	mul.f64 	%fd566, %fd565, %fd556;
	mul.f64 	%fd567, %fd35, 0d0000000000000000;
	div.rn.f64 	%fd568, %fd567, %fd533;
	mul.f64 	%fd569, %fd568, %fd562;
	mul.f64 	%fd570, %fd556, %fd569;
	sub.f64 	%fd571, %fd566, %fd570;
	fma.rn.f64 	%fd572, %fd1212, %fd35, %fd571;
	mul.f64 	%fd573, %fd565, %fd557;
	mul.f64 	%fd574, %fd557, %fd569;
	sub.f64 	%fd575, %fd573, %fd574;
	fma.rn.f64 	%fd576, %fd1213, %fd35, %fd575;
	mul.f64 	%fd577, %fd565, %fd558;
	mul.f64 	%fd578, %fd558, %fd569;
	sub.f64 	%fd579, %fd577, %fd578;
	fma.rn.f64 	%fd580, %fd1214, %fd35, %fd579;
	selp.f64 	%fd581, %fd1212, %fd572, %p3;
	selp.f64 	%fd582, %fd1213, %fd576, %p3;
	selp.f64 	%fd583, %fd1214, %fd580, %p3;
	fma.rn.f64 	%fd584, %fd47, %fd5, %fd583;
	add.f64 	%fd585, %fd522, %fd584;
	mul.f64 	%fd586, %fd33, %fd585;
	fma.rn.f64 	%fd587, %fd46, %fd5, %fd582;
	add.f64 	%fd588, %fd521, %fd587;
	mul.f64 	%fd589, %fd33, %fd588;
	fma.rn.f64 	%fd590, %fd45, %fd5, %fd581;
	add.f64 	%fd591, %fd520, %fd590;
	mul.f64 	%fd592, %fd33, %fd591;
	mul.f64 	%fd593, %fd4, %fd526;
	div.rn.f64 	%fd594, %fd593, %fd41;
	add.f64 	%fd595, %fd594, 0d3FF0000000000000;
	mul.f64 	%fd596, %fd595, 0d3FE0000000000000;
	selp.f64 	%fd597, 0d3FE0000000000000, %fd596, %p3;
	sqrt.rn.f64 	%fd598, %fd41;
	div.rn.f64 	%fd599, %fd532, %fd598;
	selp.f64 	%fd600, 0d0000000000000000, %fd599, %p3;
	div.rn.f64 	%fd601, %fd448, %fd34;
	fma.rn.f64 	%fd602, %fd1212, %fd35, %fd517;
	add.f64 	%fd603, %fd602, %fd523;
	fma.rn.f64 	%fd604, %fd603, 0d3FE0000000000000, %fd601;
	div.rn.f64 	%fd605, %fd504, %fd34;
	fma.rn.f64 	%fd606, %fd1213, %fd35, %fd518;
	add.f64 	%fd607, %fd606, %fd524;
	fma.rn.f64 	%fd608, %fd607, 0d3FE0000000000000, %fd605;
	div.rn.f64 	%fd609, %fd506, %fd34;
	fma.rn.f64 	%fd610, %fd1214, %fd35, %fd519;
	add.f64 	%fd611, %fd610, %fd525;
	fma.rn.f64 	%fd612, %fd611, 0d3FE0000000000000, %fd609;
	mul.f64 	%fd613, %fd608, %fd608;
	fma.rn.f64 	%fd614, %fd604, %fd604, %fd613;
	fma.rn.f64 	%fd615, %fd612, %fd612, %fd614;
	sqrt.rn.f64 	%fd616, %fd615;
	mul.f64 	%fd617, %fd600, %fd616;
	fma.rn.f64 	%fd618, %fd597, %fd597, %fd617;
	sqrt.rn.f64 	%fd619, %fd618;
	add.f64 	%fd620, %fd597, %fd619;
	div.rn.f64 	%fd621, %fd604, %fd620;
	div.rn.f64 	%fd622, %fd608, %fd620;
	div.rn.f64 	%fd623, %fd612, %fd620;
	mul.f64 	%fd624, %fd622, %fd622;
	fma.rn.f64 	%fd625, %fd621, %fd621, %fd624;
	fma.rn.f64 	%fd626, %fd623, %fd623, %fd625;
	sqrt.rn.f64 	%fd627, %fd626;
	mul.f64 	%fd628, %fd4, %fd563;
	div.rn.f64 	%fd629, %fd628, %fd41;
	mul.f64 	%fd630, %fd629, %fd621;
	div.rn.f64 	%fd631, %fd567, %fd598;
	mul.f64 	%fd632, %fd631, %fd627;
	mul.f64 	%fd633, %fd621, %fd632;
	sub.f64 	%fd634, %fd630, %fd633;
	fma.rn.f64 	%fd635, %fd1212, %fd35, %fd634;
	mul.f64 	%fd636, %fd629, %fd622;
	mul.f64 	%fd637, %fd622, %fd632;
	sub.f64 	%fd638, %fd636, %fd637;
	fma.rn.f64 	%fd639, %fd1213, %fd35, %fd638;
	mul.f64 	%fd640, %fd629, %fd623;
	mul.f64 	%fd641, %fd623, %fd632;
	sub.f64 	%fd642, %fd640, %fd641;
	fma.rn.f64 	%fd643, %fd1214, %fd35, %fd642;
	selp.f64 	%fd644, %fd1212, %fd635, %p3;
	selp.f64 	%fd645, %fd1213, %fd639, %p3;
	selp.f64 	%fd646, %fd1214, %fd643, %p3;
	fma.rn.f64 	%fd647, %fd44, %fd5, %fd646;
	add.f64 	%fd648, %fd525, %fd647;
	mul.f64 	%fd649, %fd34, %fd648;
	fma.rn.f64 	%fd650, %fd43, %fd5, %fd645;
	add.f64 	%fd651, %fd524, %fd650;
	mul.f64 	%fd652, %fd34, %fd651;
	fma.rn.f64 	%fd653, %fd42, %fd5, %fd644;
	add.f64 	%fd654, %fd523, %fd653;
	mul.f64 	%fd655, %fd34, %fd654;
	mul.f64 	%fd656, %fd34, %fd621;
	fma.rn.f64 	%fd657, %fd33, %fd556, %fd656;
	div.rn.f64 	%fd658, %fd657, %fd38;
	mul.f64 	%fd659, %fd34, %fd622;
	fma.rn.f64 	%fd660, %fd33, %fd557, %fd659;
	div.rn.f64 	%fd661, %fd660, %fd38;
	mul.f64 	%fd662, %fd34, %fd623;
	fma.rn.f64 	%fd663, %fd33, %fd558, %fd662;
	div.rn.f64 	%fd664, %fd663, %fd38;
	mul.f64 	%fd665, %fd33, 0d4033000000000000;
	mul.f64 	%fd666, %fd661, %fd661;
	fma.rn.f64 	%fd667, %fd658, %fd658, %fd666;
	mul.f64 	%fd668, %fd664, %fd664;
	add.f64 	%fd669, %fd668, %fd667;
	mul.f64 	%fd670, %fd665, %fd669;
	mul.f64 	%fd671, %fd268, 0d4026000000000000;
	sub.f64 	%fd672, %fd670, %fd671;
	sub.f64 	%fd673, %fd672, %fd269;
	fma.rn.f64 	%fd674, %fd6, %fd673, %fd269;
	mul.f64 	%fd675, %fd661, %fd589;
	fma.rn.f64 	%fd676, %fd658, %fd592, %fd675;
	mul.f64 	%fd677, %fd664, %fd586;
	add.f64 	%fd678, %fd677, %fd676;
	mul.f64 	%fd679, %fd8, 0d4043000000000000;
	fma.rn.f64 	%fd680, %fd679, %fd678, %fd674;
	mul.f64 	%fd681, %fd268, 0d4008000000000000;
	mul.f64 	%fd682, %fd33, 0d4016000000000000;
	mul.f64 	%fd683, %fd682, %fd669;
	sub.f64 	%fd684, %fd681, %fd683;
	sub.f64 	%fd685, %fd684, %fd270;
	fma.rn.f64 	%fd686, %fd6, %fd685, %fd270;
	neg.f64 	%fd687, %fd592;
	mul.f64 	%fd688, %fd658, %fd687;
	sub.f64 	%fd689, %fd688, %fd675;
	sub.f64 	%fd690, %fd689, %fd677;
	mul.f64 	%fd691, %fd8, 0d4026000000000000;
	fma.rn.f64 	%fd692, %fd691, %fd690, %fd686;
	add.f64 	%fd693, %fd215, %fd592;
	mul.f64 	%fd694, %fd658, 0dBFE5555555555555;
	mul.f64 	%fd695, %fd33, %fd694;
	sub.f64 	%fd696, %fd695, %fd216;
	fma.rn.f64 	%fd697, %fd7, %fd696, %fd216;
	mul.f64 	%fd698, %fd592, 0dBFE5555555555555;
	mul.f64 	%fd699, %fd7, 0d3FE0000000000000;
	mov.f64 	%fd700, 0d3FF0000000000000;
	sub.f64 	%fd701, %fd700, %fd699;
	fma.rn.f64 	%fd702, %fd701, %fd698, %fd697;
	add.f64 	%fd703, %fd271, %fd589;
	mul.f64 	%fd704, %fd661, 0dBFE5555555555555;
	mul.f64 	%fd705, %fd33, %fd704;
	sub.f64 	%fd706, %fd705, %fd272;
	fma.rn.f64 	%fd707, %fd7, %fd706, %fd272;
	mul.f64 	%fd708, %fd589, 0dBFE5555555555555;
	fma.rn.f64 	%fd709, %fd701, %fd708, %fd707;
	add.f64 	%fd710, %fd273, %fd586;
	mul.f64 	%fd711, %fd664, 0dBFE5555555555555;
	mul.f64 	%fd712, %fd33, %fd711;
	sub.f64 	%fd713, %fd712, %fd274;
	fma.rn.f64 	%fd714, %fd7, %fd713, %fd274;
	mul.f64 	%fd715, %fd586, 0dBFE5555555555555;
	fma.rn.f64 	%fd716, %fd701, %fd715, %fd714;
	add.f64 	%fd717, %fd658, %fd658;
	mul.f64 	%fd718, %fd658, %fd717;
	sub.f64 	%fd719, %fd718, %fd666;
	sub.f64 	%fd720, %fd719, %fd668;
	mul.f64 	%fd721, %fd33, %fd720;
	sub.f64 	%fd722, %fd721, %fd276;
	fma.rn.f64 	%fd723, %fd6, %fd722, %fd276;
	mul.f64 	%fd724, %fd592, 0d4010000000000000;
	mul.f64 	%fd725, %fd658, %fd724;
	add.f64 	%fd726, %fd589, %fd589;
	mul.f64 	%fd727, %fd661, %fd726;
	sub.f64 	%fd728, %fd725, %fd727;
	add.f64 	%fd729, %fd586, %fd586;
	mul.f64 	%fd730, %fd664, %fd729;
	sub.f64 	%fd731, %fd728, %fd730;
	fma.rn.f64 	%fd732, %fd8, %fd731, %fd723;
	mul.f64 	%fd733, %fd6, %fd277;
	sub.f64 	%fd734, %fd277, %fd733;
	add.f64 	%fd735, %fd592, %fd592;
	mul.f64 	%fd736, %fd658, %fd735;
	sub.f64 	%fd737, %fd675, %fd736;
	add.f64 	%fd738, %fd677, %fd737;
	fma.rn.f64 	%fd739, %fd8, %fd738, %fd734;
	sub.f64 	%fd740, %fd666, %fd668;
	mul.f64 	%fd741, %fd33, %fd740;
	sub.f64 	%fd742, %fd741, %fd221;
	fma.rn.f64 	%fd743, %fd6, %fd742, %fd221;
	sub.f64 	%fd744, %fd727, %fd730;
	fma.rn.f64 	%fd745, %fd8, %fd744, %fd743;
	mul.f64 	%fd746, %fd6, %fd222;
	sub.f64 	%fd747, %fd222, %fd746;
	sub.f64 	%fd748, %fd677, %fd675;
	fma.rn.f64 	%fd749, %fd8, %fd748, %fd747;
	mul.f64 	%fd750, %fd658, %fd661;
	mul.f64 	%fd751, %fd33, %fd750;
	sub.f64 	%fd752, %fd751, %fd165;
	fma.rn.f64 	%fd753, %fd6, %fd752, %fd165;
	mul.f64 	%fd754, %fd661, %fd592;
	fma.rn.f64 	%fd755, %fd658, %fd589, %fd754;
	fma.rn.f64 	%fd756, %fd8, %fd755, %fd753;
	mul.f64 	%fd757, %fd661, %fd664;
	mul.f64 	%fd758, %fd33, %fd757;
	sub.f64 	%fd759, %fd758, %fd278;
	fma.rn.f64 	%fd760, %fd6, %fd759, %fd278;
	mul.f64 	%fd761, %fd664, %fd589;
	fma.rn.f64 	%fd762, %fd661, %fd586, %fd761;
	fma.rn.f64 	%fd763, %fd8, %fd762, %fd760;
	mul.f64 	%fd764, %fd658, %fd664;
	mul.f64 	%fd765, %fd33, %fd764;
	sub.f64 	%fd766, %fd765, %fd223;
	fma.rn.f64 	%fd767, %fd6, %fd766, %fd223;
	mul.f64 	%fd768, %fd664, %fd592;
	fma.rn.f64 	%fd769, %fd658, %fd586, %fd768;
	fma.rn.f64 	%fd770, %fd8, %fd769, %fd767;
	mul.f64 	%fd771, %fd7, %fd224;
	sub.f64 	%fd772, %fd224, %fd771;
	mul.f64 	%fd773, %fd7, %fd279;
	sub.f64 	%fd774, %fd279, %fd773;
	mul.f64 	%fd775, %fd7, %fd280;
	sub.f64 	%fd776, %fd280, %fd775;
	mul.f64 	%fd777, %fd268, 0d3FAAF286BCA1AF28;
	mul.f64 	%fd778, %fd680, 0d3F89AA066A819A9E;
	sub.f64 	%fd779, %fd777, %fd778;
	fma.rn.f64 	%fd780, %fd692, 0d3FA8618618618619, %fd779;
	st.global.f64 	[%rd30], %fd780;
	mul.f64 	%fd781, %fd680, 0d3F72D204B4812D20;
	sub.f64 	%fd782, %fd777, %fd781;
	mul.f64 	%fd783, %fd692, 0d3F9041041041040F;
	sub.f64 	%fd784, %fd782, %fd783;
	sub.f64 	%fd785, %fd693, %fd702;
	fma.rn.f64 	%fd786, %fd785, 0d3FB999999999999A, %fd784;
	sub.f64 	%fd787, %fd732, %fd739;
	fma.rn.f64 	%fd788, %fd787, 0d3FAC71C71C71C71C, %fd786;
	st.global.f64 	[%rd33], %fd788;
	sub.f64 	%fd789, %fd702, %fd693;
	fma.rn.f64 	%fd790, %fd789, 0d3FB999999999999A, %fd784;
	fma.rn.f64 	%fd791, %fd787, 0d3FAC71C71C71C71C, %fd790;
	st.global.f64 	[%rd32], %fd791;
	sub.f64 	%fd792, %fd703, %fd709;
	fma.rn.f64 	%fd793, %fd792, 0d3FB999999999999A, %fd784;
	sub.f64 	%fd794, %fd739, %fd732;
	fma.rn.f64 	%fd795, %fd794, 0d3F9C71C71C71C71D, %fd793;
	sub.f64 	%fd796, %fd745, %fd749;
	fma.rn.f64 	%fd797, %fd796, 0d3FB5555555555555, %fd795;
	st.global.f64 	[%rd36], %fd797;
	sub.f64 	%fd798, %fd709, %fd703;
	fma.rn.f64 	%fd799, %fd798, 0d3FB999999999999A, %fd784;
	fma.rn.f64 	%fd800, %fd794, 0d3F9C71C71C71C71D, %fd799;
	fma.rn.f64 	%fd801, %fd796, 0d3FB5555555555555, %fd800;
	st.global.f64 	[%rd35], %fd801;
	sub.f64 	%fd802, %fd710, %fd716;
	fma.rn.f64 	%fd803, %fd802, 0d3FB999999999999A, %fd784;
	fma.rn.f64 	%fd804, %fd794, 0d3F9C71C71C71C71D, %fd803;
	sub.f64 	%fd805, %fd749, %fd745;
	fma.rn.f64 	%fd806, %fd805, 0d3FB5555555555555, %fd804;
	st.global.f64 	[%rd39], %fd806;
	sub.f64 	%fd807, %fd716, %fd710;
	fma.rn.f64 	%fd808, %fd807, 0d3FB999999999999A, %fd784;
	fma.rn.f64 	%fd809, %fd794, 0d3F9C71C71C71C71D, %fd808;
	fma.rn.f64 	%fd810, %fd805, 0d3FB5555555555555, %fd809;
	st.global.f64 	[%rd38], %fd810;
	fma.rn.f64 	%fd811, %fd680, 0d3F6B6006D801B600, %fd777;
	fma.rn.f64 	%fd812, %fd692, 0d3F70410410410410, %fd811;
	add.f64 	%fd813, %fd693, %fd703;
	mul.f64 	%fd814, %fd813, 0d3FB999999999999A;
	add.f64 	%fd815, %fd814, %fd812;
	add.f64 	%fd816, %fd702, %fd709;
	mul.f64 	%fd817, %fd816, 0d3F9999999999999A;
	add.f64 	%fd818, %fd817, %fd815;
	mul.f64 	%fd819, %fd732, 0d3F9C71C71C71C71D;
	add.f64 	%fd820, %fd819, %fd818;
	mul.f64 	%fd821, %fd739, 0d3F8C71C71C71C71D;
	add.f64 	%fd822, %fd821, %fd820;
	mul.f64 	%fd823, %fd745, 0d3FB5555555555555;
	add.f64 	%fd824, %fd823, %fd822;
	mul.f64 	%fd825, %fd749, 0d3FA5555555555554;
	add.f64 	%fd826, %fd825, %fd824;
	mul.f64 	%fd827, %fd756, 0d3FD0000000000000;
	add.f64 	%fd828, %fd827, %fd826;
	sub.f64 	%fd829, %fd772, %fd774;
	fma.rn.f64 	%fd830, %fd829, 0d3FC0000000000000, %fd828;
	st.global.f64 	[%rd42], %fd830;
	sub.f64 	%fd831, %fd812, %fd814;
	sub.f64 	%fd832, %fd831, %fd817;
	add.f64 	%fd833, %fd819, %fd832;
	add.f64 	%fd834, %fd821, %fd833;
	add.f64 	%fd835, %fd823, %fd834;
	add.f64 	%fd836, %fd825, %fd835;
	add.f64 	%fd837, %fd827, %fd836;
	sub.f64 	%fd838, %fd774, %fd772;
	fma.rn.f64 	%fd839, %fd838, 0d3FC0000000000000, %fd837;
	st.global.f64 	[%rd41], %fd839;
	sub.f64 	%fd840, %fd693, %fd703;
	fma.rn.f64 	%fd841, %fd840, 0d3FB999999999999A, %fd812;
	sub.f64 	%fd842, %fd702, %fd709;
	fma.rn.f64 	%fd843, %fd842, 0d3F9999999999999A, %fd841;
	add.f64 	%fd844, %fd819, %fd843;
	add.f64 	%fd845, %fd821, %fd844;
	add.f64 	%fd846, %fd823, %fd845;
	add.f64 	%fd847, %fd825, %fd846;
	sub.f64 	%fd848, %fd847, %fd827;
	add.f64 	%fd849, %fd772, %fd774;
	mul.f64 	%fd850, %fd849, 0d3FC0000000000000;
	add.f64 	%fd851, %fd850, %fd848;
	st.global.f64 	[%rd45], %fd851;
	sub.f64 	%fd852, %fd703, %fd693;
	fma.rn.f64 	%fd853, %fd852, 0d3FB999999999999A, %fd812;
	sub.f64 	%fd854, %fd709, %fd702;
	fma.rn.f64 	%fd855, %fd854, 0d3F9999999999999A, %fd853;
	add.f64 	%fd856, %fd819, %fd855;
	add.f64 	%fd857, %fd821, %fd856;
	add.f64 	%fd858, %fd823, %fd857;
	add.f64 	%fd859, %fd825, %fd858;
	sub.f64 	%fd860, %fd859, %fd827;
	sub.f64 	%fd861, %fd860, %fd850;
	st.global.f64 	[%rd44], %fd861;
	add.f64 	%fd862, %fd693, %fd710;
	mul.f64 	%fd863, %fd862, 0d3FB999999999999A;
	add.f64 	%fd864, %fd863, %fd812;
	add.f64 	%fd865, %fd702, %fd716;
	mul.f64 	%fd866, %fd865, 0d3F9999999999999A;
	add.f64 	%fd867, %fd866, %fd864;
	add.f64 	%fd868, %fd819, %fd867;
	add.f64 	%fd869, %fd821, %fd868;
	sub.f64 	%fd870, %fd869, %fd823;
	sub.f64 	%fd871, %fd870, %fd825;
	mul.f64 	%fd872, %fd770, 0d3FD0000000000000;
	add.f64 	%fd873, %fd872, %fd871;
	sub.f64 	%fd874, %fd776, %fd772;
	fma.rn.f64 	%fd875, %fd874, 0d3FC0000000000000, %fd873;
	st.global.f64 	[%rd48], %fd875;
	sub.f64 	%fd876, %fd812, %fd863;
	sub.f64 	%fd877, %fd876, %fd866;
	add.f64 	%fd878, %fd819, %fd877;
	add.f64 	%fd879, %fd821, %fd878;
	sub.f64 	%fd880, %fd879, %fd823;
	sub.f64 	%fd881, %fd880, %fd825;
	add.f64 	%fd882, %fd872, %fd881;
	sub.f64 	%fd883, %fd772, %fd776;
	fma.rn.f64 	%fd884, %fd883, 0d3FC0000000000000, %fd882;
	st.global.f64 	[%rd47], %fd884;
	sub.f64 	%fd885, %fd693, %fd710;
	fma.rn.f64 	%fd886, %fd885, 0d3FB999999999999A, %fd812;
	sub.f64 	%fd887, %fd702, %fd716;
	fma.rn.f64 	%fd888, %fd887, 0d3F9999999999999A, %fd886;
	add.f64 	%fd889, %fd819, %fd888;
	add.f64 	%fd890, %fd821, %fd889;
	sub.f64 	%fd891, %fd890, %fd823;
	sub.f64 	%fd892, %fd891, %fd825;
	sub.f64 	%fd893, %fd892, %fd872;
	add.f64 	%fd894, %fd772, %fd776;
	mul.f64 	%fd895, %fd894, 0d3FC0000000000000;
	sub.f64 	%fd896, %fd893, %fd895;
	st.global.f64 	[%rd51], %fd896;
	sub.f64 	%fd897, %fd710, %fd693;
	fma.rn.f64 	%fd898, %fd897, 0d3FB999999999999A, %fd812;
	sub.f64 	%fd899, %fd716, %fd702;
	fma.rn.f64 	%fd900, %fd899, 0d3F9999999999999A, %fd898;
	add.f64 	%fd901, %fd819, %fd900;
	add.f64 	%fd902, %fd821, %fd901;
	sub.f64 	%fd903, %fd902, %fd823;
	sub.f64 	%fd904, %fd903, %fd825;
	sub.f64 	%fd905, %fd904, %fd872;
	add.f64 	%fd906, %fd895, %fd905;
	st.global.f64 	[%rd50], %fd906;
	add.f64 	%fd907, %fd703, %fd710;
	mul.f64 	%fd908, %fd907, 0d3FB999999999999A;
	add.f64 	%fd909, %fd908, %fd812;
	add.f64 	%fd910, %fd709, %fd716;
	mul.f64 	%fd911, %fd910, 0d3F9999999999999A;
	add.f64 	%fd912, %fd911, %fd909;
	mul.f64 	%fd913, %fd732, 0d3FAC71C71C71C71C;
	sub.f64 	%fd914, %fd912, %fd913;
	mul.f64 	%fd915, %fd739, 0d3F9C71C71C71C71D;
	sub.f64 	%fd916, %fd914, %fd915;
	mul.f64 	%fd917, %fd763, 0d3FD0000000000000;
	add.f64 	%fd918, %fd917, %fd916;
	sub.f64 	%fd919, %fd774, %fd776;
	fma.rn.f64 	%fd920, %fd919, 0d3FC0000000000000, %fd918;
	st.global.f64 	[%rd54], %fd920;
	sub.f64 	%fd921, %fd812, %fd908;
	sub.f64 	%fd922, %fd921, %fd911;
	sub.f64 	%fd923, %fd922, %fd913;
	sub.f64 	%fd924, %fd923, %fd915;
	add.f64 	%fd925, %fd917, %fd924;
	sub.f64 	%fd926, %fd776, %fd774;
	fma.rn.f64 	%fd927, %fd926, 0d3FC0000000000000, %fd925;
	st.global.f64 	[%rd53], %fd927;
	sub.f64 	%fd928, %fd703, %fd710;
	fma.rn.f64 	%fd929, %fd928, 0d3FB999999999999A, %fd812;
	sub.f64 	%fd930, %fd709, %fd716;
	fma.rn.f64 	%fd931, %fd930, 0d3F9999999999999A, %fd929;
	sub.f64 	%fd932, %fd931, %fd913;
	sub.f64 	%fd933, %fd932, %fd915;
	sub.f64 	%fd934, %fd933, %fd917;
	add.f64 	%fd935, %fd774, %fd776;
	mul.f64 	%fd936, %fd935, 0d3FC0000000000000;
	add.f64 	%fd937, %fd936, %fd934;
	st.global.f64 	[%rd57], %fd937;
	sub.f64 	%fd938, %fd710, %fd703;
	fma.rn.f64 	%fd939, %fd938, 0d3FB999999999999A, %fd812;
	sub.f64 	%fd940, %fd716, %fd709;
	fma.rn.f64 	%fd941, %fd940, 0d3F9999999999999A, %fd939;
	sub.f64 	%fd942, %fd941, %fd913;
	sub.f64 	%fd943, %fd942, %fd915;
	sub.f64 	%fd944, %fd943, %fd917;
	sub.f64 	%fd945, %fd944, %fd936;
	st.global.f64 	[%rd56], %fd945;
	mul.f64 	%fd946, %fd34, 0d4033000000000000;
	mul.f64 	%fd947, %fd946, %fd669;
	mul.f64 	%fd948, %fd501, 0d4026000000000000;
	sub.f64 	%fd949, %fd947, %fd948;
	sub.f64 	%fd950, %fd949, %fd502;
	fma.rn.f64 	%fd951, %fd9, %fd950, %fd502;
	mul.f64 	%fd952, %fd661, %fd652;
	fma.rn.f64 	%fd953, %fd658, %fd655, %fd952;
	mul.f64 	%fd954, %fd664, %fd649;
	add.f64 	%fd955, %fd954, %fd953;
	mul.f64 	%fd956, %fd11, 0d4043000000000000;
	fma.rn.f64 	%fd957, %fd956, %fd955, %fd951;
	mul.f64 	%fd958, %fd501, 0d4008000000000000;
	mul.f64 	%fd959, %fd34, 0d4016000000000000;
	mul.f64 	%fd960, %fd959, %fd669;
	sub.f64 	%fd961, %fd958, %fd960;
	sub.f64 	%fd962, %fd961, %fd503;
	fma.rn.f64 	%fd963, %fd9, %fd962, %fd503;
	neg.f64 	%fd964, %fd655;
	mul.f64 	%fd965, %fd658, %fd964;
	sub.f64 	%fd966, %fd965, %fd952;
	sub.f64 	%fd967, %fd966, %fd954;
	mul.f64 	%fd968, %fd11, 0d4026000000000000;
	fma.rn.f64 	%fd969, %fd968, %fd967, %fd963;
	add.f64 	%fd970, %fd448, %fd655;
	mul.f64 	%fd971, %fd34, %fd694;
	sub.f64 	%fd972, %fd971, %fd449;
	fma.rn.f64 	%fd973, %fd10, %fd972, %fd449;
	mul.f64 	%fd974, %fd655, 0dBFE5555555555555;
	fma.rn.f64 	%fd975, %fd12, %fd974, %fd973;
	add.f64 	%fd976, %fd504, %fd652;
	mul.f64 	%fd977, %fd34, %fd704;
	sub.f64 	%fd978, %fd977, %fd505;
	fma.rn.f64 	%fd979, %fd10, %fd978, %fd505;
	mul.f64 	%fd980, %fd652, 0dBFE5555555555555;
	fma.rn.f64 	%fd981, %fd12, %fd980, %fd979;
	add.f64 	%fd982, %fd506, %fd649;
	mul.f64 	%fd983, %fd34, %fd711;
	sub.f64 	%fd984, %fd983, %fd507;
	fma.rn.f64 	%fd985, %fd10, %fd984, %fd507;
	mul.f64 	%fd986, %fd649, 0dBFE5555555555555;
	fma.rn.f64 	%fd987, %fd12, %fd986, %fd985;
	mul.f64 	%fd988, %fd34, %fd720;
	sub.f64 	%fd989, %fd988, %fd509;
	fma.rn.f64 	%fd990, %fd9, %fd989, %fd509;
	mul.f64 	%fd991, %fd655, 0d4010000000000000;
	mul.f64 	%fd992, %fd658, %fd991;
	add.f64 	%fd993, %fd652, %fd652;
	mul.f64 	%fd994, %fd661, %fd993;
	sub.f64 	%fd995, %fd992, %fd994;
	add.f64 	%fd996, %fd649, %fd649;
	mul.f64 	%fd997, %fd664, %fd996;
	sub.f64 	%fd998, %fd995, %fd997;
	fma.rn.f64 	%fd999, %fd11, %fd998, %fd990;
	mul.f64 	%fd1000, %fd9, %fd510;
	sub.f64 	%fd1001, %fd510, %fd1000;
	add.f64 	%fd1002, %fd655, %fd655;
	mul.f64 	%fd1003, %fd658, %fd1002;
	sub.f64 	%fd1004, %fd952, %fd1003;
	add.f64 	%fd1005, %fd954, %fd1004;
	fma.rn.f64 	%fd1006, %fd11, %fd1005, %fd1001;
	mul.f64 	%fd1007, %fd34, %fd740;
	sub.f64 	%fd1008, %fd1007, %fd454;
	fma.rn.f64 	%fd1009, %fd9, %fd1008, %fd454;
	sub.f64 	%fd1010, %fd994, %fd997;
	fma.rn.f64 	%fd1011, %fd11, %fd1010, %fd1009;
	mul.f64 	%fd1012, %fd9, %fd455;
	sub.f64 	%fd1013, %fd455, %fd1012;
	sub.f64 	%fd1014, %fd954, %fd952;
	fma.rn.f64 	%fd1015, %fd11, %fd1014, %fd1013;
	mul.f64 	%fd1016, %fd34, %fd750;
	sub.f64 	%fd1017, %fd1016, %fd398;
	fma.rn.f64 	%fd1018, %fd9, %fd1017, %fd398;
	mul.f64 	%fd1019, %fd661, %fd655;
	fma.rn.f64 	%fd1020, %fd658, %fd652, %fd1019;
	fma.rn.f64 	%fd1021, %fd11, %fd1020, %fd1018;
	mul.f64 	%fd1022, %fd34, %fd757;
	sub.f64 	%fd1023, %fd1022, %fd511;
	fma.rn.f64 	%fd1024, %fd9, %fd1023, %fd511;
	mul.f64 	%fd1025, %fd664, %fd652;
	fma.rn.f64 	%fd1026, %fd661, %fd649, %fd1025;
	fma.rn.f64 	%fd1027, %fd11, %fd1026, %fd1024;
	mul.f64 	%fd1028, %fd34, %fd764;
	sub.f64 	%fd1029, %fd1028, %fd456;
	fma.rn.f64 	%fd1030, %fd9, %fd1029, %fd456;
	mul.f64 	%fd1031, %fd664, %fd655;
	fma.rn.f64 	%fd1032, %fd658, %fd649, %fd1031;
	fma.rn.f64 	%fd1033, %fd11, %fd1032, %fd1030;
	mul.f64 	%fd1034, %fd10, %fd457;
	sub.f64 	%fd1035, %fd457, %fd1034;
	mul.f64 	%fd1036, %fd10, %fd512;
	sub.f64 	%fd1037, %fd512, %fd1036;
	mul.f64 	%fd1038, %fd10, %fd513;
	sub.f64 	%fd1039, %fd513, %fd1038;
	mul.f64 	%fd1040, %fd501, 0d3FAAF286BCA1AF28;
	mul.f64 	%fd1041, %fd957, 0d3F89AA066A819A9E;
	sub.f64 	%fd1042, %fd1040, %fd1041;
	fma.rn.f64 	%fd1043, %fd969, 0d3FA8618618618619, %fd1042;
	st.global.f64 	[%rd59], %fd1043;
	mul.f64 	%fd1044, %fd957, 0d3F72D204B4812D20;
	sub.f64 	%fd1045, %fd1040, %fd1044;
	mul.f64 	%fd1046, %fd969, 0d3F9041041041040F;
	sub.f64 	%fd1047, %fd1045, %fd1046;
	sub.f64 	%fd1048, %fd970, %fd975;
	fma.rn.f64 	%fd1049, %fd1048, 0d3FB999999999999A, %fd1047;
	sub.f64 	%fd1050, %fd999, %fd1006;
	fma.rn.f64 	%fd1051, %fd1050, 0d3FAC71C71C71C71C, %fd1049;
	st.global.f64 	[%rd61], %fd1051;
	sub.f64 	%fd1052, %fd975, %fd970;
	fma.rn.f64 	%fd1053, %fd1052, 0d3FB999999999999A, %fd1047;
	fma.rn.f64 	%fd1054, %fd1050, 0d3FAC71C71C71C71C, %fd1053;
	st.global.f64 	[%rd60], %fd1054;
	sub.f64 	%fd1055, %fd976, %fd981;
	fma.rn.f64 	%fd1056, %fd1055, 0d3FB999999999999A, %fd1047;
	sub.f64 	%fd1057, %fd1006, %fd999;
	fma.rn.f64 	%fd1058, %fd1057, 0d3F9C71C71C71C71D, %fd1056;
	sub.f64 	%fd1059, %fd1011, %fd1015;
	fma.rn.f64 	%fd1060, %fd1059, 0d3FB5555555555555, %fd1058;
	st.global.f64 	[%rd63], %fd1060;
	sub.f64 	%fd1061, %fd981, %fd976;
	fma.rn.f64 	%fd1062, %fd1061, 0d3FB999999999999A, %fd1047;
	fma.rn.f64 	%fd1063, %fd1057, 0d3F9C71C71C71C71D, %fd1062;
	fma.rn.f64 	%fd1064, %fd1059, 0d3FB5555555555555, %fd1063;
	st.global.f64 	[%rd62], %fd1064;
	sub.f64 	%fd1065, %fd982, %fd987;
	fma.rn.f64 	%fd1066, %fd1065, 0d3FB999999999999A, %fd1047;
	fma.rn.f64 	%fd1067, %fd1057, 0d3F9C71C71C71C71D, %fd1066;
	sub.f64 	%fd1068, %fd1015, %fd1011;
	fma.rn.f64 	%fd1069, %fd1068, 0d3FB5555555555555, %fd1067;
	st.global.f64 	[%rd65], %fd1069;
	sub.f64 	%fd1070, %fd987, %fd982;
	fma.rn.f64 	%fd1071, %fd1070, 0d3FB999999999999A, %fd1047;
	fma.rn.f64 	%fd1072, %fd1057, 0d3F9C71C71C71C71D, %fd1071;
	fma.rn.f64 	%fd1073, %fd1068, 0d3FB5555555555555, %fd1072;
	st.global.f64 	[%rd64], %fd1073;
	fma.rn.f64 	%fd1074, %fd957, 0d3F6B6006D801B600, %fd1040;
	fma.rn.f64 	%fd1075, %fd969, 0d3F70410410410410, %fd1074;
	add.f64 	%fd1076, %fd970, %fd976;
	mul.f64 	%fd1077, %fd1076, 0d3FB999999999999A;
	add.f64 	%fd1078, %fd1077, %fd1075;
	add.f64 	%fd1079, %fd975, %fd981;
	mul.f64 	%fd1080, %fd1079, 0d3F9999999999999A;
	add.f64 	%fd1081, %fd1080, %fd1078;
	mul.f64 	%fd1082, %fd999, 0d3F9C71C71C71C71D;
	add.f64 	%fd1083, %fd1082, %fd1081;
	mul.f64 	%fd1084, %fd1006, 0d3F8C71C71C71C71D;
	add.f64 	%fd1085, %fd1084, %fd1083;
	mul.f64 	%fd1086, %fd1011, 0d3FB5555555555555;
	add.f64 	%fd1087, %fd1086, %fd1085;
	mul.f64 	%fd1088, %fd1015, 0d3FA5555555555554;
	add.f64 	%fd1089, %fd1088, %fd1087;
	mul.f64 	%fd1090, %fd1021, 0d3FD0000000000000;
	add.f64 	%fd1091, %fd1090, %fd1089;
	sub.f64 	%fd1092, %fd1035, %fd1037;
	fma.rn.f64 	%fd1093, %fd1092, 0d3FC0000000000000, %fd1091;
	st.global.f64 	[%rd67], %fd1093;
	sub.f64 	%fd1094, %fd1075, %fd1077;
	sub.f64 	%fd1095, %fd1094, %fd1080;
	add.f64 	%fd1096, %fd1082, %fd1095;
	add.f64 	%fd1097, %fd1084, %fd1096;
	add.f64 	%fd1098, %fd1086, %fd1097;
	add.f64 	%fd1099, %fd1088, %fd1098;
	add.f64 	%fd1100, %fd1090, %fd1099;
	sub.f64 	%fd1101, %fd1037, %fd1035;
	fma.rn.f64 	%fd1102, %fd1101, 0d3FC0000000000000, %fd1100;
	st.global.f64 	[%rd66], %fd1102;
	sub.f64 	%fd1103, %fd970, %fd976;
	fma.rn.f64 	%fd1104, %fd1103, 0d3FB999999999999A, %fd1075;
	sub.f64 	%fd1105, %fd975, %fd981;
	fma.rn.f64 	%fd1106, %fd1105, 0d3F9999999999999A, %fd1104;
	add.f64 	%fd1107, %fd1082, %fd1106;
	add.f64 	%fd1108, %fd1084, %fd1107;
	add.f64 	%fd1109, %fd1086, %fd1108;
	add.f64 	%fd1110, %fd1088, %fd1109;
	sub.f64 	%fd1111, %fd1110, %fd1090;
	add.f64 	%fd1112, %fd1035, %fd1037;
	mul.f64 	%fd1113, %fd1112, 0d3FC0000000000000;
	add.f64 	%fd1114, %fd1113, %fd1111;
	st.global.f64 	[%rd69], %fd1114;
	sub.f64 	%fd1115, %fd976, %fd970;
	fma.rn.f64 	%fd1116, %fd1115, 0d3FB999999999999A, %fd1075;
	sub.f64 	%fd1117, %fd981, %fd975;
	fma.rn.f64 	%fd1118, %fd1117, 0d3F9999999999999A, %fd1116;
	add.f64 	%fd1119, %fd1082, %fd1118;
	add.f64 	%fd1120, %fd1084, %fd1119;
	add.f64 	%fd1121, %fd1086, %fd1120;
	add.f64 	%fd1122, %fd1088, %fd1121;
	sub.f64 	%fd1123, %fd1122, %fd1090;
	sub.f64 	%fd1124, %fd1123, %fd1113;
	st.global.f64 	[%rd68], %fd1124;
	add.f64 	%fd1125, %fd970, %fd982;
	mul.f64 	%fd1126, %fd1125, 0d3FB999999999999A;
	add.f64 	%fd1127, %fd1126, %fd1075;
	add.f64 	%fd1128, %fd975, %fd987;
	mul.f64 	%fd1129, %fd1128, 0d3F9999999999999A;
	add.f64 	%fd1130, %fd1129, %fd1127;
	add.f64 	%fd1131, %fd1082, %fd1130;
	add.f64 	%fd1132, %fd1084, %fd1131;
	sub.f64 	%fd1133, %fd1132, %fd1086;
	sub.f64 	%fd1134, %fd1133, %fd1088;
	mul.f64 	%fd1135, %fd1033, 0d3FD0000000000000;
	add.f64 	%fd1136, %fd1135, %fd1134;
	sub.f64 	%fd1137, %fd1039, %fd1035;
	fma.rn.f64 	%fd1138, %fd1137, 0d3FC0000000000000, %fd1136;
	st.global.f64 	[%rd71], %fd1138;
	sub.f64 	%fd1139, %fd1075, %fd1126;
	sub.f64 	%fd1140, %fd1139, %fd1129;
	add.f64 	%fd1141, %fd1082, %fd1140;
	add.f64 	%fd1142, %fd1084, %fd1141;
	sub.f64 	%fd1143, %fd1142, %fd1086;
	sub.f64 	%fd1144, %fd1143, %fd1088;
	add.f64 	%fd1145, %fd1135, %fd1144;
	sub.f64 	%fd1146, %fd1035, %fd1039;
	fma.rn.f64 	%fd1147, %fd1146, 0d3FC0000000000000, %fd1145;
	st.global.f64 	[%rd70], %fd1147;
	sub.f64 	%fd1148, %fd970, %fd982;
	fma.rn.f64 	%fd1149, %fd1148, 0d3FB999999999999A, %fd1075;
	sub.f64 	%fd1150, %fd975, %fd987;
	fma.rn.f64 	%fd1151, %fd1150, 0d3F9999999999999A, %fd1149;
	add.f64 	%fd1152, %fd1082, %fd1151;
	add.f64 	%fd1153, %fd1084, %fd1152;
	sub.f64 	%fd1154, %fd1153, %fd1086;
	sub.f64 	%fd1155, %fd1154, %fd1088;
	sub.f64 	%fd1156, %fd1155, %fd1135;
	add.f64 	%fd1157, %fd1035, %fd1039;
	mul.f64 	%fd1158, %fd1157, 0d3FC0000000000000;
	sub.f64 	%fd1159, %fd1156, %fd1158;
	st.global.f64 	[%rd73], %fd1159;
	sub.f64 	%fd1160, %fd982, %fd970;
	fma.rn.f64 	%fd1161, %fd1160, 0d3FB999999999999A, %fd1075;
	sub.f64 	%fd1162, %fd987, %fd975;
	fma.rn.f64 	%fd1163, %fd1162, 0d3F9999999999999A, %fd1161;
	add.f64 	%fd1164, %fd1082, %fd1163;
	add.f64 	%fd1165, %fd1084, %fd1164;
	sub.f64 	%fd1166, %fd1165, %fd1086;
	sub.f64 	%fd1167, %fd1166, %fd1088;
	sub.f64 	%fd1168, %fd1167, %fd1135;
	add.f64 	%fd1169, %fd1158, %fd1168;
	st.global.f64 	[%rd72], %fd1169;
	add.f64 	%fd1170, %fd976, %fd982;
	mul.f64 	%fd1171, %fd1170, 0d3FB999999999999A;
	add.f64 	%fd1172, %fd1171, %fd1075;
	add.f64 	%fd1173, %fd981, %fd987;
	mul.f64 	%fd1174, %fd1173, 0d3F9999999999999A;
	add.f64 	%fd1175, %fd1174, %fd1172;
	mul.f64 	%fd1176, %fd999, 0d3FAC71C71C71C71C;
	sub.f64 	%fd1177, %fd1175, %fd1176;
	mul.f64 	%fd1178, %fd1006, 0d3F9C71C71C71C71D;
	sub.f64 	%fd1179, %fd1177, %fd1178;
	mul.f64 	%fd1180, %fd1027, 0d3FD0000000000000;
	add.f64 	%fd1181, %fd1180, %fd1179;
	sub.f64 	%fd1182, %fd1037, %fd1039;
	fma.rn.f64 	%fd1183, %fd1182, 0d3FC0000000000000, %fd1181;
	st.global.f64 	[%rd75], %fd1183;
	sub.f64 	%fd1184, %fd1075, %fd1171;
	sub.f64 	%fd1185, %fd1184, %fd1174;
	sub.f64 	%fd1186, %fd1185, %fd1176;
	sub.f64 	%fd1187, %fd1186, %fd1178;
	add.f64 	%fd1188, %fd1180, %fd1187;
	sub.f64 	%fd1189, %fd1039, %fd1037;
	fma.rn.f64 	%fd1190, %fd1189, 0d3FC0000000000000, %fd1188;
	st.global.f64 	[%rd74], %fd1190;
	sub.f64 	%fd1191, %fd976, %fd982;
	fma.rn.f64 	%fd1192, %fd1191, 0d3FB999999999999A, %fd1075;
	sub.f64 	%fd1193, %fd981, %fd987;
	fma.rn.f64 	%fd1194, %fd1193, 0d3F9999999999999A, %fd1192;
	sub.f64 	%fd1195, %fd1194, %fd1176;
	sub.f64 	%fd1196, %fd1195, %fd1178;
	sub.f64 	%fd1197, %fd1196, %fd1180;
	add.f64 	%fd1198, %fd1037, %fd1039;
	mul.f64 	%fd1199, %fd1198, 0d3FC0000000000000;
	add.f64 	%fd1200, %fd1199, %fd1197;
	st.global.f64 	[%rd77], %fd1200;
	sub.f64 	%fd1201, %fd982, %fd976;
	fma.rn.f64 	%fd1202, %fd1201, 0d3FB999999999999A, %fd1075;
	sub.f64 	%fd1203, %fd987, %fd981;
	fma.rn.f64 	%fd1204, %fd1203, 0d3F9999999999999A, %fd1202;
	sub.f64 	%fd1205, %fd1204, %fd1176;
	sub.f64 	%fd1206, %fd1205, %fd1178;
	sub.f64 	%fd1207, %fd1206, %fd1180;
	sub.f64 	%fd1208, %fd1207, %fd1199;
	st.global.f64 	[%rd76], %fd1208;
	cvta.to.global.u64 	%rd86, %rd101;
	add.s64 	%rd87, %rd86, %rd13;
	st.global.f64 	[%rd87], %fd658;
	add.s64 	%rd88, %rd87, %rd15;
	st.global.f64 	[%rd88], %fd661;
	add.s64 	%rd89, %rd88, %rd15;
	st.global.f64 	[%rd89], %fd664;
	mul.f64 	%fd1209, %fd15, %fd33;
	fma.rn.f64 	%fd1210, %fd1209, %fd34, %fd38;
	div.rn.f64 	%fd1211, %fd1210, 0d4008000000000000;
	cvta.to.global.u64 	%rd90, %rd102;
	add.s64 	%rd91, %rd90, %rd13;
	st.global.f64 	[%rd91], %fd1211;
$L__BB1_4:
	add.s32 	%r62, %r62, 1;
	add.s32 	%r61, %r61, %r1;
	add.s32 	%r60, %r60, %r1;
	add.s32 	%r59, %r59, %r1;
	add.s32 	%r58, %r58, %r1;
	add.s32 	%r57, %r57, %r1;
	add.s32 	%r56, %r56, %r1;
	add.s32 	%r55, %r55, %r1;
	add.s32 	%r54, %r54, %r1;
	add.s32 	%r53, %r53, %r1;
	add.s32 	%r52, %r52, %r1;
	setp.ne.s32 	%p4, %r62, 1;
	@%p4 bra 	$L__BB1_2;
$L__BB1_5:
	ret;

}
	// .globl	_Z33dvc_ScaLBL_D3Q19_GreyscaleSC_InitPdS_S_i
.visible .entry _Z33dvc_ScaLBL_D3Q19_GreyscaleSC_InitPdS_S_i(
	.param .u64 .ptr .align 1 _Z33dvc_ScaLBL_D3Q19_GreyscaleSC_InitPdS_S_i_param_0,
	.param .u64 .ptr .align 1 _Z33dvc_ScaLBL_D3Q19_GreyscaleSC_InitPdS_S_i_param_1,
	.param .u64 .ptr .align 1 _Z33dvc_ScaLBL_D3Q19_GreyscaleSC_InitPdS_S_i_param_2,
	.param .u32 _Z33dvc_ScaLBL_D3Q19_GreyscaleSC_InitPdS_S_i_param_3
)
{
	.reg .pred 	%p<4>;
	.reg .b32 	%r<19>;
	.reg .b64 	%rd<49>;
	.reg .b64 	%fd<77>;

	ld.param.u64 	%rd4, [_Z33dvc_ScaLBL_D3Q19_GreyscaleSC_InitPdS_S_i_param_0];
	ld.param.u64 	%rd5, [_Z33dvc_ScaLBL_D3Q19_GreyscaleSC_InitPdS_S_i_param_1];
	ld.param.u64 	%rd6, [_Z33dvc_ScaLBL_D3Q19_GreyscaleSC_InitPdS_S_i_param_2];
	ld.param.u32 	%r8, [_Z33dvc_ScaLBL_D3Q19_GreyscaleSC_InitPdS_S_i_param_3];
	setp.lt.s32 	%p1, %r8, -262143;
	@%p1 bra 	$L__BB2_5;
	shr.s32 	%r9, %r8, 31;
	shr.u32 	%r10, %r9, 14;
	add.s32 	%r11, %r8, %r10;
	shr.s32 	%r12, %r11, 18;
	neg.s32 	%r18, %r12;
	mov.u32 	%r13, %ctaid.x;
	mov.u32 	%r1, %ntid.x;
	mov.u32 	%r14, %tid.x;
	mul.lo.s32 	%r15, %r1, %r13;
	mad.lo.s32 	%r16, %r15, %r12, %r15;
	add.s32 	%r17, %r14, %r16;
	cvta.to.global.u64 	%rd1, %rd6;
	cvta.to.global.u64 	%rd2, %rd4;
	cvta.to.global.u64 	%rd3, %rd5;
	mul.wide.s32 	%rd10, %r8, 8;
$L__BB2_2:
	setp.ge.s32 	%p2, %r17, %r8;
	@%p2 bra 	$L__BB2_4;
	mul.wide.s32 	%rd7, %r17, 8;
	add.s64 	%rd8, %rd1, %rd7;
	ld.global.f64 	%fd1, [%rd8];
	mul.f64 	%fd2, %fd1, 0d3FD5555555555555;
	add.s64 	%rd9, %rd2, %rd7;
	st.global.f64 	[%rd9], %fd2;
	ld.global.f64 	%fd3, [%rd8];
	mul.f64 	%fd4, %fd3, 0d3FAC71C71C71C71C;
	add.s64 	%rd11, %rd9, %rd10;
	st.global.f64 	[%rd11], %fd4;
	ld.global.f64 	%fd5, [%rd8];
	mul.f64 	%fd6, %fd5, 0d3FAC71C71C71C71C;
	add.s64 	%rd12, %rd11, %rd10;
	st.global.f64 	[%rd12], %fd6;
	ld.global.f64 	%fd7, [%rd8];
	mul.f64 	%fd8, %fd7, 0d3FAC71C71C71C71C;
	add.s64 	%rd13, %rd12, %rd10;
	st.global.f64 	[%rd13], %fd8;
	ld.global.f64 	%fd9, [%rd8];
	mul.f64 	%fd10, %fd9, 0d3FAC71C71C71C71C;
	add.s64 	%rd14, %rd13, %rd10;
	st.global.f64 	[%rd14], %fd10;
	ld.global.f64 	%fd11, [%rd8];
	mul.f64 	%fd12, %fd11, 0d3FAC71C71C71C71C;
	add.s64 	%rd15, %rd14, %rd10;
	st.global.f64 	[%rd15], %fd12;
	ld.global.f64 	%fd13, [%rd8];
	mul.f64 	%fd14, %fd13, 0d3FAC71C71C71C71C;
	add.s64 	%rd16, %rd15, %rd10;
	st.global.f64 	[%rd16], %fd14;
	ld.global.f64 	%fd15, [%rd8];
	mul.f64 	%fd16, %fd15, 0d3F9C71C71C71C723;
	add.s64 	%rd17, %rd16, %rd10;
	st.global.f64 	[%rd17], %fd16;
	ld.global.f64 	%fd17, [%rd8];
	mul.f64 	%fd18, %fd17, 0d3F9C71C71C71C723;
	add.s64 	%rd18, %rd17, %rd10;
	st.global.f64 	[%rd18], %fd18;
	ld.global.f64 	%fd19, [%rd8];
	mul.f64 	%fd20, %fd19, 0d3F9C71C71C71C723;
	add.s64 	%rd19, %rd18, %rd10;
	st.global.f64 	[%rd19], %fd20;
	ld.global.f64 	%fd21, [%rd8];
	mul.f64 	%fd22, %fd21, 0d3F9C71C71C71C723;
	add.s64 	%rd20, %rd19, %rd10;
	st.global.f64 	[%rd20], %fd22;
	ld.global.f64 	%fd23, [%rd8];
	mul.f64 	%fd24, %fd23, 0d3F9C71C71C71C723;
	add.s64 	%rd21, %rd20, %rd10;
	st.global.f64 	[%rd21], %fd24;
	ld.global.f64 	%fd25, [%rd8];
	mul.f64 	%fd26, %fd25, 0d3F9C71C71C71C723;
	add.s64 	%rd22, %rd21, %rd10;
	st.global.f64 	[%rd22], %fd26;
	ld.global.f64 	%fd27, [%rd8];
	mul.f64 	%fd28, %fd27, 0d3F9C71C71C71C723;
	add.s64 	%rd23, %rd22, %rd10;
	st.global.f64 	[%rd23], %fd28;
	ld.global.f64 	%fd29, [%rd8];
	mul.f64 	%fd30, %fd29, 0d3F9C71C71C71C723;
	add.s64 	%rd24, %rd23, %rd10;
	st.global.f64 	[%rd24], %fd30;
	ld.global.f64 	%fd31, [%rd8];
	mul.f64 	%fd32, %fd31, 0d3F9C71C71C71C723;
	add.s64 	%rd25, %rd24, %rd10;
	st.global.f64 	[%rd25], %fd32;
	ld.global.f64 	%fd33, [%rd8];
	mul.f64 	%fd34, %fd33, 0d3F9C71C71C71C723;
	add.s64 	%rd26, %rd25, %rd10;
	st.global.f64 	[%rd26], %fd34;
	ld.global.f64 	%fd35, [%rd8];
	mul.f64 	%fd36, %fd35, 0d3F9C71C71C71C723;
	add.s64 	%rd27, %rd26, %rd10;
	st.global.f64 	[%rd27], %fd36;
	ld.global.f64 	%fd37, [%rd8];
	mul.f64 	%fd38, %fd37, 0d3F9C71C71C71C723;
	add.s64 	%rd28, %rd27, %rd10;
	st.global.f64 	[%rd28], %fd38;
	add.s64 	%rd29, %rd8, %rd10;
	ld.global.f64 	%fd39, [%rd29];
	mul.f64 	%fd40, %fd39, 0d3FD5555555555555;
	add.s64 	%rd30, %rd3, %rd7;
	st.global.f64 	[%rd30], %fd40;
	ld.global.f64 	%fd41, [%rd29];
	mul.f64 	%fd42, %fd41, 0d3FAC71C71C71C71C;
	add.s64 	%rd31, %rd30, %rd10;
	st.global.f64 	[%rd31], %fd42;
	ld.global.f64 	%fd43, [%rd29];
	mul.f64 	%fd44, %fd43, 0d3FAC71C71C71C71C;
	add.s64 	%rd32, %rd31, %rd10;
	st.global.f64 	[%rd32], %fd44;
	ld.global.f64 	%fd45, [%rd29];
	mul.f64 	%fd46, %fd45, 0d3FAC71C71C71C71C;
	add.s64 	%rd33, %rd32, %rd10;
	st.global.f64 	[%rd33], %fd46;
	ld.global.f64 	%fd47, [%rd29];
	mul.f64 	%fd48, %fd47, 0d3FAC71C71C71C71C;
	add.s64 	%rd34, %rd33, %rd10;
	st.global.f64 	[%rd34], %fd48;
	ld.global.f64 	%fd49, [%rd29];
	mul.f64 	%fd50, %fd49, 0d3FAC71C71C71C71C;
	add.s64 	%rd35, %rd34, %rd10;
	st.global.f64 	[%rd35], %fd50;
	ld.global.f64 	%fd51, [%rd29];
	mul.f64 	%fd52, %fd51, 0d3FAC71C71C71C71C;
	add.s64 	%rd36, %rd35, %rd10;
	st.global.f64 	[%rd36], %fd52;
	ld.global.f64 	%fd53, [%rd29];
	mul.f64 	%fd54, %fd53, 0d3F9C71C71C71C723;
	add.s64 	%rd37, %rd36, %rd10;
	st.global.f64 	[%rd37], %fd54;
	ld.global.f64 	%fd55, [%rd29];
	mul.f64 	%fd56, %fd55, 0d3F9C71C71C71C723;
	add.s64 	%rd38, %rd37, %rd10;
	st.global.f64 	[%rd38], %fd56;
	ld.global.f64 	%fd57, [%rd29];
	mul.f64 	%fd58, %fd57, 0d3F9C71C71C71C723;
	add.s64 	%rd39, %rd38, %rd10;
	st.global.f64 	[%rd39], %fd58;
	ld.global.f64 	%fd59, [%rd29];
	mul.f64 	%fd60, %fd59, 0d3F9C71C71C71C723;
	add.s64 	%rd40, %rd39, %rd10;
	st.global.f64 	[%rd40], %fd60;
	ld.global.f64 	%fd61, [%rd29];
	mul.f64 	%fd62, %fd61, 0d3F9C71C71C71C723;
	add.s64 	%rd41, %rd40, %rd10;
	st.global.f64 	[%rd41], %fd62;
	ld.global.f64 	%fd63, [%rd29];
	mul.f64 	%fd64, %fd63, 0d3F9C71C71C71C723;
	add.s64 	%rd42, %rd41, %rd10;
	st.global.f64 	[%rd42], %fd64;
	ld.global.f64 	%fd65, [%rd29];
	mul.f64 	%fd66, %fd65, 0d3F9C71C71C71C723;
	add.s64 	%rd43, %rd42, %rd10;
	st.global.f64 	[%rd43], %fd66;
	ld.global.f64 	%fd67, [%rd29];
	mul.f64 	%fd68, %fd67, 0d3F9C71C71C71C723;
	add.s64 	%rd44, %rd43, %rd10;
	st.global.f64 	[%rd44], %fd68;
	ld.global.f64 	%fd69, [%rd29];
	mul.f64 	%fd70, %fd69, 0d3F9C71C71C71C723;
	add.s64 	%rd45, %rd44, %rd10;
	st.global.f64 	[%rd45], %fd70;
	ld.global.f64 	%fd71, [%rd29];
	mul.f64 	%fd72, %fd71, 0d3F9C71C71C71C723;
	add.s64 	%rd46, %rd45, %rd10;
	st.global.f64 	[%rd46], %fd72;
	ld.global.f64 	%fd73, [%rd29];
	mul.f64 	%fd74, %fd73, 0d3F9C71C71C71C723;
	add.s64 	%rd47, %rd46, %rd10;
	st.global.f64 	[%rd47], %fd74;
	ld.global.f64 	%fd75, [%rd29];
	mul.f64 	%fd76, %fd75, 0d3F9C71C71C71C723;
	add.s64 	%rd48, %rd47, %rd10;
	st.global.f64 	[%rd48], %fd76;
$L__BB2_4:
	add.s32 	%r18, %r18, 1;
	add.s32 	%r17, %r17, %r1;
	setp.ne.s32 	%p3, %r18, 1;
	@%p3 bra 	$L__BB2_2;
$L__BB2_5:
	ret;

}
	// .globl	_Z42dvc_ScaLBL_D3Q19_AAodd_GreyscaleSC_DensityPiPdS0_S0_iii
.visible .entry _Z42dvc_ScaLBL_D3Q19_AAodd_GreyscaleSC_DensityPiPdS0_S0_iii(
	.param .u64 .ptr .align 1 _Z42dvc_ScaLBL_D3Q19_AAodd_GreyscaleSC_DensityPiPdS0_S0_iii_param_0,
	.param .u64 .ptr .align 1 _Z42dvc_ScaLBL_D3Q19_AAodd_GreyscaleSC_DensityPiPdS0_S0_iii_param_1,
	.param .u64 .ptr .align 1 _Z42dvc_ScaLBL_D3Q19_AAodd_GreyscaleSC_DensityPiPdS0_S0_iii_param_2,
	.param .u64 .ptr .align 1 _Z42dvc_ScaLBL_D3Q19_AAodd_GreyscaleSC_DensityPiPdS0_S0_iii_param_3,
	.param .u32 _Z42dvc_ScaLBL_D3Q19_AAodd_GreyscaleSC_DensityPiPdS0_S0_iii_param_4,
	.param .u32 _Z42dvc_ScaLBL_D3Q19_AAodd_GreyscaleSC_DensityPiPdS0_S0_iii_param_5,
	.param .u32 _Z42dvc_ScaLBL_D3Q19_AAodd_GreyscaleSC_DensityPiPdS0_S0_iii_param_6
)
{
	.reg .pred 	%p<4>;
	.reg .b32 	%r<40>;
	.reg .b64 	%rd<89>;
	.reg .b64 	%fd<75>;

	ld.param.u64 	%rd5, [_Z42dvc_ScaLBL_D3Q19_AAodd_GreyscaleSC_DensityPiPdS0_S0_iii_param_0];
	ld.param.u64 	%rd6, [_Z42dvc_ScaLBL_D3Q19_AAodd_GreyscaleSC_DensityPiPdS0_S0_iii_param_1];
	ld.param.u64 	%rd7, [_Z42dvc_ScaLBL_D3Q19_AAodd_GreyscaleSC_DensityPiPdS0_S0_iii_param_2];
	ld.param.u64 	%rd8, [_Z42dvc_ScaLBL_D3Q19_AAodd_GreyscaleSC_DensityPiPdS0_S0_iii_param_3];
	ld.param.u32 	%r8, [_Z42dvc_ScaLBL_D3Q19_AAodd_GreyscaleSC_DensityPiPdS0_S0_iii_param_4];
	ld.param.u32 	%r9, [_Z42dvc_ScaLBL_D3Q19_AAodd_GreyscaleSC_DensityPiPdS0_S0_iii_param_5];
	ld.param.u32 	%r10, [_Z42dvc_ScaLBL_D3Q19_AAodd_GreyscaleSC_DensityPiPdS0_S0_iii_param_6];
	setp.lt.s32 	%p1, %r10, -262143;
	@%p1 bra 	$L__BB3_5;
	cvta.to.global.u64 	%rd1, %rd7;
	cvta.to.global.u64 	%rd2, %rd6;
	shr.s32 	%r11, %r10, 31;
	shr.u32 	%r12, %r11, 14;
	add.s32 	%r13, %r10, %r12;
	shr.s32 	%r14, %r13, 18;
	neg.s32 	%r39, %r14;
	mov.u32 	%r15, %ctaid.x;
	mov.u32 	%r1, %ntid.x;
	mov.u32 	%r16, %tid.x;
	add.s32 	%r17, %r16, %r8;
	mul.lo.s32 	%r18, %r1, %r15;
	mad.lo.s32 	%r19, %r18, %r14, %r18;
	add.s32 	%r38, %r17, %r19;
	cvta.to.global.u64 	%rd3, %rd5;
	cvta.to.global.u64 	%rd4, %rd8;
	mul.wide.s32 	%rd17, %r10, 4;
	mul.wide.s32 	%rd87, %r10, 8;
$L__BB3_2:
	setp.ge.s32 	%p2, %r38, %r9;
	@%p2 bra 	$L__BB3_4;
	mul.wide.s32 	%rd9, %r38, 8;
	add.s64 	%rd10, %rd2, %rd9;
	ld.global.f64 	%fd1, [%rd10];
	add.s64 	%rd11, %rd1, %rd9;
	ld.global.f64 	%fd2, [%rd11];
	mul.wide.s32 	%rd12, %r38, 4;
	add.s64 	%rd13, %rd3, %rd12;
	ld.global.u32 	%r20, [%rd13];
	mul.wide.s32 	%rd14, %r20, 8;
	add.s64 	%rd15, %rd2, %rd14;
	ld.global.f64 	%fd3, [%rd15];
	add.f64 	%fd4, %fd1, %fd3;
	add.s64 	%rd16, %rd1, %rd14;
	ld.global.f64 	%fd5, [%rd16];
	add.f64 	%fd6, %fd2, %fd5;
	add.s64 	%rd18, %rd13, %rd17;
	ld.global.u32 	%r21, [%rd18];
	mul.wide.s32 	%rd19, %r21, 8;
	add.s64 	%rd20, %rd2, %rd19;
	ld.global.f64 	%fd7, [%rd20];
	add.f64 	%fd8, %fd4, %fd7;
	add.s64 	%rd21, %rd1, %rd19;
	ld.global.f64 	%fd9, [%rd21];
	add.f64 	%fd10, %fd6, %fd9;
	add.s64 	%rd22, %rd18, %rd17;
	ld.global.u32 	%r22, [%rd22];
	mul.wide.s32 	%rd23, %r22, 8;
	add.s64 	%rd24, %rd2, %rd23;
	ld.global.f64 	%fd11, [%rd24];
	add.f64 	%fd12, %fd8, %fd11;
	add.s64 	%rd25, %rd1, %rd23;
	ld.global.f64 	%fd13, [%rd25];
	add.f64 	%fd14, %fd10, %fd13;
	add.s64 	%rd26, %rd22, %rd17;
	ld.global.u32 	%r23, [%rd26];
	mul.wide.s32 	%rd27, %r23, 8;
	add.s64 	%rd28, %rd2, %rd27;
	ld.global.f64 	%fd15, [%rd28];
	add.f64 	%fd16, %fd12, %fd15;
	add.s64 	%rd29, %rd1, %rd27;
	ld.global.f64 	%fd17, [%rd29];
	add.f64 	%fd18, %fd14, %fd17;
	add.s64 	%rd30, %rd26, %rd17;
	ld.global.u32 	%r24, [%rd30];
	mul.wide.s32 	%rd31, %r24, 8;
	add.s64 	%rd32, %rd2, %rd31;
	ld.global.f64 	%fd19, [%rd32];
	add.f64 	%fd20, %fd16, %fd19;
	add.s64 	%rd33, %rd1, %rd31;
	ld.global.f64 	%fd21, [%rd33];
	add.f64 	%fd22, %fd18, %fd21;
	add.s64 	%rd34, %rd30, %rd17;
	ld.global.u32 	%r25, [%rd34];
	mul.wide.s32 	%rd35, %r25, 8;
	add.s64 	%rd36, %rd2, %rd35;
	ld.global.f64 	%fd23, [%rd36];
	add.f64 	%fd24, %fd20, %fd23;
	add.s64 	%rd37, %rd1, %rd35;
	ld.global.f64 	%fd25, [%rd37];
	add.f64 	%fd26, %fd22, %fd25;
	add.s64 	%rd38, %rd34, %rd17;
	ld.global.u32 	%r26, [%rd38];
	mul.wide.s32 	%rd39, %r26, 8;
	add.s64 	%rd40, %rd2, %rd39;
	ld.global.f64 	%fd27, [%rd40];
	add.f64 	%fd28, %fd24, %fd27;
	add.s64 	%rd41, %rd1, %rd39;
	ld.global.f64 	%fd29, [%rd41];
	add.f64 	%fd30, %fd26, %fd29;
	add.s64 	%rd42, %rd38, %rd17;
	ld.global.u32 	%r27, [%rd42];
	mul.wide.s32 	%rd43, %r27, 8;
	add.s64 	%rd44, %rd2, %rd43;
	ld.global.f64 	%fd31, [%rd44];
	add.f64 	%fd32, %fd28, %fd31;
	add.s64 	%rd45, %rd1, %rd43;
	ld.global.f64 	%fd33, [%rd45];
	add.f64 	%fd34, %fd30, %fd33;
	add.s64 	%rd46, %rd42, %rd17;
	ld.global.u32 	%r28, [%rd46];
	mul.wide.s32 	%rd47, %r28, 8;
	add.s64 	%rd48, %rd2, %rd47;
	ld.global.f64 	%fd35, [%rd48];
	add.f64 	%fd36, %fd32, %fd35;
	add.s64 	%rd49, %rd1, %rd47;
	ld.global.f64 	%fd37, [%rd49];
	add.f64 	%fd38, %fd34, %fd37;
	add.s64 	%rd50, %rd46, %rd17;
	ld.global.u32 	%r29, [%rd50];
	mul.wide.s32 	%rd51, %r29, 8;
	add.s64 	%rd52, %rd2, %rd51;
	ld.global.f64 	%fd39, [%rd52];
	add.f64 	%fd40, %fd36, %fd39;
	add.s64 	%rd53, %rd1, %rd51;
	ld.global.f64 	%fd41, [%rd53];
	add.f64 	%fd42, %fd38, %fd41;
	add.s64 	%rd54, %rd50, %rd17;
	ld.global.u32 	%r30, [%rd54];
	mul.wide.s32 	%rd55, %r30, 8;
	add.s64 	%rd56, %rd2, %rd55;
	ld.global.f64 	%fd43, [%rd56];
	add.f64 	%fd44, %fd40, %fd43;
	add.s64 	%rd57, %rd1, %rd55;
	ld.global.f64 	%fd45, [%rd57];
	add.f64 	%fd46, %fd42, %fd45;
	add.s64 	%rd58, %rd54, %rd17;
	ld.global.u32 	%r31, [%rd58];
	mul.wide.s32 	%rd59, %r31, 8;
	add.s64 	%rd60, %rd2, %rd59;
	ld.global.f64 	%fd47, [%rd60];
	add.f64 	%fd48, %fd44, %fd47;
	add.s64 	%rd61, %rd1, %rd59;
	ld.global.f64 	%fd49, [%rd61];
	add.f64 	%fd50, %fd46, %fd49;
	add.s64 	%rd62, %rd58, %rd17;
	ld.global.u32 	%r32, [%rd62];
	mul.wide.s32 	%rd63, %r32, 8;
	add.s64 	%rd64, %rd2, %rd63;
	ld.global.f64 	%fd51, [%rd64];
	add.f64 	%fd52, %fd48, %fd51;
	add.s64 	%rd65, %rd1, %rd63;
	ld.global.f64 	%fd53, [%rd65];
	add.f64 	%fd54, %fd50, %fd53;
	add.s64 	%rd66, %rd62, %rd17;
	ld.global.u32 	%r33, [%rd66];
	mul.wide.s32 	%rd67, %r33, 8;
	add.s64 	%rd68, %rd2, %rd67;
	ld.global.f64 	%fd55, [%rd68];
	add.f64 	%fd56, %fd52, %fd55;
	add.s64 	%rd69, %rd1, %rd67;
	ld.global.f64 	%fd57, [%rd69];
	add.f64 	%fd58, %fd54, %fd57;
	add.s64 	%rd70, %rd66, %rd17;
	ld.global.u32 	%r34, [%rd70];
	mul.wide.s32 	%rd71, %r34, 8;
	add.s64 	%rd72, %rd2, %rd71;
	ld.global.f64 	%fd59, [%rd72];
	add.f64 	%fd60, %fd56, %fd59;
	add.s64 	%rd73, %rd1, %rd71;
	ld.global.f64 	%fd61, [%rd73];
	add.f64 	%fd62, %fd58, %fd61;
	add.s64 	%rd74, %rd70, %rd17;
	ld.global.u32 	%r35, [%rd74];
	mul.wide.s32 	%rd75, %r35, 8;
	add.s64 	%rd76, %rd2, %rd75;
	ld.global.f64 	%fd63, [%rd76];
	add.f64 	%fd64, %fd60, %fd63;
	add.s64 	%rd77, %rd1, %rd75;
	ld.global.f64 	%fd65, [%rd77];
	add.f64 	%fd66, %fd62, %fd65;
	add.s64 	%rd78, %rd74, %rd17;
	ld.global.u32 	%r36, [%rd78];
	mul.wide.s32 	%rd79, %r36, 8;
	add.s64 	%rd80, %rd2, %rd79;
	ld.global.f64 	%fd67, [%rd80];
	add.f64 	%fd68, %fd64, %fd67;
	add.s64 	%rd81, %rd1, %rd79;
	ld.global.f64 	%fd69, [%rd81];
	add.f64 	%fd70, %fd66, %fd69;
	add.s64 	%rd82, %rd78, %rd17;
	ld.global.u32 	%r37, [%rd82];
	mul.wide.s32 	%rd83, %r37, 8;
	add.s64 	%rd84, %rd2, %rd83;
	ld.global.f64 	%fd71, [%rd84];
	add.f64 	%fd72, %fd68, %fd71;
	add.s64 	%rd85, %rd1, %rd83;
	ld.global.f64 	%fd73, [%rd85];
	add.f64 	%fd74, %fd70, %fd73;
	add.s64 	%rd86, %rd4, %rd9;
	st.global.f64 	[%rd86], %fd72;
	add.s64 	%rd88, %rd86, %rd87;
	st.global.f64 	[%rd88], %fd74;
$L__BB3_4:
	add.s32 	%r39, %r39, 1;
	add.s32 	%r38, %r38, %r1;
	setp.ne.s32 	%p3, %r39, 1;
	@%p3 bra 	$L__BB3_2;
$L__BB3_5:
	ret;

}
	// .globl	_Z43dvc_ScaLBL_D3Q19_AAeven_GreyscaleSC_DensityPdS_S_iii
.visible .entry _Z43dvc_ScaLBL_D3Q19_AAeven_GreyscaleSC_DensityPdS_S_iii(
	.param .u64 .ptr .align 1 _Z43dvc_ScaLBL_D3Q19_AAeven_GreyscaleSC_DensityPdS_S_iii_param_0,
	.param .u64 .ptr .align 1 _Z43dvc_ScaLBL_D3Q19_AAeven_GreyscaleSC_DensityPdS_S_iii_param_1,
	.param .u64 .ptr .align 1 _Z43dvc_ScaLBL_D3Q19_AAeven_GreyscaleSC_DensityPdS_S_iii_param_2,
	.param .u32 _Z43dvc_ScaLBL_D3Q19_AAeven_GreyscaleSC_DensityPdS_S_iii_param_3,
	.param .u32 _Z43dvc_ScaLBL_D3Q19_AAeven_GreyscaleSC_DensityPdS_S_iii_param_4,
	.param .u32 _Z43dvc_ScaLBL_D3Q19_AAeven_GreyscaleSC_DensityPdS_S_iii_param_5
)
{
	.reg .pred 	%p<4>;
	.reg .b32 	%r<59>;
	.reg .b64 	%rd<61>;
	.reg .b64 	%fd<75>;

	ld.param.u32 	%r32, [_Z43dvc_ScaLBL_D3Q19_AAeven_GreyscaleSC_DensityPdS_S_iii_param_3];
	ld.param.u32 	%r34, [_Z43dvc_ScaLBL_D3Q19_AAeven_GreyscaleSC_DensityPdS_S_iii_param_5];
	setp.lt.s32 	%p1, %r34, -262143;
	@%p1 bra 	$L__BB4_5;
	shr.s32 	%r35, %r34, 31;
	shr.u32 	%r36, %r35, 14;
	add.s32 	%r37, %r34, %r36;
	shr.s32 	%r38, %r37, 18;
	neg.s32 	%r58, %r38;
	mov.u32 	%r39, %ctaid.x;
	mov.u32 	%r1, %ntid.x;
	mov.u32 	%r40, %tid.x;
	add.s32 	%r41, %r40, %r32;
	mul.lo.s32 	%r42, %r1, %r39;
	mad.lo.s32 	%r43, %r42, %r38, %r42;
	add.s32 	%r57, %r41, %r43;
	shl.b32 	%r44, %r34, 3;
	add.s32 	%r56, %r57, %r44;
	mad.lo.s32 	%r55, %r34, 12, %r57;
	shl.b32 	%r45, %r34, 4;
	add.s32 	%r54, %r57, %r45;
	shl.b32 	%r46, %r34, 2;
	add.s32 	%r53, %r57, %r46;
	mad.lo.s32 	%r52, %r34, 6, %r57;
	mad.lo.s32 	%r51, %r34, 10, %r57;
	mad.lo.s32 	%r50, %r34, 14, %r57;
	mad.lo.s32 	%r49, %r34, 18, %r57;
	mul.wide.s32 	%rd12, %r34, 8;
$L__BB4_2:
	ld.param.u32 	%r48, [_Z43dvc_ScaLBL_D3Q19_AAeven_GreyscaleSC_DensityPdS_S_iii_param_4];
	setp.ge.s32 	%p2, %r57, %r48;
	@%p2 bra 	$L__BB4_4;
	ld.param.u64 	%rd60, [_Z43dvc_ScaLBL_D3Q19_AAeven_GreyscaleSC_DensityPdS_S_iii_param_2];
	ld.param.u64 	%rd59, [_Z43dvc_ScaLBL_D3Q19_AAeven_GreyscaleSC_DensityPdS_S_iii_param_1];
	ld.param.u64 	%rd58, [_Z43dvc_ScaLBL_D3Q19_AAeven_GreyscaleSC_DensityPdS_S_iii_param_0];
	cvta.to.global.u64 	%rd4, %rd58;
	mul.wide.s32 	%rd5, %r57, 8;
	add.s64 	%rd6, %rd4, %rd5;
	ld.global.f64 	%fd1, [%rd6];
	cvta.to.global.u64 	%rd7, %rd59;
	add.s64 	%rd8, %rd7, %rd5;
	ld.global.f64 	%fd2, [%rd8];
	shl.b32 	%r47, %r34, 1;
	mul.wide.s32 	%rd9, %r47, 8;
	add.s64 	%rd10, %rd6, %rd9;
	ld.global.f64 	%fd3, [%rd10];
	add.f64 	%fd4, %fd1, %fd3;
	add.s64 	%rd11, %rd8, %rd9;
	ld.global.f64 	%fd5, [%rd11];
	add.f64 	%fd6, %fd2, %fd5;
	add.s64 	%rd13, %rd6, %rd12;
	ld.global.f64 	%fd7, [%rd13];
	add.f64 	%fd8, %fd4, %fd7;
	add.s64 	%rd14, %rd8, %rd12;
	ld.global.f64 	%fd9, [%rd14];
	add.f64 	%fd10, %fd6, %fd9;
	mul.wide.s32 	%rd15, %r53, 8;
	add.s64 	%rd16, %rd4, %rd15;
	ld.global.f64 	%fd11, [%rd16];
	add.f64 	%fd12, %fd8, %fd11;
	add.s64 	%rd17, %rd7, %rd15;
	ld.global.f64 	%fd13, [%rd17];
	add.f64 	%fd14, %fd10, %fd13;
	add.s64 	%rd18, %rd10, %rd12;
	ld.global.f64 	%fd15, [%rd18];
	add.f64 	%fd16, %fd12, %fd15;
	add.s64 	%rd19, %rd11, %rd12;
	ld.global.f64 	%fd17, [%rd19];
	add.f64 	%fd18, %fd14, %fd17;
	mul.wide.s32 	%rd20, %r52, 8;
	add.s64 	%rd21, %rd4, %rd20;
	ld.global.f64 	%fd19, [%rd21];
	add.f64 	%fd20, %fd16, %fd19;
	add.s64 	%rd22, %rd7, %rd20;
	ld.global.f64 	%fd21, [%rd22];
	add.f64 	%fd22, %fd18, %fd21;
	add.s64 	%rd23, %rd16, %rd12;
	ld.global.f64 	%fd23, [%rd23];
	add.f64 	%fd24, %fd20, %fd23;
	add.s64 	%rd24, %rd17, %rd12;
	ld.global.f64 	%fd25, [%rd24];
	add.f64 	%fd26, %fd22, %fd25;
	mul.wide.s32 	%rd25, %r56, 8;
	add.s64 	%rd26, %rd4, %rd25;
	ld.global.f64 	%fd27, [%rd26];
	add.f64 	%fd28, %fd24, %fd27;
	add.s64 	%rd27, %rd7, %rd25;
	ld.global.f64 	%fd29, [%rd27];
	add.f64 	%fd30, %fd26, %fd29;
	add.s64 	%rd28, %rd21, %rd12;
	ld.global.f64 	%fd31, [%rd28];
	add.f64 	%fd32, %fd28, %fd31;
	add.s64 	%rd29, %rd22, %rd12;
	ld.global.f64 	%fd33, [%rd29];
	add.f64 	%fd34, %fd30, %fd33;
	mul.wide.s32 	%rd30, %r51, 8;
	add.s64 	%rd31, %rd4, %rd30;
	ld.global.f64 	%fd35, [%rd31];
	add.f64 	%fd36, %fd32, %fd35;
	add.s64 	%rd32, %rd7, %rd30;
	ld.global.f64 	%fd37, [%rd32];
	add.f64 	%fd38, %fd34, %fd37;
	add.s64 	%rd33, %rd26, %rd12;
	ld.global.f64 	%fd39, [%rd33];
	add.f64 	%fd40, %fd36, %fd39;
	add.s64 	%rd34, %rd27, %rd12;
	ld.global.f64 	%fd41, [%rd34];
	add.f64 	%fd42, %fd38, %fd41;
	mul.wide.s32 	%rd35, %r55, 8;
	add.s64 	%rd36, %rd4, %rd35;
	ld.global.f64 	%fd43, [%rd36];
	add.f64 	%fd44, %fd40, %fd43;
	add.s64 	%rd37, %rd7, %rd35;
	ld.global.f64 	%fd45, [%rd37];
	add.f64 	%fd46, %fd42, %fd45;
	add.s64 	%rd38, %rd31, %rd12;
	ld.global.f64 	%fd47, [%rd38];
	add.f64 	%fd48, %fd44, %fd47;
	add.s64 	%rd39, %rd32, %rd12;
	ld.global.f64 	%fd49, [%rd39];
	add.f64 	%fd50, %fd46, %fd49;
	mul.wide.s32 	%rd40, %r50, 8;
	add.s64 	%rd41, %rd4, %rd40;
	ld.global.f64 	%fd51, [%rd41];
	add.f64 	%fd52, %fd48, %fd51;
	add.s64 	%rd42, %rd7, %rd40;
	ld.global.f64 	%fd53, [%rd42];
	add.f64 	%fd54, %fd50, %fd53;
	add.s64 	%rd43, %rd36, %rd12;
	ld.global.f64 	%fd55, [%rd43];
	add.f64 	%fd56, %fd52, %fd55;
	add.s64 	%rd44, %rd37, %rd12;
	ld.global.f64 	%fd57, [%rd44];
	add.f64 	%fd58, %fd54, %fd57;
	mul.wide.s32 	%rd45, %r54, 8;
	add.s64 	%rd46, %rd4, %rd45;
	ld.global.f64 	%fd59, [%rd46];
	add.f64 	%fd60, %fd56, %fd59;
	add.s64 	%rd47, %rd7, %rd45;
	ld.global.f64 	%fd61, [%rd47];
	add.f64 	%fd62, %fd58, %fd61;
	add.s64 	%rd48, %rd41, %rd12;
	ld.global.f64 	%fd63, [%rd48];
	add.f64 	%fd64, %fd60, %fd63;
	add.s64 	%rd49, %rd42, %rd12;
	ld.global.f64 	%fd65, [%rd49];
	add.f64 	%fd66, %fd62, %fd65;
	mul.wide.s32 	%rd50, %r49, 8;
	add.s64 	%rd51, %rd4, %rd50;
	ld.global.f64 	%fd67, [%rd51];
	add.f64 	%fd68, %fd64, %fd67;
	add.s64 	%rd52, %rd7, %rd50;
	ld.global.f64 	%fd69, [%rd52];
	add.f64 	%fd70, %fd66, %fd69;
	add.s64 	%rd53, %rd46, %rd12;
	ld.global.f64 	%fd71, [%rd53];
	add.f64 	%fd72, %fd68, %fd71;
	add.s64 	%rd54, %rd47, %rd12;
	ld.global.f64 	%fd73, [%rd54];
	add.f64 	%fd74, %fd70, %fd73;
	cvta.to.global.u64 	%rd55, %rd60;
	add.s64 	%rd56, %rd55, %rd5;
	st.global.f64 	[%rd56], %fd72;
	add.s64 	%rd57, %rd56, %rd12;
	st.global.f64 	[%rd57], %fd74;
$L__BB4_4:
	add.s32 	%r58, %r58, 1;
	add.s32 	%r57, %r57, %r1;
	add.s32 	%r56, %r56, %r1;
	add.s32 	%r55, %r55, %r1;
	add.s32 	%r54, %r54, %r1;
	add.s32 	%r53, %r53, %r1;
	add.s32 	%r52, %r52, %r1;
	add.s32 	%r51, %r51, %r1;
	add.s32 	%r50, %r50, %r1;
	add.s32 	%r49, %r49, %r1;
	setp.ne.s32 	%p3, %r58, 1;
	@%p3 bra 	$L__BB4_2;
$L__BB4_5:
	ret;

}


// ===== COMPILED SASS (sm_100) =====

	.target	sm_100

	.elftype	@"ET_EXEC"


//--------------------- .note.nv.tkinfo           --------------------------
	.section	.note.nv.tkinfo,"",@"SHT_NOTE"
	.sectionflags	@"SHF_NOTE_NV_TKINFO"
	.tkinfo
        /*0018*/ 	.word	0x00000002
        /*0030*/ 	.string	""
        /*0030*/ 	.string	"ptxas"
        /*0030*/ 	.string	"Cuda compilation tools, release 13.0, V13.0.88"
        /*0030*/ 	.string	"Build cuda_13.0.r13.0/compiler.36424714_0"
        /*0030*/ 	.string	"-arch sm_100 -m 64 "



//--------------------- .note.nv.cuinfo           --------------------------
	.section	.note.nv.cuinfo,"",@"SHT_NOTE"
	.sectionflags	@"SHF_NOTE_NV_CUINFO"
        /*0018*/ 	.short	0x0002
        /*001a*/ 	.short	0x0064
        /*001c*/ 	.short	0x0082
	.zero		2


//--------------------- .nv.info                  --------------------------
	.section	.nv.info,"",@"SHT_CUDA_INFO"
	.align	4


	//----- nvinfo : EIATTR_REGCOUNT
	.align		4
        /*0000*/ 	.byte	0x04, 0x2f
        /*0002*/ 	.short	(.L_1 - .L_0)
	.align		4
.L_0:
        /*0004*/ 	.word	index@(_Z34dvc_ScaLBL_D3Q19_AAodd_GreyscaleSCPiPdS0_S0_S0_S0_S0_S0_S0_S0_S0_S0_ddddddddiii)
        /*0008*/ 	.word	0x000000d4


	//----- nvinfo : EIATTR_FRAME_SIZE
	.align		4
.L_1:
        /*000c*/ 	.byte	0x04, 0x11
        /*000e*/ 	.short	(.L_3 - .L_2)
	.align		4
.L_2:
        /*0010*/ 	.word	index@($__internal_5_$__cuda_sm20_dsqrt_rn_f64_mediumpath_v1)
        /*0014*/ 	.word	0x00000000


	//----- nvinfo : EIATTR_FRAME_SIZE
	.align		4
.L_3:
        /*0018*/ 	.byte	0x04, 0x11
        /*001a*/ 	.short	(.L_5 - .L_4)
	.align		4
.L_4:
        /*001c*/ 	.word	index@($__internal_4_$__cuda_sm20_div_rn_f64_full)
        /*0020*/ 	.word	0x00000000


	//----- nvinfo : EIATTR_FRAME_SIZE
	.align		4
.L_5:
        /*0024*/ 	.byte	0x04, 0x11
        /*0026*/ 	.short	(.L_7 - .L_6)
	.align		4
.L_6:
        /*0028*/ 	.word	index@($__internal_3_$__cuda_sm20_dblrcp_rn_slowpath_v3)
        /*002c*/ 	.word	0x00000000


	//----- nvinfo : EIATTR_FRAME_SIZE
	.align		4
.L_7:
        /*0030*/ 	.byte	0x04, 0x11
        /*0032*/ 	.short	(.L_9 - .L_8)
	.align		4
.L_8:
        /*0034*/ 	.word	index@(_Z34dvc_ScaLBL_D3Q19_AAodd_GreyscaleSCPiPdS0_S0_S0_S0_S0_S0_S0_S0_S0_S0_ddddddddiii)
        /*0038*/ 	.word	0x00000000


	//----- nvinfo : EIATTR_REGCOUNT
	.align		4
.L_9:
        /*003c*/ 	.byte	0x04, 0x2f
        /*003e*/ 	.short	(.L_11 - .L_10)
	.align		4
.L_10:
        /*0040*/ 	.word	index@(_Z35dvc_ScaLBL_D3Q19_AAeven_GreyscaleSCPdS_S_S_S_S_S_S_S_S_S_ddddddddiii)
        /*0044*/ 	.word	0x000000fe


	//----- nvinfo : EIATTR_FRAME_SIZE
	.align		4
.L_11:
        /*0048*/ 	.byte	0x04, 0x11
        /*004a*/ 	.short	(.L_13 - .L_12)
	.align		4
.L_12:
        /*004c*/ 	.word	index@($__internal_2_$__cuda_sm20_dsqrt_rn_f64_mediumpath_v1)
        /*0050*/ 	.word	0x00000000


	//----- nvinfo : EIATTR_FRAME_SIZE
	.align		4
.L_13:
        /*0054*/ 	.byte	0x04, 0x11
        /*0056*/ 	.short	(.L_15 - .L_14)
	.align		4
.L_14:
        /*0058*/ 	.word	index@($__internal_1_$__cuda_sm20_div_rn_f64_full)
        /*005c*/ 	.word	0x00000000


	//----- nvinfo : EIATTR_FRAME_SIZE
	.align		4
.L_15:
        /*0060*/ 	.byte	0x04, 0x11
        /*0062*/ 	.short	(.L_17 - .L_16)
	.align		4
.L_16:
        /*0064*/ 	.word	index@($__internal_0_$__cuda_sm20_dblrcp_rn_slowpath_v3)
        /*0068*/ 	.word	0x00000000


	//----- nvinfo : EIATTR_FRAME_SIZE
	.align		4
.L_17:
        /*006c*/ 	.byte	0x04, 0x11
        /*006e*/ 	.short	(.L_19 - .L_18)
	.align		4
.L_18:
        /*0070*/ 	.word	index@(_Z35dvc_ScaLBL_D3Q19_AAeven_GreyscaleSCPdS_S_S_S_S_S_S_S_S_S_ddddddddiii)
        /*0074*/ 	.word	0x00000000


	//----- nvinfo : EIATTR_REGCOUNT
	.align		4
.L_19:
        /*0078*/ 	.byte	0x04, 0x2f
        /*007a*/ 	.short	(.L_21 - .L_20)
	.align		4
.L_20:
        /*007c*/ 	.word	index@(_Z33dvc_ScaLBL_D3Q19_GreyscaleSC_InitPdS_S_i)
        /*0080*/ 	.word	0x00000020


	//----- nvinfo : EIATTR_FRAME_SIZE
	.align		4
.L_21:
        /*0084*/ 	.byte	0x04, 0x11
        /*0086*/ 	.short	(.L_23 - .L_22)
	.align		4
.L_22:
        /*0088*/ 	.word	index@(_Z33dvc_ScaLBL_D3Q19_GreyscaleSC_InitPdS_S_i)
        /*008c*/ 	.word	0x00000000


	//----- nvinfo : EIATTR_REGCOUNT
	.align		4
.L_23:
        /*0090*/ 	.byte	0x04, 0x2f
        /*0092*/ 	.short	(.L_25 - .L_24)
	.align		4
.L_24:
        /*0094*/ 	.word	index@(_Z42dvc_ScaLBL_D3Q19_AAodd_GreyscaleSC_DensityPiPdS0_S0_iii)
        /*0098*/ 	.word	0x00000020


	//----- nvinfo : EIATTR_FRAME_SIZE
	.align		4
.L_25:
        /*009c*/ 	.byte	0x04, 0x11
        /*009e*/ 	.short	(.L_27 - .L_26)
	.align		4
.L_26:
        /*00a0*/ 	.word	index@(_Z42dvc_ScaLBL_D3Q19_AAodd_GreyscaleSC_DensityPiPdS0_S0_iii)
        /*00a4*/ 	.word	0x00000000


	//----- nvinfo : EIATTR_REGCOUNT
	.align		4
.L_27:
        /*00a8*/ 	.byte	0x04, 0x2f
        /*00aa*/ 	.short	(.L_29 - .L_28)
	.align		4
.L_28:
        /*00ac*/ 	.word	index@(_Z43dvc_ScaLBL_D3Q19_AAeven_GreyscaleSC_DensityPdS_S_iii)
        /*00b0*/ 	.word	0x00000020


	//----- nvinfo : EIATTR_FRAME_SIZE
	.align		4
.L_29:
        /*00b4*/ 	.byte	0x04, 0x11
        /*00b6*/ 	.short	(.L_31 - .L_30)
	.align		4
.L_30:
        /*00b8*/ 	.word	index@(_Z43dvc_ScaLBL_D3Q19_AAeven_GreyscaleSC_DensityPdS_S_iii)
        /*00bc*/ 	.word	0x00000000


	//----- nvinfo : EIATTR_MIN_STACK_SIZE
	.align		4
.L_31:
        /*00c0*/ 	.byte	0x04, 0x12
        /*00c2*/ 	.short	(.L_33 - .L_32)
	.align		4
.L_32:
        /*00c4*/ 	.word	index@(_Z43dvc_ScaLBL_D3Q19_AAeven_GreyscaleSC_DensityPdS_S_iii)
        /*00c8*/ 	.word	0x00000000


	//----- nvinfo : EIATTR_MIN_STACK_SIZE
	.align		4
.L_33:
        /*00cc*/ 	.byte	0x04, 0x12
        /*00ce*/ 	.short	(.L_35 - .L_34)
	.align		4
.L_34:
        /*00d0*/ 	.word	index@(_Z42dvc_ScaLBL_D3Q19_AAodd_GreyscaleSC_DensityPiPdS0_S0_iii)
        /*00d4*/ 	.word	0x00000000


	//----- nvinfo : EIATTR_MIN_STACK_SIZE
	.align		4
.L_35:
        /*00d8*/ 	.byte	0x04, 0x12
        /*00da*/ 	.short	(.L_37 - .L_36)
	.align		4
.L_36:
        /*00dc*/ 	.word	index@(_Z33dvc_ScaLBL_D3Q19_GreyscaleSC_InitPdS_S_i)
        /*00e0*/ 	.word	0x00000000


	//----- nvinfo : EIATTR_MIN_STACK_SIZE
	.align		4
.L_37:
        /*00e4*/ 	.byte	0x04, 0x12
        /*00e6*/ 	.short	(.L_39 - .L_38)
	.align		4
.L_38:
        /*00e8*/ 	.word	index@(_Z35dvc_ScaLBL_D3Q19_AAeven_GreyscaleSCPdS_S_S_S_S_S_S_S_S_S_ddddddddiii)
        /*00ec*/ 	.word	0x00000000


	//----- nvinfo : EIATTR_MIN_STACK_SIZE
	.align		4
.L_39:
        /*00f0*/ 	.byte	0x04, 0x12
        /*00f2*/ 	.short	(.L_41 - .L_40)
	.align		4
.L_40:
        /*00f4*/ 	.word	index@(_Z34dvc_ScaLBL_D3Q19_AAodd_GreyscaleSCPiPdS0_S0_S0_S0_S0_S0_S0_S0_S0_S0_ddddddddiii)
        /*00f8*/ 	.word	0x00000000
.L_41:


//--------------------- .nv.compat                --------------------------
	.section	.nv.compat,"",@"SHT_CUDA_COMPAT_INFO"
	.align	4
        /*0000*/ 	.byte	0x02, 0x09, 0x00, 0x00, 0x02, 0x02, 0x01, 0x00, 0x02, 0x05, 0x05, 0x00, 0x03, 0x07, 0x01, 0x01
        /*0010*/ 	.byte	0x02, 0x03, 0x00, 0x00, 0x02, 0x06, 0x01, 0x00, 0x04, 0x0b, 0x08, 0x00, 0x01, 0x00, 0x00, 0x00
        /*0020*/ 	.byte	0x00, 0x00, 0x00, 0x00


//--------------------- .nv.info._Z43dvc_ScaLBL_D3Q19_AAeven_GreyscaleSC_DensityPdS_S_iii --------------------------
	.section	.nv.info._Z43dvc_ScaLBL_D3Q19_AAeven_GreyscaleSC_DensityPdS_S_iii,"",@"SHT_CUDA_INFO"
	.sectionflags	@""
	.align	4


	//----- nvinfo : EIATTR_CUDA_API_VERSION
	.align		4
        /*0000*/ 	.byte	0x04, 0x37
        /*0002*/ 	.short	(.L_43 - .L_42)
.L_42:
        /*0004*/ 	.word	0x00000082


	//----- nvinfo : EIATTR_KPARAM_INFO
	.align		4
.L_43:
        /*0008*/ 	.byte	0x04, 0x17
        /*000a*/ 	.short	(.L_45 - .L_44)
.L_44:
        /*000c*/ 	.word	0x00000000
        /*0010*/ 	.short	0x0005
        /*0012*/ 	.short	0x0020
        /*0014*/ 	.byte	0x00, 0xf0, 0x11, 0x00


	//----- nvinfo : EIATTR_KPARAM_INFO
	.align		4
.L_45:
        /*0018*/ 	.byte	0x04, 0x17
        /*001a*/ 	.short	(.L_47 - .L_46)
.L_46:
        /*001c*/ 	.word	0x00000000
        /*0020*/ 	.short	0x0004
        /*0022*/ 	.short	0x001c
        /*0024*/ 	.byte	0x00, 0xf0, 0x11, 0x00


	//----- nvinfo : EIATTR_KPARAM_INFO
	.align		4
.L_47:
        /*0028*/ 	.byte	0x04, 0x17
        /*002a*/ 	.short	(.L_49 - .L_48)
.L_48:
        /*002c*/ 	.word	0x00000000
        /*0030*/ 	.short	0x0003
        /*0032*/ 	.short	0x0018
        /*0034*/ 	.byte	0x00, 0xf0, 0x11, 0x00


	//----- nvinfo : EIATTR_KPARAM_INFO
	.align		4
.L_49:
        /*0038*/ 	.byte	0x04, 0x17
        /*003a*/ 	.short	(.L_51 - .L_50)
.L_50:
        /*003c*/ 	.word	0x00000000
        /*0040*/ 	.short	0x0002
        /*0042*/ 	.short	0x0010
        /*0044*/ 	.byte	0x00, 0xf5, 0x21, 0x00


	//----- nvinfo : EIATTR_KPARAM_INFO
	.align		4
.L_51:
        /*0048*/ 	.byte	0x04, 0x17
        /*004a*/ 	.short	(.L_53 - .L_52)
.L_52:
        /*004c*/ 	.word	0x00000000
        /*0050*/ 	.short	0x0001
        /*0052*/ 	.short	0x0008
        /*0054*/ 	.byte	0x00, 0xf5, 0x21, 0x00


	//----- nvinfo : EIATTR_KPARAM_INFO
	.align		4
.L_53:
        /*0058*/ 	.byte	0x04, 0x17
        /*005a*/ 	.short	(.L_55 - .L_54)
.L_54:
        /*005c*/ 	.word	0x00000000
        /*0060*/ 	.short	0x0000
        /*0062*/ 	.short	0x0000
        /*0064*/ 	.byte	0x00, 0xf5, 0x21, 0x00


	//----- nvinfo : EIATTR_SPARSE_MMA_MASK
	.align		4
.L_55:
        /*0068*/ 	.byte	0x03, 0x50
        /*006a*/ 	.short	0x0000


	//----- nvinfo : EIATTR_MAXREG_COUNT
	.align		4
        /*006c*/ 	.byte	0x03, 0x1b
        /*006e*/ 	.short	0x00ff


	//----- nvinfo : EIATTR_MERCURY_ISA_VERSION
	.align		4
        /*0070*/ 	.byte	0x03, 0x5f
        /*0072*/ 	.short	0x0101


	//----- nvinfo : EIATTR_VRC_CTA_INIT_COUNT
	.align		4
        /*0074*/ 	.byte	0x02, 0x4a
	.zero		1
	.zero		1


	//----- nvinfo : EIATTR_EXIT_INSTR_OFFSETS
	.align		4
        /*0078*/ 	.byte	0x04, 0x1c
        /*007a*/ 	.short	(.L_57 - .L_56)


	//   ....[0]....
.L_56:
        /*007c*/ 	.word	0x00000030


	//   ....[1]....
        /*0080*/ 	.word	0x00000a20


	//----- nvinfo : EIATTR_CRS_STACK_SIZE
	.align		4
.L_57:
        /*0084*/ 	.byte	0x04, 0x1e
        /*0086*/ 	.short	(.L_59 - .L_58)
.L_58:
        /*0088*/ 	.word	0x00000000


	//----- nvinfo : EIATTR_CBANK_PARAM_SIZE
	.align		4
.L_59:
        /*008c*/ 	.byte	0x03, 0x19
        /*008e*/ 	.short	0x0024


	//----- nvinfo : EIATTR_PARAM_CBANK
	.align		4
        /*0090*/ 	.byte	0x04, 0x0a
        /*0092*/ 	.short	(.L_61 - .L_60)
	.align		4
.L_60:
        /*0094*/ 	.word	index@(.nv.constant0._Z43dvc_ScaLBL_D3Q19_AAeven_GreyscaleSC_DensityPdS_S_iii)
        /*0098*/ 	.short	0x0380
        /*009a*/ 	.short	0x0024


	//----- nvinfo : EIATTR_SW_WAR
	.align		4
.L_61:
        /*009c*/ 	.byte	0x04, 0x36
        /*009e*/ 	.short	(.L_63 - .L_62)
.L_62:
        /*00a0*/ 	.word	0x00000008
.L_63:


//--------------------- .nv.info._Z42dvc_ScaLBL_D3Q19_AAodd_GreyscaleSC_DensityPiPdS0_S0_iii --------------------------
	.section	.nv.info._Z42dvc_ScaLBL_D3Q19_AAodd_GreyscaleSC_DensityPiPdS0_S0_iii,"",@"SHT_CUDA_INFO"
	.sectionflags	@""
	.align	4


	//----- nvinfo : EIATTR_CUDA_API_VERSION
	.align		4
        /*0000*/ 	.byte	0x04, 0x37
        /*0002*/ 	.short	(.L_65 - .L_64)
.L_64:
        /*0004*/ 	.word	0x00000082


	//----- nvinfo : EIATTR_KPARAM_INFO
	.align		4
.L_65:
        /*0008*/ 	.byte	0x04, 0x17
        /*000a*/ 	.short	(.L_67 - .L_66)
.L_66:
        /*000c*/ 	.word	0x00000000
        /*0010*/ 	.short	0x0006
        /*0012*/ 	.short	0x0028
        /*0014*/ 	.byte	0x00, 0xf0, 0x11, 0x00


	//----- nvinfo : EIATTR_KPARAM_INFO
	.align		4
.L_67:
        /*0018*/ 	.byte	0x04, 0x17
        /*001a*/ 	.short	(.L_69 - .L_68)
.L_68:
        /*001c*/ 	.word	0x00000000
        /*0020*/ 	.short	0x0005
        /*0022*/ 	.short	0x0024
        /*0024*/ 	.byte	0x00, 0xf0, 0x11, 0x00


	//----- nvinfo : EIATTR_KPARAM_INFO
	.align		4
.L_69:
        /*0028*/ 	.byte	0x04, 0x17
        /*002a*/ 	.short	(.L_71 - .L_70)
.L_70:
        /*002c*/ 	.word	0x00000000
        /*0030*/ 	.short	0x0004
        /*0032*/ 	.short	0x0020
        /*0034*/ 	.byte	0x00, 0xf0, 0x11, 0x00


	//----- nvinfo : EIATTR_KPARAM_INFO
	.align		4
.L_71:
        /*0038*/ 	.byte	0x04, 0x17
        /*003a*/ 	.short	(.L_73 - .L_72)
.L_72:
        /*003c*/ 	.word	0x00000000
        /*0040*/ 	.short	0x0003
        /*0042*/ 	.short	0x0018
        /*0044*/ 	.byte	0x00, 0xf5, 0x21, 0x00


	//----- nvinfo : EIATTR_KPARAM_INFO
	.align		4
.L_73:
        /*0048*/ 	.byte	0x04, 0x17
        /*004a*/ 	.short	(.L_75 - .L_74)
.L_74:
        /*004c*/ 	.word	0x00000000
        /*0050*/ 	.short	0x0002
        /*0052*/ 	.short	0x0010
        /*0054*/ 	.byte	0x00, 0xf5, 0x21, 0x00


	//----- nvinfo : EIATTR_KPARAM_INFO
	.align		4
.L_75:
        /*0058*/ 	.byte	0x04, 0x17
        /*005a*/ 	.short	(.L_77 - .L_76)
.L_76:
        /*005c*/ 	.word	0x00000000
        /*0060*/ 	.short	0x0001
        /*0062*/ 	.short	0x0008
        /*0064*/ 	.byte	0x00, 0xf5, 0x21, 0x00


	//----- nvinfo : EIATTR_KPARAM_INFO
	.align		4
.L_77:
        /*0068*/ 	.byte	0x04, 0x17
        /*006a*/ 	.short	(.L_79 - .L_78)
.L_78:
        /*006c*/ 	.word	0x00000000
        /*0070*/ 	.short	0x0000
        /*0072*/ 	.short	0x0000
        /*0074*/ 	.byte	0x00, 0xf5, 0x21, 0x00


	//----- nvinfo : EIATTR_SPARSE_MMA_MASK
	.align		4
.L_79:
        /*0078*/ 	.byte	0x03, 0x50
        /*007a*/ 	.short	0x0000


	//----- nvinfo : EIATTR_MAXREG_COUNT
	.align		4
        /*007c*/ 	.byte	0x03, 0x1b
        /*007e*/ 	.short	0x00ff


	//----- nvinfo : EIATTR_MERCURY_ISA_VERSION
	.align		4
        /*0080*/ 	.byte	0x03, 0x5f
        /*0082*/ 	.short	0x0101


	//----- nvinfo : EIATTR_VRC_CTA_INIT_COUNT
	.align		4
        /*0084*/ 	.byte	0x02, 0x4a
	.zero		1
	.zero		1


	//----- nvinfo : EIATTR_EXIT_INSTR_OFFSETS
	.align		4
        /*0088*/ 	.byte	0x04, 0x1c
        /*008a*/ 	.short	(.L_81 - .L_80)


	//   ....[0]....
.L_80:
        /*008c*/ 	.word	0x00000030


	//   ....[1]....
        /*0090*/ 	.word	0x00000b60


	//----- nvinfo : EIATTR_CRS_STACK_SIZE
	.align		4
.L_81:
        /*0094*/ 	.byte	0x04, 0x1e
        /*0096*/ 	.short	(.L_83 - .L_82)
.L_82:
        /*0098*/ 	.word	0x00000000


	//----- nvinfo : EIATTR_CBANK_PARAM_SIZE
	.align		4
.L_83:
        /*009c*/ 	.byte	0x03, 0x19
        /*009e*/ 	.short	0x002c


	//----- nvinfo : EIATTR_PARAM_CBANK
	.align		4
        /*00a0*/ 	.byte	0x04, 0x0a
        /*00a2*/ 	.short	(.L_85 - .L_84)
	.align		4
.L_84:
        /*00a4*/ 	.word	index@(.nv.constant0._Z42dvc_ScaLBL_D3Q19_AAodd_GreyscaleSC_DensityPiPdS0_S0_iii)
        /*00a8*/ 	.short	0x0380
        /*00aa*/ 	.short	0x002c


	//----- nvinfo : EIATTR_SW_WAR
	.align		4
.L_85:
        /*00ac*/ 	.byte	0x04, 0x36
        /*00ae*/ 	.short	(.L_87 - .L_86)
.L_86:
        /*00b0*/ 	.word	0x00000008
.L_87:


//--------------------- .nv.info._Z33dvc_ScaLBL_D3Q19_GreyscaleSC_InitPdS_S_i --------------------------
	.section	.nv.info._Z33dvc_ScaLBL_D3Q19_GreyscaleSC_InitPdS_S_i,"",@"SHT_CUDA_INFO"
	.sectionflags	@""
	.align	4


	//----- nvinfo : EIATTR_CUDA_API_VERSION
	.align		4
        /*0000*/ 	.byte	0x04, 0x37
        /*0002*/ 	.short	(.L_89 - .L_88)
.L_88:
        /*0004*/ 	.word	0x00000082


	//----- nvinfo : EIATTR_KPARAM_INFO
	.align		4
.L_89:
        /*0008*/ 	.byte	0x04, 0x17
        /*000a*/ 	.short	(.L_91 - .L_90)
.L_90:
        /*000c*/ 	.word	0x00000000
        /*0010*/ 	.short	0x0003
        /*0012*/ 	.short	0x0018
        /*0014*/ 	.byte	0x00, 0xf0, 0x11, 0x00


	//----- nvinfo : EIATTR_KPARAM_INFO
	.align		4
.L_91:
        /*0018*/ 	.byte	0x04, 0x17
        /*001a*/ 	.short	(.L_93 - .L_92)
.L_92:
        /*001c*/ 	.word	0x00000000
        /*0020*/ 	.short	0x0002
        /*0022*/ 	.short	0x0010
        /*0024*/ 	.byte	0x00, 0xf5, 0x21, 0x00


	//----- nvinfo : EIATTR_KPARAM_INFO
	.align		4
.L_93:
        /*0028*/ 	.byte	0x04, 0x17
        /*002a*/ 	.short	(.L_95 - .L_94)
.L_94:
        /*002c*/ 	.word	0x00000000
        /*0030*/ 	.short	0x0001
        /*0032*/ 	.short	0x0008
        /*0034*/ 	.byte	0x00, 0xf5, 0x21, 0x00


	//----- nvinfo : EIATTR_KPARAM_INFO
	.align		4
.L_95:
        /*0038*/ 	.byte	0x04, 0x17
        /*003a*/ 	.short	(.L_97 - .L_96)
.L_96:
        /*003c*/ 	.word	0x00000000
        /*0040*/ 	.short	0x0000
        /*0042*/ 	.short	0x0000
        /*0044*/ 	.byte	0x00, 0xf5, 0x21, 0x00


	//----- nvinfo : EIATTR_SPARSE_MMA_MASK
	.align		4
.L_97:
        /*0048*/ 	.byte	0x03, 0x50
        /*004a*/ 	.short	0x0000


	//----- nvinfo : EIATTR_MAXREG_COUNT
	.align		4
        /*004c*/ 	.byte	0x03, 0x1b
        /*004e*/ 	.short	0x00ff


	//----- nvinfo : EIATTR_MERCURY_ISA_VERSION
	.align		4
        /*0050*/ 	.byte	0x03, 0x5f
        /*0052*/ 	.short	0x0101


	//----- nvinfo : EIATTR_VRC_CTA_INIT_COUNT
	.align		4
        /*0054*/ 	.byte	0x02, 0x4a
	.zero		1
	.zero		1


	//----- nvinfo : EIATTR_EXIT_INSTR_OFFSETS
	.align		4
        /*0058*/ 	.byte	0x04, 0x1c
        /*005a*/ 	.short	(.L_99 - .L_98)


	//   ....[0]....
.L_98:
        /*005c*/ 	.word	0x00000030


	//   ....[1]....
        /*0060*/ 	.word	0x00000bb0


	//----- nvinfo : EIATTR_CRS_STACK_SIZE
	.align		4
.L_99:
        /*0064*/ 	.byte	0x04, 0x1e
        /*0066*/ 	.short	(.L_101 - .L_100)
.L_100:
        /*0068*/ 	.word	0x00000000


	//----- nvinfo : EIATTR_CBANK_PARAM_SIZE
	.align		4
.L_101:
        /*006c*/ 	.byte	0x03, 0x19
        /*006e*/ 	.short	0x001c


	//----- nvinfo : EIATTR_PARAM_CBANK
	.align		4
        /*0070*/ 	.byte	0x04, 0x0a
        /*0072*/ 	.short	(.L_103 - .L_102)
	.align		4
.L_102:
        /*0074*/ 	.word	index@(.nv.constant0._Z33dvc_ScaLBL_D3Q19_GreyscaleSC_InitPdS_S_i)
        /*0078*/ 	.short	0x0380
        /*007a*/ 	.short	0x001c


	//----- nvinfo : EIATTR_SW_WAR
	.align		4
.L_103:
        /*007c*/ 	.byte	0x04, 0x36
        /*007e*/ 	.short	(.L_105 - .L_104)
.L_104:
        /*0080*/ 	.word	0x00000008
.L_105:


//--------------------- .nv.info._Z35dvc_ScaLBL_D3Q19_AAeven_GreyscaleSCPdS_S_S_S_S_S_S_S_S_S_ddddddddiii --------------------------
	.section	.nv.info._Z35dvc_ScaLBL_D3Q19_AAeven_GreyscaleSCPdS_S_S_S_S_S_S_S_S_S_ddddddddiii,"",@"SHT_CUDA_INFO"
	.sectionflags	@""
	.align	4


	//----- nvinfo : EIATTR_CUDA_API_VERSION
	.align		4
        /*0000*/ 	.byte	0x04, 0x37
        /*0002*/ 	.short	(.L_107 - .L_106)
.L_106:
        /*0004*/ 	.word	0x00000082


	//----- nvinfo : EIATTR_KPARAM_INFO
	.align		4
.L_107:
        /*0008*/ 	.byte	0x04, 0x17
        /*000a*/ 	.short	(.L_109 - .L_108)
.L_108:
        /*000c*/ 	.word	0x00000000
        /*0010*/ 	.short	0x0015
        /*0012*/ 	.short	0x00a0
        /*0014*/ 	.byte	0x00, 0xf0, 0x11, 0x00


	//----- nvinfo : EIATTR_KPARAM_INFO
	.align		4
.L_109:
        /*0018*/ 	.byte	0x04, 0x17
        /*001a*/ 	.short	(.L_111 - .L_110)
.L_110:
        /*001c*/ 	.word	0x00000000
        /*0020*/ 	.short	0x0014
        /*0022*/ 	.short	0x009c
        /*0024*/ 	.byte	0x00, 0xf0, 0x11, 0x00


	//----- nvinfo : EIATTR_KPARAM_INFO
	.align		4
.L_111:
        /*0028*/ 	.byte	0x04, 0x17
        /*002a*/ 	.short	(.L_113 - .L_112)
.L_112:
        /*002c*/ 	.word	0x00000000
        /*0030*/ 	.short	0x0013
        /*0032*/ 	.short	0x0098
        /*0034*/ 	.byte	0x00, 0xf0, 0x11, 0x00


	//----- nvinfo : EIATTR_KPARAM_INFO
	.align		4
.L_113:
        /*0038*/ 	.byte	0x04, 0x17
        /*003a*/ 	.short	(.L_115 - .L_114)
.L_114:
        /*003c*/ 	.word	0x00000000
        /*0040*/ 	.short	0x0012
        /*0042*/ 	.short	0x0090
        /*0044*/ 	.byte	0x00, 0xf0, 0x21, 0x00


	//----- nvinfo : EIATTR_KPARAM_INFO
	.align		4
.L_115:
        /*0048*/ 	.byte	0x04, 0x17
        /*004a*/ 	.short	(.L_117 - .L_116)
.L_116:
        /*004c*/ 	.word	0x00000000
        /*0050*/ 	.short	0x0011
        /*0052*/ 	.short	0x0088
        /*0054*/ 	.byte	0x00, 0xf0, 0x21, 0x00


	//----- nvinfo : EIATTR_KPARAM_INFO
	.align		4
.L_117:
        /*0058*/ 	.byte	0x04, 0x17
        /*005a*/ 	.short	(.L_119 - .L_118)
.L_118:
        /*005c*/ 	.word	0x00000000
        /*0060*/ 	.short	0x0010
        /*0062*/ 	.short	0x0080
        /*0064*/ 	.byte	0x00, 0xf0, 0x21, 0x00


	//----- nvinfo : EIATTR_KPARAM_INFO
	.align		4
.L_119:
        /*0068*/ 	.byte	0x04, 0x17
        /*006a*/ 	.short	(.L_121 - .L_120)
.L_120:
        /*006c*/ 	.word	0x00000000
        /*0070*/ 	.short	0x000f
        /*0072*/ 	.short	0x0078
        /*0074*/ 	.byte	0x00, 0xf0, 0x21, 0x00


	//----- nvinfo : EIATTR_KPARAM_INFO
	.align		4
.L_121:
        /*0078*/ 	.byte	0x04, 0x17
        /*007a*/ 	.short	(.L_123 - .L_122)
.L_122:
        /*007c*/ 	.word	0x00000000
        /*0080*/ 	.short	0x000e
        /*0082*/ 	.short	0x0070
        /*0084*/ 	.byte	0x00, 0xf0, 0x21, 0x00


	//----- nvinfo : EIATTR_KPARAM_INFO
	.align		4
.L_123:
        /*0088*/ 	.byte	0x04, 0x17
        /*008a*/ 	.short	(.L_125 - .L_124)
.L_124:
        /*008c*/ 	.word	0x00000000
        /*0090*/ 	.short	0x000d
        /*0092*/ 	.short	0x0068
        /*0094*/ 	.byte	0x00, 0xf0, 0x21, 0x00


	//----- nvinfo : EIATTR_KPARAM_INFO
	.align		4
.L_125:
        /*0098*/ 	.byte	0x04, 0x17
        /*009a*/ 	.short	(.L_127 - .L_126)
.L_126:
        /*009c*/ 	.word	0x00000000
        /*00a0*/ 	.short	0x000c
        /*00a2*/ 	.short	0x0060
        /*00a4*/ 	.byte	0x00, 0xf0, 0x21, 0x00


	//----- nvinfo : EIATTR_KPARAM_INFO
	.align		4
.L_127:
        /*00a8*/ 	.byte	0x04, 0x17
        /*00aa*/ 	.short	(.L_129 - .L_128)
.L_128:
        /*00ac*/ 	.word	0x00000000
        /*00b0*/ 	.short	0x000b
        /*00b2*/ 	.short	0x0058
        /*00b4*/ 	.byte	0x00, 0xf0, 0x21, 0x00


	//----- nvinfo : EIATTR_KPARAM_INFO
	.align		4
.L_129:
        /*00b8*/ 	.byte	0x04, 0x17
        /*00ba*/ 	.short	(.L_131 - .L_130)
.L_130:
        /*00bc*/ 	.word	0x00000000
        /*00c0*/ 	.short	0x000a
        /*00c2*/ 	.short	0x0050
        /*00c4*/ 	.byte	0x00, 0xf5, 0x21, 0x00


	//----- nvinfo : EIATTR_KPARAM_INFO
	.align		4
.L_131:
        /*00c8*/ 	.byte	0x04, 0x17
        /*00ca*/ 	.short	(.L_133 - .L_132)
.L_132:
        /*00cc*/ 	.word	0x00000000
        /*00d0*/ 	.short	0x0009
        /*00d2*/ 	.short	0x0048
        /*00d4*/ 	.byte	0x00, 0xf5, 0x21, 0x00


	//----- nvinfo : EIATTR_KPARAM_INFO
	.align		4
.L_133:
        /*00d8*/ 	.byte	0x04, 0x17
        /*00da*/ 	.short	(.L_135 - .L_134)
.L_134:
        /*00dc*/ 	.word	0x00000000
        /*00e0*/ 	.short	0x0008
        /*00e2*/ 	.short	0x0040
        /*00e4*/ 	.byte	0x00, 0xf5, 0x21, 0x00


	//----- nvinfo : EIATTR_KPARAM_INFO
	.align		4
.L_135:
        /*00e8*/ 	.byte	0x04, 0x17
        /*00ea*/ 	.short	(.L_137 - .L_136)
.L_136:
        /*00ec*/ 	.word	0x00000000
        /*00f0*/ 	.short	0x0007
        /*00f2*/ 	.short	0x0038
        /*00f4*/ 	.byte	0x00, 0xf5, 0x21, 0x00


	//----- nvinfo : EIATTR_KPARAM_INFO
	.align		4
.L_137:
        /*00f8*/ 	.byte	0x04, 0x17
        /*00fa*/ 	.short	(.L_139 - .L_138)
.L_138:
        /*00fc*/ 	.word	0x00000000
        /*0100*/ 	.short	0x0006
        /*0102*/ 	.short	0x0030
        /*0104*/ 	.byte	0x00, 0xf5, 0x21, 0x00


	//----- nvinfo : EIATTR_KPARAM_INFO
	.align		4
.L_139:
        /*0108*/ 	.byte	0x04, 0x17
        /*010a*/ 	.short	(.L_141 - .L_140)
.L_140:
        /*010c*/ 	.word	0x00000000
        /*0110*/ 	.short	0x0005
        /*0112*/ 	.short	0x0028
        /*0114*/ 	.byte	0x00, 0xf5, 0x21, 0x00


	//----- nvinfo : EIATTR_KPARAM_INFO
	.align		4
.L_141:
        /*0118*/ 	.byte	0x04, 0x17
        /*011a*/ 	.short	(.L_143 - .L_142)
.L_142:
        /*011c*/ 	.word	0x00000000
        /*0120*/ 	.short	0x0004
        /*0122*/ 	.short	0x0020
        /*0124*/ 	.byte	0x00, 0xf5, 0x21, 0x00


	//----- nvinfo : EIATTR_KPARAM_INFO
	.align		4
.L_143:
        /*0128*/ 	.byte	0x04, 0x17
        /*012a*/ 	.short	(.L_145 - .L_144)
.L_144:
        /*012c*/ 	.word	0x00000000
        /*0130*/ 	.short	0x0003
        /*0132*/ 	.short	0x0018
        /*0134*/ 	.byte	0x00, 0xf5, 0x21, 0x00


	//----- nvinfo : EIATTR_KPARAM_INFO
	.align		4
.L_145:
        /*0138*/ 	.byte	0x04, 0x17
        /*013a*/ 	.short	(.L_147 - .L_146)
.L_146:
        /*013c*/ 	.word	0x00000000
        /*0140*/ 	.short	0x0002
        /*0142*/ 	.short	0x0010
        /*0144*/ 	.byte	0x00, 0xf5, 0x21, 0x00


	//----- nvinfo : EIATTR_KPARAM_INFO
	.align		4
.L_147:
        /*0148*/ 	.byte	0x04, 0x17
        /*014a*/ 	.short	(.L_149 - .L_148)
.L_148:
        /*014c*/ 	.word	0x00000000
        /*0150*/ 	.short	0x0001
        /*0152*/ 	.short	0x0008
        /*0154*/ 	.byte	0x00, 0xf5, 0x21, 0x00


	//----- nvinfo : EIATTR_KPARAM_INFO
	.align		4
.L_149:
        /*0158*/ 	.byte	0x04, 0x17
        /*015a*/ 	.short	(.L_151 - .L_150)
.L_150:
        /*015c*/ 	.word	0x00000000
        /*0160*/ 	.short	0x0000
        /*0162*/ 	.short	0x0000
        /*0164*/ 	.byte	0x00, 0xf5, 0x21, 0x00


	//----- nvinfo : EIATTR_SPARSE_MMA_MASK
	.align		4
.L_151:
        /*0168*/ 	.byte	0x03, 0x50
        /*016a*/ 	.short	0x0000


	//----- nvinfo : EIATTR_MAXREG_COUNT
	.align		4
        /*016c*/ 	.byte	0x03, 0x1b
        /*016e*/ 	.short	0x00ff


	//----- nvinfo : EIATTR_MERCURY_ISA_VERSION
	.align		4
        /*0170*/ 	.byte	0x03, 0x5f
        /*0172*/ 	.short	0x0101


	//----- nvinfo : EIATTR_VRC_CTA_INIT_COUNT
	.align		4
        /*0174*/ 	.byte	0x02, 0x4a
	.zero		1
	.zero		1


	//----- nvinfo : EIATTR_EXIT_INSTR_OFFSETS
	.align		4
        /*0178*/ 	.byte	0x04, 0x1c
        /*017a*/ 	.short	(.L_153 - .L_152)


	//   ....[0]....
.L_152:
        /*017c*/ 	.word	0x00000030


	//   ....[1]....
        /*0180*/ 	.word	0x00008a20


	//----- nvinfo : EIATTR_CRS_STACK_SIZE
	.align		4
.L_153:
        /*0184*/ 	.byte	0x04, 0x1e
        /*0186*/ 	.short	(.L_155 - .L_154)
.L_154:
        /*0188*/ 	.word	0x00000000


	//----- nvinfo : EIATTR_CBANK_PARAM_SIZE
	.align		4
.L_155:
        /*018c*/ 	.byte	0x03, 0x19
        /*018e*/ 	.short	0x00a4


	//----- nvinfo : EIATTR_PARAM_CBANK
	.align		4
        /*0190*/ 	.byte	0x04, 0x0a
        /*0192*/ 	.short	(.L_157 - .L_156)
	.align		4
.L_156:
        /*0194*/ 	.word	index@(.nv.constant0._Z35dvc_ScaLBL_D3Q19_AAeven_GreyscaleSCPdS_S_S_S_S_S_S_S_S_S_ddddddddiii)
        /*0198*/ 	.short	0x0380
        /*019a*/ 	.short	0x00a4


	//----- nvinfo : EIATTR_SW_WAR
	.align		4
.L_157:
        /*019c*/ 	.byte	0x04, 0x36
        /*019e*/ 	.short	(.L_159 - .L_158)
.L_158:
        /*01a0*/ 	.word	0x00000008
.L_159:


//--------------------- .nv.info._Z34dvc_ScaLBL_D3Q19_AAodd_GreyscaleSCPiPdS0_S0_S0_S0_S0_S0_S0_S0_S0_S0_ddddddddiii --------------------------
	.section	.nv.info._Z34dvc_ScaLBL_D3Q19_AAodd_GreyscaleSCPiPdS0_S0_S0_S0_S0_S0_S0_S0_S0_S0_ddddddddiii,"",@"SHT_CUDA_INFO"
	.sectionflags	@""
	.align	4


	//----- nvinfo : EIATTR_CUDA_API_VERSION
	.align		4
        /*0000*/ 	.byte	0x04, 0x37
        /*0002*/ 	.short	(.L_161 - .L_160)
.L_160:
        /*0004*/ 	.word	0x00000082


	//----- nvinfo : EIATTR_KPARAM_INFO
	.align		4
.L_161:
        /*0008*/ 	.byte	0x04, 0x17
        /*000a*/ 	.short	(.L_163 - .L_162)
.L_162:
        /*000c*/ 	.word	0x00000000
        /*0010*/ 	.short	0x0016
        /*0012*/ 	.short	0x00a8
        /*0014*/ 	.byte	0x00, 0xf0, 0x11, 0x00


	//----- nvinfo : EIATTR_KPARAM_INFO
	.align		4
.L_163:
        /*0018*/ 	.byte	0x04, 0x17
        /*001a*/ 	.short	(.L_165 - .L_164)
.L_164:
        /*001c*/ 	.word	0x00000000
        /*0020*/ 	.short	0x0015
        /*0022*/ 	.short	0x00a4
        /*0024*/ 	.byte	0x00, 0xf0, 0x11, 0x00


	//----- nvinfo : EIATTR_KPARAM_INFO
	.align		4
.L_165:
        /*0028*/ 	.byte	0x04, 0x17
        /*002a*/ 	.short	(.L_167 - .L_166)
.L_166:
        /*002c*/ 	.word	0x00000000
        /*0030*/ 	.short	0x0014
        /*0032*/ 	.short	0x00a0
        /*0034*/ 	.byte	0x00, 0xf0, 0x11, 0x00


	//----- nvinfo : EIATTR_KPARAM_INFO
	.align		4
.L_167:
        /*0038*/ 	.byte	0x04, 0x17
        /*003a*/ 	.short	(.L_169 - .L_168)
.L_168:
        /*003c*/ 	.word	0x00000000
        /*0040*/ 	.short	0x0013
        /*0042*/ 	.short	0x0098
        /*0044*/ 	.byte	0x00, 0xf0, 0x21, 0x00


	//----- nvinfo : EIATTR_KPARAM_INFO
	.align		4
.L_169:
        /*0048*/ 	.byte	0x04, 0x17
        /*004a*/ 	.short	(.L_171 - .L_170)
.L_170:
        /*004c*/ 	.word	0x00000000
        /*0050*/ 	.short	0x0012
        /*0052*/ 	.short	0x0090
        /*0054*/ 	.byte	0x00, 0xf0, 0x21, 0x00


	//----- nvinfo : EIATTR_KPARAM_INFO
	.align		4
.L_171:
        /*0058*/ 	.byte	0x04, 0x17
        /*005a*/ 	.short	(.L_173 - .L_172)
.L_172:
        /*005c*/ 	.word	0x00000000
        /*0060*/ 	.short	0x0011
        /*0062*/ 	.short	0x0088
        /*0064*/ 	.byte	0x00, 0xf0, 0x21, 0x00


	//----- nvinfo : EIATTR_KPARAM_INFO
	.align		4
.L_173:
        /*0068*/ 	.byte	0x04, 0x17
        /*006a*/ 	.short	(.L_175 - .L_174)
.L_174:
        /*006c*/ 	.word	0x00000000
        /*0070*/ 	.short	0x0010
        /*0072*/ 	.short	0x0080
        /*0074*/ 	.byte	0x00, 0xf0, 0x21, 0x00


	//----- nvinfo : EIATTR_KPARAM_INFO
	.align		4
.L_175:
        /*0078*/ 	.byte	0x04, 0x17
        /*007a*/ 	.short	(.L_177 - .L_176)
.L_176:
        /*007c*/ 	.word	0x00000000
        /*0080*/ 	.short	0x000f
        /*0082*/ 	.short	0x0078
        /*0084*/ 	.byte	0x00, 0xf0, 0x21, 0x00


	//----- nvinfo : EIATTR_KPARAM_INFO
	.align		4
.L_177:
        /*0088*/ 	.byte	0x04, 0x17
        /*008a*/ 	.short	(.L_179 - .L_178)
.L_178:
        /*008c*/ 	.word	0x00000000
        /*0090*/ 	.short	0x000e
        /*0092*/ 	.short	0x0070
        /*0094*/ 	.byte	0x00, 0xf0, 0x21, 0x00


	//----- nvinfo : EIATTR_KPARAM_INFO
	.align		4
.L_179:
        /*0098*/ 	.byte	0x04, 0x17
        /*009a*/ 	.short	(.L_181 - .L_180)
.L_180:
        /*009c*/ 	.word	0x00000000
        /*00a0*/ 	.short	0x000d
        /*00a2*/ 	.short	0x0068
        /*00a4*/ 	.byte	0x00, 0xf0, 0x21, 0x00


	//----- nvinfo : EIATTR_KPARAM_INFO
	.align		4
.L_181:
        /*00a8*/ 	.byte	0x04, 0x17
        /*00aa*/ 	.short	(.L_183 - .L_182)
.L_182:
        /*00ac*/ 	.word	0x00000000
        /*00b0*/ 	.short	0x000c
        /*00b2*/ 	.short	0x0060
        /*00b4*/ 	.byte	0x00, 0xf0, 0x21, 0x00


	//----- nvinfo : EIATTR_KPARAM_INFO
	.align		4
.L_183:
        /*00b8*/ 	.byte	0x04, 0x17
        /*00ba*/ 	.short	(.L_185 - .L_184)
.L_184:
        /*00bc*/ 	.word	0x00000000
        /*00c0*/ 	.short	0x000b
        /*00c2*/ 	.short	0x0058
        /*00c4*/ 	.byte	0x00, 0xf5, 0x21, 0x00


	//----- nvinfo : EIATTR_KPARAM_INFO
	.align		4
.L_185:
        /*00c8*/ 	.byte	0x04, 0x17
        /*00ca*/ 	.short	(.L_187 - .L_186)
.L_186:
        /*00cc*/ 	.word	0x00000000
        /*00d0*/ 	.short	0x000a
        /*00d2*/ 	.short	0x0050
        /*00d4*/ 	.byte	0x00, 0xf5, 0x21, 0x00


	//----- nvinfo : EIATTR_KPARAM_INFO
	.align		4
.L_187:
        /*00d8*/ 	.byte	0x04, 0x17
        /*00da*/ 	.short	(.L_189 - .L_188)
.L_188:
        /*00dc*/ 	.word	0x00000000
        /*00e0*/ 	.short	0x0009
        /*00e2*/ 	.short	0x0048
        /*00e4*/ 	.byte	0x00, 0xf5, 0x21, 0x00


	//----- nvinfo : EIATTR_KPARAM_INFO
	.align		4
.L_189:
        /*00e8*/ 	.byte	0x04, 0x17
        /*00ea*/ 	.short	(.L_191 - .L_190)
.L_190:
        /*00ec*/ 	.word	0x00000000
        /*00f0*/ 	.short	0x0008
        /*00f2*/ 	.short	0x0040
        /*00f4*/ 	.byte	0x00, 0xf5, 0x21, 0x00


	//----- nvinfo : EIATTR_KPARAM_INFO
	.align		4
.L_191:
        /*00f8*/ 	.byte	0x04, 0x17
        /*00fa*/ 	.short	(.L_193 - .L_192)
.L_192:
        /*00fc*/ 	.word	0x00000000
        /*0100*/ 	.short	0x0007
        /*0102*/ 	.short	0x0038
        /*0104*/ 	.byte	0x00, 0xf5, 0x21, 0x00


	//----- nvinfo : EIATTR_KPARAM_INFO
	.align		4
.L_193:
        /*0108*/ 	.byte	0x04, 0x17
        /*010a*/ 	.short	(.L_195 - .L_194)
.L_194:
        /*010c*/ 	.word	0x00000000
        /*0110*/ 	.short	0x0006
        /*0112*/ 	.short	0x0030
        /*0114*/ 	.byte	0x00, 0xf5, 0x21, 0x00


	//----- nvinfo : EIATTR_KPARAM_INFO
	.align		4
.L_195:
        /*0118*/ 	.byte	0x04, 0x17
        /*011a*/ 	.short	(.L_197 - .L_196)
.L_196:
        /*011c*/ 	.word	0x00000000
        /*0120*/ 	.short	0x0005
        /*0122*/ 	.short	0x0028
        /*0124*/ 	.byte	0x00, 0xf5, 0x21, 0x00


	//----- nvinfo : EIATTR_KPARAM_INFO
	.align		4
.L_197:
        /*0128*/ 	.byte	0x04, 0x17
        /*012a*/ 	.short	(.L_199 - .L_198)
.L_198:
        /*012c*/ 	.word	0x00000000
        /*0130*/ 	.short	0x0004
        /*0132*/ 	.short	0x0020
        /*0134*/ 	.byte	0x00, 0xf5, 0x21, 0x00


	//----- nvinfo : EIATTR_KPARAM_INFO
	.align		4
.L_199:
        /*0138*/ 	.byte	0x04, 0x17
        /*013a*/ 	.short	(.L_201 - .L_200)
.L_200:
        /*013c*/ 	.word	0x00000000
        /*0140*/ 	.short	0x0003
        /*0142*/ 	.short	0x0018
        /*0144*/ 	.byte	0x00, 0xf5, 0x21, 0x00


	//----- nvinfo : EIATTR_KPARAM_INFO
	.align		4
.L_201:
        /*0148*/ 	.byte	0x04, 0x17
        /*014a*/ 	.short	(.L_203 - .L_202)
.L_202:
        /*014c*/ 	.word	0x00000000
        /*0150*/ 	.short	0x0002
        /*0152*/ 	.short	0x0010
        /*0154*/ 	.byte	0x00, 0xf5, 0x21, 0x00


	//----- nvinfo : EIATTR_KPARAM_INFO
	.align		4
.L_203:
        /*0158*/ 	.byte	0x04, 0x17
        /*015a*/ 	.short	(.L_205 - .L_204)
.L_204:
        /*015c*/ 	.word	0x00000000
        /*0160*/ 	.short	0x0001
        /*0162*/ 	.short	0x0008
        /*0164*/ 	.byte	0x00, 0xf5, 0x21, 0x00


	//----- nvinfo : EIATTR_KPARAM_INFO
	.align		4
.L_205:
        /*0168*/ 	.byte	0x04, 0x17
        /*016a*/ 	.short	(.L_207 - .L_206)
.L_206:
        /*016c*/ 	.word	0x00000000
        /*0170*/ 	.short	0x0000
        /*0172*/ 	.short	0x0000
        /*0174*/ 	.byte	0x00, 0xf5, 0x21, 0x00


	//----- nvinfo : EIATTR_SPARSE_MMA_MASK
	.align		4
.L_207:
        /*0178*/ 	.byte	0x03, 0x50
        /*017a*/ 	.short	0x0000


	//----- nvinfo : EIATTR_MAXREG_COUNT
	.align		4
        /*017c*/ 	.byte	0x03, 0x1b
        /*017e*/ 	.short	0x00ff


	//----- nvinfo : EIATTR_MERCURY_ISA_VERSION
	.align		4
        /*0180*/ 	.byte	0x03, 0x5f
        /*0182*/ 	.short	0x0101


	//----- nvinfo : EIATTR_VRC_CTA_INIT_COUNT
	.align		4
        /*0184*/ 	.byte	0x02, 0x4a
	.zero		1
	.zero		1


	//----- nvinfo : EIATTR_EXIT_INSTR_OFFSETS
	.align		4
        /*0188*/ 	.byte	0x04, 0x1c
        /*018a*/ 	.short	(.L_209 - .L_208)


	//   ....[0]....
.L_208:
        /*018c*/ 	.word	0x00000030


	//   ....[1]....
        /*0190*/ 	.word	0x00009060


	//----- nvinfo : EIATTR_CRS_STACK_SIZE
	.align		4
.L_209:
        /*0194*/ 	.byte	0x04, 0x1e
        /*0196*/ 	.short	(.L_211 - .L_210)
.L_210:
        /*0198*/ 	.word	0x00000000


	//----- nvinfo : EIATTR_CBANK_PARAM_SIZE
	.align		4
.L_211:
        /*019c*/ 	.byte	0x03, 0x19
        /*019e*/ 	.short	0x00ac


	//----- nvinfo : EIATTR_PARAM_CBANK
	.align		4
        /*01a0*/ 	.byte	0x04, 0x0a
        /*01a2*/ 	.short	(.L_213 - .L_212)
	.align		4
.L_212:
        /*01a4*/ 	.word	index@(.nv.constant0._Z34dvc_ScaLBL_D3Q19_AAodd_GreyscaleSCPiPdS0_S0_S0_S0_S0_S0_S0_S0_S0_S0_ddddddddiii)
        /*01a8*/ 	.short	0x0380
        /*01aa*/ 	.short	0x00ac


	//----- nvinfo : EIATTR_SW_WAR
	.align		4
.L_213:
        /*01ac*/ 	.byte	0x04, 0x36
        /*01ae*/ 	.short	(.L_215 - .L_214)
.L_214:
        /*01b0*/ 	.word	0x00000008
.L_215:


//--------------------- .nv.callgraph             --------------------------
	.section	.nv.callgraph,"",@"SHT_CUDA_CALLGRAPH"
	.align	4
	.sectionentsize	8
	.align		4
        /*0000*/ 	.word	0x00000000
	.align		4
        /*0004*/ 	.word	0xffffffff
	.align		4
        /*0008*/ 	.word	0x00000000
	.align		4
        /*000c*/ 	.word	0xfffffffe
	.align		4
        /*0010*/ 	.word	0x00000000
	.align		4
        /*0014*/ 	.word	0xfffffffd
	.align		4
        /*0018*/ 	.word	0x00000000
	.align		4
        /*001c*/ 	.word	0xfffffffc


//--------------------- .text._Z43dvc_ScaLBL_D3Q19_AAeven_GreyscaleSC_DensityPdS_S_iii --------------------------
	.section	.text._Z43dvc_ScaLBL_D3Q19_AAeven_GreyscaleSC_DensityPdS_S_iii,"ax",@progbits
	.align	128
        .global         _Z43dvc_ScaLBL_D3Q19_AAeven_GreyscaleSC_DensityPdS_S_iii
        .type           _Z43dvc_ScaLBL_D3Q19_AAeven_GreyscaleSC_DensityPdS_S_iii,@function
        .size           _Z43dvc_ScaLBL_D3Q19_AAeven_GreyscaleSC_DensityPdS_S_iii,(.L_x_198 - _Z43dvc_ScaLBL_D3Q19_AAeven_GreyscaleSC_DensityPdS_S_iii)
        .other          _Z43dvc_ScaLBL_D3Q19_AAeven_GreyscaleSC_DensityPdS_S_iii,@"STO_CUDA_ENTRY STV_DEFAULT"
_Z43dvc_ScaLBL_D3Q19_AAeven_GreyscaleSC_DensityPdS_S_iii:
.text._Z43dvc_ScaLBL_D3Q19_AAeven_GreyscaleSC_DensityPdS_S_iii:
[----:B------:R-:W-:Y:S08]  /*0000*/  LDC R1, c[0x0][0x37c] ;  /* 0x0000df00ff017b82 */ /* 0x000ff00000000800 */
[----:B------:R-:W0:Y:S02]  /*0010*/  LDC R8, c[0x0][0x3a0] ;  /* 0x0000e800ff087b82 */ /* 0x000e240000000800 */
[----:B0-----:R-:W-:-:S13]  /*0020*/  ISETP.GE.AND P0, PT, R8, -0x3ffff, PT ;  /* 0xfffc00010800780c */ /* 0x001fda0003f06270 */
[----:B------:R-:W-:Y:S05]  /*0030*/  @!P0 EXIT ;  /* 0x000000000000894d */ /* 0x000fea0003800000 */
[----:B------:R-:W0:Y:S01]  /*0040*/  S2UR UR4, SR_CTAID.X ;  /* 0x00000000000479c3 */ /* 0x000e220000002500 */
[----:B------:R-:W1:Y:S01]  /*0050*/  S2R R4, SR_TID.X ;  /* 0x0000000000047919 */ /* 0x000e620000002100 */
[----:B------:R-:W1:Y:S01]  /*0060*/  LDCU UR6, c[0x0][0x398] ;  /* 0x00007300ff0677ac */ /* 0x000e620008000800 */
[----:B------:R-:W-:Y:S01]  /*0070*/  SHF.R.S32.HI R2, RZ, 0x1f, R8 ;  /* 0x0000001fff027819 */ /* 0x000fe20000011408 */
[----:B------:R-:W2:Y:S03]  /*0080*/  LDCU UR7, c[0x0][0x39c] ;  /* 0x00007380ff0777ac */ /* 0x000ea60008000800 */
[----:B------:R-:W-:Y:S01]  /*0090*/  LEA.HI R2, R2, R8, RZ, 0x12 ;  /* 0x0000000802027211 */ /* 0x000fe200078f90ff */
[----:B------:R-:W0:Y:S03]  /*00a0*/  LDC R0, c[0x0][0x360] ;  /* 0x0000d800ff007b82 */ /* 0x000e260000000800 */
[----:B------:R-:W-:Y:S01]  /*00b0*/  SHF.R.S32.HI R2, RZ, 0x12, R2 ;  /* 0x00000012ff027819 */ /* 0x000fe20000011402 */
[----:B0-----:R-:W-:Y:S01]  /*00c0*/  IMAD R3, R0, UR4, RZ ;  /* 0x0000000400037c24 */ /* 0x001fe2000f8e02ff */
[----:B------:R-:W0:Y:S03]  /*00d0*/  LDCU.64 UR4, c[0x0][0x358] ;  /* 0x00006b00ff0477ac */ /* 0x000e260008000a00 */
[C---:B------:R-:W-:Y:S01]  /*00e0*/  IMAD R3, R2.reuse, R3, R3 ;  /* 0x0000000302037224 */ /* 0x040fe200078e0203 */
[----:B------:R-:W-:-:S04]  /*00f0*/  IADD3 R2, PT, PT, -R2, RZ, RZ ;  /* 0x000000ff02027210 */ /* 0x000fc80007ffe1ff */
[----:B-1----:R-:W-:-:S04]  /*0100*/  IADD3 R3, PT, PT, R3, UR6, R4 ;  /* 0x0000000603037c10 */ /* 0x002fc8000fffe004 */
[CC--:B------:R-:W-:Y:S01]  /*0110*/  LEA R5, R8.reuse, R3.reuse, 0x3 ;  /* 0x0000000308057211 */ /* 0x0c0fe200078e18ff */
[C-C-:B------:R-:W-:Y:S01]  /*0120*/  IMAD R7, R8.reuse, 0xc, R3.reuse ;  /* 0x0000000c08077824 */ /* 0x140fe200078e0203 */
[CC--:B------:R-:W-:Y:S01]  /*0130*/  LEA R9, R8.reuse, R3.reuse, 0x4 ;  /* 0x0000000308097211 */ /* 0x0c0fe200078e20ff */
[C-C-:B------:R-:W-:Y:S01]  /*0140*/  IMAD R29, R8.reuse, 0x6, R3.reuse ;  /* 0x00000006081d7824 */ /* 0x140fe200078e0203 */
[C---:B------:R-:W-:Y:S01]  /*0150*/  LEA R27, R8.reuse, R3, 0x2 ;  /* 0x00000003081b7211 */ /* 0x040fe200078e10ff */
[C-C-:B------:R-:W-:Y:S02]  /*0160*/  IMAD R4, R8.reuse, 0xa, R3.reuse ;  /* 0x0000000a08047824 */ /* 0x140fe400078e0203 */
[C-C-:B------:R-:W-:Y:S02]  /*0170*/  IMAD R6, R8.reuse, 0xe, R3.reuse ;  /* 0x0000000e08067824 */ /* 0x140fe400078e0203 */
[----:B0-2---:R-:W-:-:S07]  /*0180*/  IMAD R8, R8, 0x12, R3 ;  /* 0x0000001208087824 */ /* 0x005fce00078e0203 */
.L_x_2:
[----:B------:R-:W-:Y:S01]  /*0190*/  ISETP.GE.AND P0, PT, R3, UR7, PT ;  /* 0x0000000703007c0c */ /* 0x000fe2000bf06270 */
[----:B------:R-:W-:Y:S01]  /*01a0*/  BSSY.RECONVERGENT B0, `(.L_x_0) ;  /* 0x000007d000007945 */ /* 0x000fe20003800200 */
[----:B------:R-:W-:-:S04]  /*01b0*/  IADD3 R2, PT, PT, R2, 0x1, RZ ;  /* 0x0000000102027810 */ /* 0x000fc80007ffe0ff */
[----:B------:R-:W-:-:S07]  /*01c0*/  ISETP.NE.AND P1, PT, R2, 0x1, PT ;  /* 0x000000010200780c */ /* 0x000fce0003f25270 */
[----:B0-----:R-:W-:Y:S06]  /*01d0*/  @P0 BRA `(.L_x_1) ;  /* 0x0000000400e40947 */ /* 0x001fec0003800000 */
[----:B------:R-:W0:Y:S08]  /*01e0*/  LDC.64 R10, c[0x0][0x380] ;  /* 0x0000e000ff0a7b82 */ /* 0x000e300000000a00 */
[----:B------:R-:W1:Y:S01]  /*01f0*/  LDC R26, c[0x0][0x3a0] ;  /* 0x0000e800ff1a7b82 */ /* 0x000e620000000800 */
[----:B0-----:R-:W-:-:S05]  /*0200*/  IMAD.WIDE R14, R3, 0x8, R10 ;  /* 0x00000008030e7825 */ /* 0x001fca00078e020a */
[----:B------:R-:W2:Y:S01]  /*0210*/  LDG.E.64 R12, desc[UR4][R14.64] ;  /* 0x000000040e0c7981 */ /* 0x000ea2000c1e1b00 */
[----:B-1----:R-:W-:-:S05]  /*0220*/  SHF.L.U32 R28, R26, 0x1, RZ ;  /* 0x000000011a1c7819 */ /* 0x002fca00000006ff */
[----:B------:R-:W-:-:S05]  /*0230*/  IMAD.WIDE R16, R28, 0x8, R14 ;  /* 0x000000081c107825 */ /* 0x000fca00078e020e */
[----:B------:R-:W2:Y:S01]  /*0240*/  LDG.E.64 R20, desc[UR4][R16.64] ;  /* 0x0000000410147981 */ /* 0x000ea2000c1e1b00 */
[----:B------:R-:W-:-:S05]  /*0250*/  IMAD.WIDE R22, R26, 0x8, R14 ;  /* 0x000000081a167825 */ /* 0x000fca00078e020e */
[----:B------:R0:W3:Y:S02]  /*0260*/  LDG.E.64 R18, desc[UR4][R22.64] ;  /* 0x0000000416127981 */ /* 0x0000e4000c1e1b00 */
[----:B0-----:R-:W-:-:S05]  /*0270*/  IMAD.WIDE R22, R27, 0x8, R10 ;  /* 0x000000081b167825 */ /* 0x001fca00078e020a */
[----:B------:R-:W4:Y:S01]  /*0280*/  LDG.E.64 R14, desc[UR4][R22.64] ;  /* 0x00000004160e7981 */ /* 0x000f22000c1e1b00 */
[----:B--2---:R-:W-:Y:S01]  /*0290*/  DADD R20, R12, R20 ;  /* 0x000000000c147229 */ /* 0x004fe20000000014 */
[----:B------:R-:W-:-:S06]  /*02a0*/  IMAD.WIDE R12, R26, 0x8, R16 ;  /* 0x000000081a0c7825 */ /* 0x000fcc00078e0210 */
[----:B------:R-:W2:Y:S01]  /*02b0*/  LDG.E.64 R12, desc[UR4][R12.64] ;  /* 0x000000040c0c7981 */ /* 0x000ea2000c1e1b00 */
[----:B------:R-:W-:-:S05]  /*02c0*/  IMAD.WIDE R16, R29, 0x8, R10 ;  /* 0x000000081d107825 */ /* 0x000fca00078e020a */
[----:B------:R-:W5:Y:S01]  /*02d0*/  LDG.E.64 R24, desc[UR4][R16.64] ;  /* 0x0000000410187981 */ /* 0x000f62000c1e1b00 */
[----:B---3--:R-:W-:-:S08]  /*02e0*/  DADD R18, R20, R18 ;  /* 0x0000000014127229 */ /* 0x008fd00000000012 */
[----:B----4-:R-:W-:Y:S01]  /*02f0*/  DADD R14, R18, R14 ;  /* 0x00000000120e7229 */ /* 0x010fe2000000000e */
[----:B------:R-:W-:-:S05]  /*0300*/  IMAD.WIDE R18, R26, 0x8, R22 ;  /* 0x000000081a127825 */ /* 0x000fca00078e0216 */
[----:B------:R0:W3:Y:S02]  /*0310*/  LDG.E.64 R20, desc[UR4][R18.64] ;  /* 0x0000000412147981 */ /* 0x0000e4000c1e1b00 */
[----:B0-----:R-:W-:-:S04]  /*0320*/  IMAD.WIDE R18, R5, 0x8, R10 ;  /* 0x0000000805127825 */ /* 0x001fc800078e020a */
[----:B------:R-:W-:Y:S01]  /*0330*/  IMAD.WIDE R22, R4, 0x8, R10 ;  /* 0x0000000804167825 */ /* 0x000fe200078e020a */
[----:B--2---:R-:W-:Y:S01]  /*0340*/  DADD R12, R14, R12 ;  /* 0x000000000e0c7229 */ /* 0x004fe2000000000c */
[----:B------:R-:W2:Y:S07]  /*0350*/  LDG.E.64 R14, desc[UR4][R18.64] ;  /* 0x00000004120e7981 */ /* 0x000eae000c1e1b00 */
[----:B-----5:R-:W-:Y:S01]  /*0360*/  DADD R24, R12, R24 ;  /* 0x000000000c187229 */ /* 0x020fe20000000018 */
[----:B------:R-:W-:-:S02]  /*0370*/  IMAD.WIDE R12, R26, 0x8, R16 ;  /* 0x000000081a0c7825 */ /* 0x000fc400078e0210 */
[----:B------:R-:W4:Y:S04]  /*0380*/  LDG.E.64 R16, desc[UR4][R22.64] ;  /* 0x0000000416107981 */ /* 0x000f28000c1e1b00 */
[----:B------:R-:W5:Y:S01]  /*0390*/  LDG.E.64 R12, desc[UR4][R12.64] ;  /* 0x000000040c0c7981 */ /* 0x000f62000c1e1b00 */
[----:B---3--:R-:W-:-:S08]  /*03a0*/  DADD R20, R24, R20 ;  /* 0x0000000018147229 */ /* 0x008fd00000000014 */
[----:B--2---:R-:W-:Y:S01]  /*03b0*/  DADD R20, R20, R14 ;  /* 0x0000000014147229 */ /* 0x004fe2000000000e */
[----:B------:R-:W-:-:S07]  /*03c0*/  IMAD.WIDE R14, R26, 0x8, R18 ;  /* 0x000000081a0e7825 */ /* 0x000fce00078e0212 */
[----:B-----5:R-:W-:Y:S01]  /*03d0*/  DADD R20, R20, R12 ;  /* 0x0000000014147229 */ /* 0x020fe2000000000c */
[----:B------:R0:W2:Y:S02]  /*03e0*/  LDG.E.64 R12, desc[UR4][R14.64] ;  /* 0x000000040e0c7981 */ /* 0x0000a4000c1e1b00 */
[----:B0-----:R-:W-:-:S05]  /*03f0*/  IMAD.WIDE R14, R7, 0x8, R10 ;  /* 0x00000008070e7825 */ /* 0x001fca00078e020a */
[----:B------:R-:W3:Y:S01]  /*0400*/  LDG.E.64 R18, desc[UR4][R14.64] ;  /* 0x000000040e127981 */ /* 0x000ee2000c1e1b00 */
[----:B----4-:R-:W-:Y:S01]  /*0410*/  DADD R16, R20, R16 ;  /* 0x0000000014107229 */ /* 0x010fe20000000010 */
[----:B------:R-:W-:-:S06]  /*0420*/  IMAD.WIDE R20, R26, 0x8, R22 ;  /* 0x000000081a147825 */ /* 0x000fcc00078e0216 */
[----:B------:R-:W4:Y:S01]  /*0430*/  LDG.E.64 R20, desc[UR4][R20.64] ;  /* 0x0000000414147981 */ /* 0x000f22000c1e1b00 */
[----:B------:R-:W-:-:S05]  /*0440*/  IMAD.WIDE R22, R6, 0x8, R10 ;  /* 0x0000000806167825 */ /* 0x000fca00078e020a */
[----:B------:R-:W5:Y:S01]  /*0450*/  LDG.E.64 R24, desc[UR4][R22.64] ;  /* 0x0000000416187981 */ /* 0x000f62000c1e1b00 */
[----:B--2---:R-:W-:-:S08]  /*0460*/  DADD R12, R16, R12 ;  /* 0x00000000100c7229 */ /* 0x004fd0000000000c */
[----:B---3--:R-:W-:Y:S01]  /*0470*/  DADD R18, R12, R18 ;  /* 0x000000000c127229 */ /* 0x008fe20000000012 */
[----:B------:R-:W-:-:S06]  /*0480*/  IMAD.WIDE R12, R26, 0x8, R14 ;  /* 0x000000081a0c7825 */ /* 0x000fcc00078e020e */
[----:B------:R-:W2:Y:S01]  /*0490*/  LDG.E.64 R12, desc[UR4][R12.64] ;  /* 0x000000040c0c7981 */ /* 0x000ea2000c1e1b00 */
[----:B----4-:R-:W-:Y:S01]  /*04a0*/  DADD R18, R18, R20 ;  /* 0x0000000012127229 */ /* 0x010fe20000000014 */
[----:B------:R-:W-:-:S05]  /*04b0*/  IMAD.WIDE R16, R9, 0x8, R10 ;  /* 0x0000000809107825 */ /* 0x000fca00078e020a */
[----:B------:R-:W3:Y:S02]  /*04c0*/  LDG.E.64 R14, desc[UR4][R16.64] ;  /* 0x00000004100e7981 */ /* 0x000ee4000c1e1b00 */
[----:B-----5:R-:W-:Y:S01]  /*04d0*/  DADD R24, R18, R24 ;  /* 0x0000000012187229 */ /* 0x020fe20000000018 */
[----:B------:R-:W-:-:S06]  /*04e0*/  IMAD.WIDE R18, R26, 0x8, R22 ;  /* 0x000000081a127825 */ /* 0x000fcc00078e0216 */
[----:B------:R-:W4:Y:S01]  /*04f0*/  LDG.E.64 R18, desc[UR4][R18.64] ;  /* 0x0000000412127981 */ /* 0x000f22000c1e1b00 */
[----:B------:R-:W-:-:S06]  /*0500*/  IMAD.WIDE R10, R8, 0x8, R10 ;  /* 0x00000008080a7825 */ /* 0x000fcc00078e020a */
[----:B------:R-:W5:Y:S01]  /*0510*/  LDG.E.64 R10, desc[UR4][R10.64] ;  /* 0x000000040a0a7981 */ /* 0x000f62000c1e1b00 */
[----:B--2---:R-:W-:Y:S01]  /*0520*/  DADD R24, R24, R12 ;  /* 0x0000000018187229 */ /* 0x004fe2000000000c */
[----:B------:R-:W0:Y:S07]  /*0530*/  LDC.64 R12, c[0x0][0x388] ;  /* 0x0000e200ff0c7b82 */ /* 0x000e2e0000000a00 */
[----:B---3--:R-:W-:-:S08]  /*0540*/  DADD R14, R24, R14 ;  /* 0x00000000180e7229 */ /* 0x008fd0000000000e */
[----:B----4-:R-:W-:Y:S01]  /*0550*/  DADD R14, R14, R18 ;  /* 0x000000000e0e7229 */ /* 0x010fe20000000012 */
[----:B0-----:R-:W-:-:S07]  /*0560*/  IMAD.WIDE R18, R3, 0x8, R12 ;  /* 0x0000000803127825 */ /* 0x001fce00078e020c */
[----:B-----5:R-:W-:Y:S02]  /*0570*/  DADD R10, R14, R10 ;  /* 0x000000000e0a7229 */ /* 0x020fe4000000000a */
[----:B------:R0:W2:Y:S01]  /*0580*/  LDG.E.64 R14, desc[UR4][R18.64] ;  /* 0x00000004120e7981 */ /* 0x0000a2000c1e1b00 */
[----:B------:R-:W-:-:S05]  /*0590*/  IMAD.WIDE R20, R28, 0x8, R18 ;  /* 0x000000081c147825 */ /* 0x000fca00078e0212 */
[----:B------:R-:W2:Y:S01]  /*05a0*/  LDG.E.64 R22, desc[UR4][R20.64] ;  /* 0x0000000414167981 */ /* 0x000ea2000c1e1b00 */
[----:B0-----:R-:W-:Y:S01]  /*05b0*/  IMAD.WIDE R18, R26, 0x8, R18 ;  /* 0x000000081a127825 */ /* 0x001fe200078e0212 */
[----:B--2---:R-:W-:-:S04]  /*05c0*/  DADD R22, R14, R22 ;  /* 0x000000000e167229 */ /* 0x004fc80000000016 */
[----:B------:R0:W2:Y:S02]  /*05d0*/  LDG.E.64 R14, desc[UR4][R18.64] ;  /* 0x00000004120e7981 */ /* 0x0000a4000c1e1b00 */
[----:B0-----:R-:W-:-:S05]  /*05e0*/  IMAD.WIDE R18, R27, 0x8, R12 ;  /* 0x000000081b127825 */ /* 0x001fca00078e020c */
[----:B------:R-:W3:Y:S01]  /*05f0*/  LDG.E.64 R24, desc[UR4][R18.64] ;  /* 0x0000000412187981 */ /* 0x000ee2000c1e1b00 */
[----:B--2---:R-:W-:Y:S01]  /*0600*/  DADD R14, R22, R14 ;  /* 0x00000000160e7229 */ /* 0x004fe2000000000e */
[----:B------:R-:W-:-:S07]  /*0610*/  IMAD.WIDE R22, R26, 0x8, R20 ;  /* 0x000000081a167825 */ /* 0x000fce00078e0214 */
[----:B---3--:R-:W-:Y:S02]  /*0620*/  DADD R24, R14, R24 ;  /* 0x000000000e187229 */ /* 0x008fe40000000018 */
        /* <DEDUP_REMOVED lines=22> */
[----:B------:R-:W-:-:S06]  /*0790*/  IMAD.WIDE R22, R26, 0x8, R20 ;  /* 0x000000081a167825 */ /* 0x000fcc00078e0214 */
[----:B------:R-:W2:Y:S01]  /*07a0*/  LDG.E.64 R22, desc[UR4][R22.64] ;  /* 0x0000000416167981 */ /* 0x000ea2000c1e1b00 */
[----:B------:R-:W-:Y:S01]  /*07b0*/  IMAD.WIDE R20, R6, 0x8, R12 ;  /* 0x0000000806147825 */ /* 0x000fe200078e020c */
[----:B---3--:R-:W-:-:S03]  /*07c0*/  DADD R24, R14, R24 ;  /* 0x000000000e187229 */ /* 0x008fc60000000018 */
[C---:B------:R-:W-:Y:S02]  /*07d0*/  IMAD.WIDE R14, R26.reuse, 0x8, R18 ;  /* 0x000000081a0e7825 */ /* 0x040fe400078e0212 */
[----:B------:R-:W3:Y:S04]  /*07e0*/  LDG.E.64 R18, desc[UR4][R20.64] ;  /* 0x0000000414127981 */ /* 0x000ee8000c1e1b00 */
[----:B------:R-:W4:Y:S01]  /*07f0*/  LDG.E.64 R14, desc[UR4][R14.64] ;  /* 0x000000040e0e7981 */ /* 0x000f22000c1e1b00 */
[----:B------:R-:W-:-:S06]  /*0800*/  IMAD.WIDE R16, R26, 0x8, R16 ;  /* 0x000000081a107825 */ /* 0x000fcc00078e0210 */
[----:B------:R-:W5:Y:S01]  /*0810*/  LDG.E.64 R16, desc[UR4][R16.64] ;  /* 0x0000000410107981 */ /* 0x000f62000c1e1b00 */
[----:B--2---:R-:W-:-:S08]  /*0820*/  DADD R24, R24, R22 ;  /* 0x0000000018187229 */ /* 0x004fd00000000016 */
[----:B---3--:R-:W-:Y:S01]  /*0830*/  DADD R24, R24, R18 ;  /* 0x0000000018187229 */ /* 0x008fe20000000012 */
[----:B------:R-:W-:-:S07]  /*0840*/  IMAD.WIDE R18, R9, 0x8, R12 ;  /* 0x0000000809127825 */ /* 0x000fce00078e020c */
[----:B----4-:R-:W-:Y:S02]  /*0850*/  DADD R14, R24, R14 ;  /* 0x00000000180e7229 */ /* 0x010fe4000000000e */
[----:B------:R-:W2:Y:S01]  /*0860*/  LDG.E.64 R24, desc[UR4][R18.64] ;  /* 0x0000000412187981 */ /* 0x000ea2000c1e1b00 */
[----:B------:R-:W-:-:S04]  /*0870*/  IMAD.WIDE R22, R26, 0x8, R20 ;  /* 0x000000081a167825 */ /* 0x000fc800078e0214 */
[----:B------:R-:W-:Y:S02]  /*0880*/  IMAD.WIDE R12, R8, 0x8, R12 ;  /* 0x00000008080c7825 */ /* 0x000fe400078e020c */
[----:B------:R-:W3:Y:S02]  /*0890*/  LDG.E.64 R22, desc[UR4][R22.64] ;  /* 0x0000000416167981 */ /* 0x000ee4000c1e1b00 */
[----:B------:R-:W-:Y:S02]  /*08a0*/  IMAD.WIDE R20, R26, 0x8, R18 ;  /* 0x000000081a147825 */ /* 0x000fe400078e0212 */
[----:B------:R-:W4:Y:S04]  /*08b0*/  LDG.E.64 R12, desc[UR4][R12.64] ;  /* 0x000000040c0c7981 */ /* 0x000f28000c1e1b00 */
[----:B------:R-:W4:Y:S01]  /*08c0*/  LDG.E.64 R20, desc[UR4][R20.64] ;  /* 0x0000000414147981 */ /* 0x000f22000c1e1b00 */
[----:B-----5:R-:W-:-:S02]  /*08d0*/  DADD R10, R10, R16 ;  /* 0x000000000a0a7229 */ /* 0x020fc40000000010 */
[----:B--2---:R-:W-:Y:S01]  /*08e0*/  DADD R24, R14, R24 ;  /* 0x000000000e187229 */ /* 0x004fe20000000018 */
[----:B------:R-:W0:Y:S07]  /*08f0*/  LDC.64 R14, c[0x0][0x390] ;  /* 0x0000e400ff0e7b82 */ /* 0x000e2e0000000a00 */
[----:B---3--:R-:W-:-:S08]  /*0900*/  DADD R24, R24, R22 ;  /* 0x0000000018187229 */ /* 0x008fd00000000016 */
[----:B----4-:R-:W-:Y:S01]  /*0910*/  DADD R24, R24, R12 ;  /* 0x0000000018187229 */ /* 0x010fe2000000000c */
[----:B0-----:R-:W-:-:S07]  /*0920*/  IMAD.WIDE R14, R3, 0x8, R14 ;  /* 0x00000008030e7825 */ /* 0x001fce00078e020e */
[----:B------:R-:W-:Y:S01]  /*0930*/  DADD R24, R24, R20 ;  /* 0x0000000018187229 */ /* 0x000fe20000000014 */
[----:B------:R-:W-:Y:S01]  /*0940*/  IMAD.WIDE R12, R26, 0x8, R14 ;  /* 0x000000081a0c7825 */ /* 0x000fe200078e020e */
[----:B------:R0:W-:Y:S05]  /*0950*/  STG.E.64 desc[UR4][R14.64], R10 ;  /* 0x0000000a0e007986 */ /* 0x0001ea000c101b04 */
[----:B------:R0:W-:Y:S04]  /*0960*/  STG.E.64 desc[UR4][R12.64], R24 ;  /* 0x000000180c007986 */ /* 0x0001e8000c101b04 */
.L_x_1:
[----:B------:R-:W-:Y:S05]  /*0970*/  BSYNC.RECONVERGENT B0 ;  /* 0x0000000000007941 */ /* 0x000fea0003800200 */
.L_x_0:
[C---:B------:R-:W-:Y:S02]  /*0980*/  IADD3 R3, PT, PT, R0.reuse, R3, RZ ;  /* 0x0000000300037210 */ /* 0x040fe40007ffe0ff */
[C---:B------:R-:W-:Y:S02]  /*0990*/  IADD3 R5, PT, PT, R0.reuse, R5, RZ ;  /* 0x0000000500057210 */ /* 0x040fe40007ffe0ff */
[C---:B------:R-:W-:Y:S02]  /*09a0*/  IADD3 R7, PT, PT, R0.reuse, R7, RZ ;  /* 0x0000000700077210 */ /* 0x040fe40007ffe0ff */
[C---:B------:R-:W-:Y:S02]  /*09b0*/  IADD3 R9, PT, PT, R0.reuse, R9, RZ ;  /* 0x0000000900097210 */ /* 0x040fe40007ffe0ff */
[C---:B------:R-:W-:Y:S02]  /*09c0*/  IADD3 R27, PT, PT, R0.reuse, R27, RZ ;  /* 0x0000001b001b7210 */ /* 0x040fe40007ffe0ff */
[----:B------:R-:W-:-:S02]  /*09d0*/  IADD3 R29, PT, PT, R0, R29, RZ ;  /* 0x0000001d001d7210 */ /* 0x000fc40007ffe0ff */
[C---:B------:R-:W-:Y:S02]  /*09e0*/  IADD3 R4, PT, PT, R0.reuse, R4, RZ ;  /* 0x0000000400047210 */ /* 0x040fe40007ffe0ff */
[C---:B------:R-:W-:Y:S02]  /*09f0*/  IADD3 R6, PT, PT, R0.reuse, R6, RZ ;  /* 0x0000000600067210 */ /* 0x040fe40007ffe0ff */
[----:B------:R-:W-:Y:S01]  /*0a00*/  IADD3 R8, PT, PT, R0, R8, RZ ;  /* 0x0000000800087210 */ /* 0x000fe20007ffe0ff */
[----:B------:R-:W-:Y:S06]  /*0a10*/  @P1 BRA `(.L_x_2) ;  /* 0xfffffff400dc1947 */ /* 0x000fec000383ffff */
[----:B------:R-:W-:Y:S05]  /*0a20*/  EXIT ;  /* 0x000000000000794d */ /* 0x000fea0003800000 */
.L_x_3:
[----:B------:R-:W-:-:S00]  /*0a30*/  BRA `(.L_x_3) ;  /* 0xfffffffc00fc7947 */ /* 0x000fc0000383ffff */
[----:B------:R-:W-:-:S00]  /*0a40*/  NOP ;  /* 0x0000000000007918 */ /* 0x000fc00000000000 */
        /* <DEDUP_REMOVED lines=11> */
.L_x_198:


//--------------------- .text._Z42dvc_ScaLBL_D3Q19_AAodd_GreyscaleSC_DensityPiPdS0_S0_iii --------------------------
	.section	.text._Z42dvc_ScaLBL_D3Q19_AAodd_GreyscaleSC_DensityPiPdS0_S0_iii,"ax",@progbits
	.align	128
        .global         _Z42dvc_ScaLBL_D3Q19_AAodd_GreyscaleSC_DensityPiPdS0_S0_iii
        .type           _Z42dvc_ScaLBL_D3Q19_AAodd_GreyscaleSC_DensityPiPdS0_S0_iii,@function
        .size           _Z42dvc_ScaLBL_D3Q19_AAodd_GreyscaleSC_DensityPiPdS0_S0_iii,(.L_x_199 - _Z42dvc_ScaLBL_D3Q19_AAodd_GreyscaleSC_DensityPiPdS0_S0_iii)
        .other          _Z42dvc_ScaLBL_D3Q19_AAodd_GreyscaleSC_DensityPiPdS0_S0_iii,@"STO_CUDA_ENTRY STV_DEFAULT"
_Z42dvc_ScaLBL_D3Q19_AAodd_GreyscaleSC_DensityPiPdS0_S0_iii:
.text._Z42dvc_ScaLBL_D3Q19_AAodd_GreyscaleSC_DensityPiPdS0_S0_iii:
        /* <DEDUP_REMOVED lines=8> */
[----:B------:R-:W2:Y:S03]  /*0080*/  LDCU.64 UR6, c[0x0][0x358] ;  /* 0x00006b00ff0677ac */ /* 0x000ea60008000a00 */
[----:B------:R-:W-:Y:S01]  /*0090*/  LEA.HI R3, R3, R4, RZ, 0x12 ;  /* 0x0000000403037211 */ /* 0x000fe200078f90ff */
[----:B------:R-:W0:Y:S01]  /*00a0*/  LDC R0, c[0x0][0x360] ;  /* 0x0000d800ff007b82 */ /* 0x000e220000000800 */
[----:B------:R-:W3:Y:S02]  /*00b0*/  LDCU UR8, c[0x0][0x3a4] ;  /* 0x00007480ff0877ac */ /* 0x000ee40008000800 */
[----:B------:R-:W-:-:S05]  /*00c0*/  SHF.R.S32.HI R4, RZ, 0x12, R3 ;  /* 0x00000012ff047819 */ /* 0x000fca0000011403 */
[----:B------:R-:W4:Y:S08]  /*00d0*/  LDC R2, c[0x0][0x3a8] ;  /* 0x0000ea00ff027b82 */ /* 0x000f300000000800 */
[----:B------:R-:W2:Y:S08]  /*00e0*/  LDC.64 R6, c[0x0][0x390] ;  /* 0x0000e400ff067b82 */ /* 0x000eb00000000a00 */
[----:B------:R-:W2:Y:S01]  /*00f0*/  LDC.64 R8, c[0x0][0x398] ;  /* 0x0000e600ff087b82 */ /* 0x000ea20000000a00 */
[----:B0-----:R-:W-:-:S04]  /*0100*/  IMAD R3, R0, UR4, RZ ;  /* 0x0000000400037c24 */ /* 0x001fc8000f8e02ff */
[C---:B------:R-:W-:Y:S01]  /*0110*/  IMAD R3, R4.reuse, R3, R3 ;  /* 0x0000000304037224 */ /* 0x040fe200078e0203 */
[----:B------:R-:W-:Y:S02]  /*0120*/  IADD3 R4, PT, PT, -R4, RZ, RZ ;  /* 0x000000ff04047210 */ /* 0x000fe40007ffe1ff */
[----:B------:R-:W0:Y:S02]  /*0130*/  LDC.64 R10, c[0x0][0x380] ;  /* 0x0000e000ff0a7b82 */ /* 0x000e240000000a00 */
[----:B-1----:R-:W-:-:S06]  /*0140*/  IADD3 R3, PT, PT, R3, UR5, R14 ;  /* 0x0000000503037c10 */ /* 0x002fcc000fffe00e */
[----:B---34-:R-:W1:Y:S02]  /*0150*/  LDC.64 R12, c[0x0][0x388] ;  /* 0x0000e200ff0c7b82 */ /* 0x018e640000000a00 */
.L_x_6:
[----:B------:R-:W-:Y:S01]  /*0160*/  ISETP.GE.AND P0, PT, R3, UR8, PT ;  /* 0x0000000803007c0c */ /* 0x000fe2000bf06270 */
[----:B------:R-:W-:Y:S01]  /*0170*/  BSSY.RECONVERGENT B0, `(.L_x_4) ;  /* 0x000009c000007945 */ /* 0x000fe20003800200 */
[----:B------:R-:W-:-:S04]  /*0180*/  IADD3 R4, PT, PT, R4, 0x1, RZ ;  /* 0x0000000104047810 */ /* 0x000fc80007ffe0ff */
[----:B------:R-:W-:-:S07]  /*0190*/  ISETP.NE.AND P1, PT, R4, 0x1, PT ;  /* 0x000000010400780c */ /* 0x000fce0003f25270 */
[----:B---3--:R-:W-:Y:S06]  /*01a0*/  @P0 BRA `(.L_x_5) ;  /* 0x0000000800600947 */ /* 0x008fec0003800000 */
[----:B0-----:R-:W-:-:S05]  /*01b0*/  IMAD.WIDE R26, R3, 0x4, R10 ;  /* 0x00000004031a7825 */ /* 0x001fca00078e020a */
[----:B--2---:R-:W2:Y:S01]  /*01c0*/  LDG.E R17, desc[UR6][R26.64] ;  /* 0x000000061a117981 */ /* 0x004ea2000c1e1900 */
[----:B-1----:R-:W-:-:S04]  /*01d0*/  IMAD.WIDE R20, R3, 0x8, R12 ;  /* 0x0000000803147825 */ /* 0x002fc800078e020c */
[----:B------:R-:W-:Y:S01]  /*01e0*/  IMAD.WIDE R28, R2, 0x4, R26 ;  /* 0x00000004021c7825 */ /* 0x000fe200078e021a */
[----:B------:R-:W3:Y:S04]  /*01f0*/  LDG.E.64 R24, desc[UR6][R20.64] ;  /* 0x0000000614187981 */ /* 0x000ee8000c1e1b00 */
[----:B------:R0:W4:Y:S01]  /*0200*/  LDG.E R19, desc[UR6][R28.64] ;  /* 0x000000061c137981 */ /* 0x000122000c1e1900 */
[----:B--2---:R-:W-:-:S06]  /*0210*/  IMAD.WIDE R14, R17, 0x8, R12 ;  /* 0x00000008110e7825 */ /* 0x004fcc00078e020c */
[----:B------:R-:W3:Y:S01]  /*0220*/  LDG.E.64 R14, desc[UR6][R14.64] ;  /* 0x000000060e0e7981 */ /* 0x000ee2000c1e1b00 */
[----:B------:R-:W-:-:S04]  /*0230*/  IMAD.WIDE R22, R3, 0x8, R6 ;  /* 0x0000000803167825 */ /* 0x000fc800078e0206 */
[----:B------:R-:W-:Y:S02]  /*0240*/  IMAD.WIDE R16, R17, 0x8, R6 ;  /* 0x0000000811107825 */ /* 0x000fe400078e0206 */
[----:B------:R-:W2:Y:S02]  /*0250*/  LDG.E.64 R22, desc[UR6][R22.64] ;  /* 0x0000000616167981 */ /* 0x000ea4000c1e1b00 */
[----:B0-----:R-:W-:Y:S02]  /*0260*/  IMAD.WIDE R28, R2, 0x4, R28 ;  /* 0x00000004021c7825 */ /* 0x001fe400078e021c */
[----:B------:R-:W2:Y:S02]  /*0270*/  LDG.E.64 R16, desc[UR6][R16.64] ;  /* 0x0000000610107981 */ /* 0x000ea4000c1e1b00 */
[----:B----4-:R-:W-:-:S04]  /*0280*/  IMAD.WIDE R26, R19, 0x8, R12 ;  /* 0x00000008131a7825 */ /* 0x010fc800078e020c */
[----:B------:R-:W-:Y:S02]  /*0290*/  IMAD.WIDE R20, R2, 0x4, R28 ;  /* 0x0000000402147825 */ /* 0x000fe400078e021c */
[----:B------:R-:W4:Y:S02]  /*02a0*/  LDG.E.64 R26, desc[UR6][R26.64] ;  /* 0x000000061a1a7981 */ /* 0x000f24000c1e1b00 */
[----:B------:R-:W-:Y:S02]  /*02b0*/  IMAD.WIDE R18, R19, 0x8, R6 ;  /* 0x0000000813127825 */ /* 0x000fe400078e0206 */
[----:B------:R-:W5:Y:S04]  /*02c0*/  LDG.E R5, desc[UR6][R20.64] ;  /* 0x0000000614057981 */ /* 0x000f68000c1e1900 */
[----:B------:R-:W5:Y:S01]  /*02d0*/  LDG.E.64 R18, desc[UR6][R18.64] ;  /* 0x0000000612127981 */ /* 0x000f62000c1e1b00 */
[----:B---3--:R-:W-:-:S03]  /*02e0*/  DADD R24, R24, R14 ;  /* 0x0000000018187229 */ /* 0x008fc6000000000e */
[----:B------:R5:W3:Y:S01]  /*02f0*/  LDG.E R15, desc[UR6][R28.64] ;  /* 0x000000061c0f7981 */ /* 0x000ae2000c1e1900 */
[----:B--2---:R-:W-:-:S04]  /*0300*/  DADD R16, R22, R16 ;  /* 0x0000000016107229 */ /* 0x004fc80000000010 */
[----:B----4-:R-:W-:Y:S01]  /*0310*/  DADD R26, R24, R26 ;  /* 0x00000000181a7229 */ /* 0x010fe2000000001a */
[----:B------:R-:W-:-:S04]  /*0320*/  IMAD.WIDE R24, R2, 0x4, R20 ;  /* 0x0000000402187825 */ /* 0x000fc800078e0214 */
[----:B-----5:R-:W-:Y:S01]  /*0330*/  IMAD.WIDE R28, R5, 0x8, R12 ;  /* 0x00000008051c7825 */ /* 0x020fe200078e020c */
[----:B------:R-:W2:Y:S01]  /*0340*/  LDG.E R21, desc[UR6][R24.64] ;  /* 0x0000000618157981 */ /* 0x000ea2000c1e1900 */
[----:B------:R-:W-:-:S03]  /*0350*/  DADD R18, R16, R18 ;  /* 0x0000000010127229 */ /* 0x000fc60000000012 */
[----:B------:R-:W4:Y:S01]  /*0360*/  LDG.E.64 R16, desc[UR6][R28.64] ;  /* 0x000000061c107981 */ /* 0x000f22000c1e1b00 */
[----:B---3--:R-:W-:-:S04]  /*0370*/  IMAD.WIDE R22, R15, 0x8, R12 ;  /* 0x000000080f167825 */ /* 0x008fc800078e020c */
[--C-:B------:R-:W-:Y:S02]  /*0380*/  IMAD.WIDE R14, R15, 0x8, R6.reuse ;  /* 0x000000080f0e7825 */ /* 0x100fe400078e0206 */
[----:B------:R-:W3:Y:S04]  /*0390*/  LDG.E.64 R22, desc[UR6][R22.64] ;  /* 0x0000000616167981 */ /* 0x000ee8000c1e1b00 */
[----:B------:R-:W5:Y:S01]  /*03a0*/  LDG.E.64 R14, desc[UR6][R14.64] ;  /* 0x000000060e0e7981 */ /* 0x000f62000c1e1b00 */
[----:B---3--:R-:W-:Y:S02]  /*03b0*/  DADD R22, R26, R22 ;  /* 0x000000001a167229 */ /* 0x008fe40000000016 */
[----:B-----5:R-:W-:Y:S01]  /*03c0*/  DADD R18, R18, R14 ;  /* 0x0000000012127229 */ /* 0x020fe2000000000e */
[----:B------:R-:W-:-:S05]  /*03d0*/  IMAD.WIDE R14, R5, 0x8, R6 ;  /* 0x00000008050e7825 */ /* 0x000fca00078e0206 */
[----:B----4-:R-:W-:Y:S01]  /*03e0*/  DADD R16, R22, R16 ;  /* 0x0000000016107229 */ /* 0x010fe20000000010 */
[C---:B--2---:R-:W-:Y:S01]  /*03f0*/  IMAD.WIDE R26, R21.reuse, 0x8, R12 ;  /* 0x00000008151a7825 */ /* 0x044fe200078e020c */
[----:B------:R-:W2:Y:S03]  /*0400*/  LDG.E.64 R14, desc[UR6][R14.64] ;  /* 0x000000060e0e7981 */ /* 0x000ea6000c1e1b00 */
[C---:B------:R-:W-:Y:S02]  /*0410*/  IMAD.WIDE R22, R2.reuse, 0x4, R24 ;  /* 0x0000000402167825 */ /* 0x040fe400078e0218 */
[----:B------:R-:W3:Y:S02]  /*0420*/  LDG.E.64 R26, desc[UR6][R26.64] ;  /* 0x000000061a1a7981 */ /* 0x000ee4000c1e1b00 */
[----:B------:R-:W-:Y:S02]  /*0430*/  IMAD.WIDE R20, R21, 0x8, R6 ;  /* 0x0000000815147825 */ /* 0x000fe400078e0206 */
[----:B------:R0:W4:Y:S02]  /*0440*/  LDG.E R29, desc[UR6][R22.64] ;  /* 0x00000006161d7981 */ /* 0x000124000c1e1900 */
[----:B------:R-:W-:-:S02]  /*0450*/  IMAD.WIDE R24, R2, 0x4, R22 ;  /* 0x0000000402187825 */ /* 0x000fc400078e0216 */
[----:B------:R-:W5:Y:S04]  /*0460*/  LDG.E.64 R20, desc[UR6][R20.64] ;  /* 0x0000000614147981 */ /* 0x000f68000c1e1b00 */
[----:B------:R-:W5:Y:S01]  /*0470*/  LDG.E R5, desc[UR6][R24.64] ;  /* 0x0000000618057981 */ /* 0x000f62000c1e1900 */
[----:B0-----:R-:W-:-:S05]  /*0480*/  IMAD.WIDE R22, R2, 0x4, R24 ;  /* 0x0000000402167825 */ /* 0x001fca00078e0218 */
[----:B------:R0:W5:Y:S01]  /*0490*/  LDG.E R25, desc[UR6][R22.64] ;  /* 0x0000000616197981 */ /* 0x000162000c1e1900 */
[----:B--2---:R-:W-:Y:S02]  /*04a0*/  DADD R14, R18, R14 ;  /* 0x00000000120e7229 */ /* 0x004fe4000000000e */
[----:B---3--:R-:W-:Y:S01]  /*04b0*/  DADD R26, R16, R26 ;  /* 0x00000000101a7229 */ /* 0x008fe2000000001a */
[----:B----4-:R-:W-:-:S04]  /*04c0*/  IMAD.WIDE R16, R29, 0x8, R12 ;  /* 0x000000081d107825 */ /* 0x010fc800078e020c */
[----:B------:R-:W-:Y:S01]  /*04d0*/  IMAD.WIDE R28, R29, 0x8, R6 ;  /* 0x000000081d1c7825 */ /* 0x000fe200078e0206 */
[----:B-----5:R-:W-:Y:S01]  /*04e0*/  DADD R20, R14, R20 ;  /* 0x000000000e147229 */ /* 0x020fe20000000014 */
[----:B------:R-:W2:Y:S04]  /*04f0*/  LDG.E.64 R16, desc[UR6][R16.64] ;  /* 0x0000000610107981 */ /* 0x000ea8000c1e1b00 */
[----:B------:R-:W3:Y:S01]  /*0500*/  LDG.E.64 R14, desc[UR6][R28.64] ;  /* 0x000000061c0e7981 */ /* 0x000ee2000c1e1b00 */
[----:B------:R-:W-:-:S06]  /*0510*/  IMAD.WIDE R18, R5, 0x8, R12 ;  /* 0x0000000805127825 */ /* 0x000fcc00078e020c */
[----:B------:R-:W4:Y:S01]  /*0520*/  LDG.E.64 R18, desc[UR6][R18.64] ;  /* 0x0000000612127981 */ /* 0x000f22000c1e1b00 */
[----:B0-----:R-:W-:-:S05]  /*0530*/  IMAD.WIDE R22, R2, 0x4, R22 ;  /* 0x0000000402167825 */ /* 0x001fca00078e0216 */
[----:B------:R0:W5:Y:S01]  /*0540*/  LDG.E R29, desc[UR6][R22.64] ;  /* 0x00000006161d7981 */ /* 0x000162000c1e1900 */
[----:B--2---:R-:W-:Y:S02]  /*0550*/  DADD R16, R26, R16 ;  /* 0x000000001a107229 */ /* 0x004fe40000000010 */
[----:B---3--:R-:W-:Y:S01]  /*0560*/  DADD R20, R20, R14 ;  /* 0x0000000014147229 */ /* 0x008fe2000000000e */
[----:B------:R-:W-:-:S04]  /*0570*/  IMAD.WIDE R14, R5, 0x8, R6 ;  /* 0x00000008050e7825 */ /* 0x000fc800078e0206 */
[C---:B------:R-:W-:Y:S02]  /*0580*/  IMAD.WIDE R26, R25.reuse, 0x8, R12 ;  /* 0x00000008191a7825 */ /* 0x040fe400078e020c */
[----:B------:R-:W2:Y:S01]  /*0590*/  LDG.E.64 R14, desc[UR6][R14.64] ;  /* 0x000000060e0e7981 */ /* 0x000ea2000c1e1b00 */
[----:B----4-:R-:W-:Y:S01]  /*05a0*/  DADD R18, R16, R18 ;  /* 0x0000000010127229 */ /* 0x010fe20000000012 */
[----:B------:R-:W-:Y:S02]  /*05b0*/  IMAD.WIDE R24, R25, 0x8, R6 ;  /* 0x0000000819187825 */ /* 0x000fe400078e0206 */
[----:B------:R-:W3:Y:S02]  /*05c0*/  LDG.E.64 R26, desc[UR6][R26.64] ;  /* 0x000000061a1a7981 */ /* 0x000ee4000c1e1b00 */
[C---:B------:R-:W-:Y:S02]  /*05d0*/  IMAD.WIDE R16, R2.reuse, 0x4, R22 ;  /* 0x0000000402107825 */ /* 0x040fe400078e0216 */
[----:B------:R-:W4:Y:S04]  /*05e0*/  LDG.E.64 R24, desc[UR6][R24.64] ;  /* 0x0000000618187981 */ /* 0x000f28000c1e1b00 */
[----:B------:R-:W3:Y:S01]  /*05f0*/  LDG.E R5, desc[UR6][R16.64] ;  /* 0x0000000610057981 */ /* 0x000ee2000c1e1900 */
[----:B0-----:R-:W-:-:S05]  /*0600*/  IMAD.WIDE R22, R2, 0x4, R16 ;  /* 0x0000000402167825 */ /* 0x001fca00078e0210 */
[----:B------:R-:W3:Y:S01]  /*0610*/  LDG.E R17, desc[UR6][R22.64] ;  /* 0x0000000616117981 */ /* 0x000ee2000c1e1900 */
[----:B--2---:R-:W-:Y:S01]  /*0620*/  DADD R14, R20, R14 ;  /* 0x00000000140e7229 */ /* 0x004fe2000000000e */
[----:B-----5:R-:W-:-:S04]  /*0630*/  IMAD.WIDE R20, R29, 0x8, R12 ;  /* 0x000000081d147825 */ /* 0x020fc800078e020c */
[----:B------:R-:W-:Y:S02]  /*0640*/  IMAD.WIDE R28, R29, 0x8, R6 ;  /* 0x000000081d1c7825 */ /* 0x000fe400078e0206 */
[----:B------:R-:W2:Y:S01]  /*0650*/  LDG.E.64 R20, desc[UR6][R20.64] ;  /* 0x0000000614147981 */ /* 0x000ea2000c1e1b00 */
[----:B----4-:R-:W-:Y:S01]  /*0660*/  DADD R24, R14, R24 ;  /* 0x000000000e187229 */ /* 0x010fe20000000018 */
[----:B---3--:R-:W-:Y:S01]  /*0670*/  IMAD.WIDE R14, R5, 0x8, R12 ;  /* 0x00000008050e7825 */ /* 0x008fe200078e020c */
[----:B------:R-:W-:Y:S01]  /*0680*/  DADD R26, R18, R26 ;  /* 0x00000000121a7229 */ /* 0x000fe2000000001a */
[----:B------:R0:W3:Y:S04]  /*0690*/  LDG.E.64 R18, desc[UR6][R28.64] ;  /* 0x000000061c127981 */ /* 0x0000e8000c1e1b00 */
[----:B------:R-:W4:Y:S01]  /*06a0*/  LDG.E.64 R14, desc[UR6][R14.64] ;  /* 0x000000060e0e7981 */ /* 0x000f22000c1e1b00 */
[----:B0-----:R-:W-:-:S02]  /*06b0*/  IMAD.WIDE R28, R2, 0x4, R22 ;  /* 0x00000004021c7825 */ /* 0x001fc400078e0216 */
[----:B--2---:R-:W-:Y:S02]  /*06c0*/  DADD R20, R26, R20 ;  /* 0x000000001a147229 */ /* 0x004fe40000000014 */
[----:B------:R-:W-:Y:S01]  /*06d0*/  IMAD.WIDE R26, R17, 0x8, R12 ;  /* 0x00000008111a7825 */ /* 0x000fe200078e020c */
[----:B---3--:R-:W-:-:S05]  /*06e0*/  DADD R24, R24, R18 ;  /* 0x0000000018187229 */ /* 0x008fca0000000012 */
[----:B------:R-:W2:Y:S01]  /*06f0*/  LDG.E.64 R26, desc[UR6][R26.64] ;  /* 0x000000061a1a7981 */ /* 0x000ea2000c1e1b00 */
[--C-:B------:R-:W-:Y:S01]  /*0700*/  IMAD.WIDE R18, R5, 0x8, R6.reuse ;  /* 0x0000000805127825 */ /* 0x100fe200078e0206 */
[----:B----4-:R-:W-:Y:S02]  /*0710*/  DADD R14, R20, R14 ;  /* 0x00000000140e7229 */ /* 0x010fe4000000000e */
[----:B------:R0:W3:Y:S01]  /*0720*/  LDG.E R21, desc[UR6][R28.64] ;  /* 0x000000061c157981 */ /* 0x0000e2000c1e1900 */
[----:B------:R-:W-:-:S03]  /*0730*/  IMAD.WIDE R16, R17, 0x8, R6 ;  /* 0x0000000811107825 */ /* 0x000fc600078e0206 */
[----:B------:R-:W4:Y:S04]  /*0740*/  LDG.E.64 R18, desc[UR6][R18.64] ;  /* 0x0000000612127981 */ /* 0x000f28000c1e1b00 */
[----:B------:R-:W5:Y:S01]  /*0750*/  LDG.E.64 R16, desc[UR6][R16.64] ;  /* 0x0000000610107981 */ /* 0x000f62000c1e1b00 */
[----:B0-----:R-:W-:-:S05]  /*0760*/  IMAD.WIDE R28, R2, 0x4, R28 ;  /* 0x00000004021c7825 */ /* 0x001fca00078e021c */
[----:B------:R-:W5:Y:S01]  /*0770*/  LDG.E R23, desc[UR6][R28.64] ;  /* 0x000000061c177981 */ /* 0x000f62000c1e1900 */
[----:B--2---:R-:W-:Y:S01]  /*0780*/  DADD R26, R14, R26 ;  /* 0x000000000e1a7229 */ /* 0x004fe2000000001a */
[----:B---3--:R-:W-:Y:S01]  /*0790*/  IMAD.WIDE R14, R21, 0x8, R12 ;  /* 0x00000008150e7825 */ /* 0x008fe200078e020c */
[----:B----4-:R-:W-:-:S05]  /*07a0*/  DADD R18, R24, R18 ;  /* 0x0000000018127229 */ /* 0x010fca0000000012 */
[----:B------:R-:W2:Y:S01]  /*07b0*/  LDG.E.64 R14, desc[UR6][R14.64] ;  /* 0x000000060e0e7981 */ /* 0x000ea2000c1e1b00 */
[----:B------:R-:W-:Y:S02]  /*07c0*/  IMAD.WIDE R20, R21, 0x8, R6 ;  /* 0x0000000815147825 */ /* 0x000fe400078e0206 */
[----:B-----5:R-:W-:-:S04]  /*07d0*/  DADD R16, R18, R16 ;  /* 0x0000000012107229 */ /* 0x020fc80000000010 */
[----:B------:R-:W3:Y:S01]  /*07e0*/  LDG.E.64 R20, desc[UR6][R20.64] ;  /* 0x0000000614147981 */ /* 0x000ee2000c1e1b00 */
[----:B------:R-:W-:-:S04]  /*07f0*/  IMAD.WIDE R24, R23, 0x8, R12 ;  /* 0x0000000817187825 */ /* 0x000fc800078e020c */
[----:B------:R-:W-:Y:S02]  /*0800*/  IMAD.WIDE R18, R2, 0x4, R28 ;  /* 0x0000000402127825 */ /* 0x000fe400078e021c */
[----:B------:R-:W4:Y:S04]  /*0810*/  LDG.E.64 R24, desc[UR6][R24.64] ;  /* 0x0000000618187981 */ /* 0x000f28000c1e1b00 */
[----:B------:R-:W5:Y:S01]  /*0820*/  LDG.E R29, desc[UR6][R18.64] ;  /* 0x00000006121d7981 */ /* 0x000f62000c1e1900 */
[----:B------:R-:W-:-:S06]  /*0830*/  IMAD.WIDE R22, R23, 0x8, R6 ;  /* 0x0000000817167825 */ /* 0x000fcc00078e0206 */
[----:B------:R-:W5:Y:S01]  /*0840*/  LDG.E.64 R22, desc[UR6][R22.64] ;  /* 0x0000000616167981 */ /* 0x000f62000c1e1b00 */
[----:B--2---:R-:W-:Y:S01]  /*0850*/  DADD R14, R26, R14 ;  /* 0x000000001a0e7229 */ /* 0x004fe2000000000e */
[----:B------:R-:W-:Y:S01]  /*0860*/  IMAD.WIDE R26, R2, 0x4, R18 ;  /* 0x00000004021a7825 */ /* 0x000fe200078e0212 */
[----:B---3--:R-:W-:-:S06]  /*0870*/  DADD R16, R16, R20 ;  /* 0x0000000010107229 */ /* 0x008fcc0000000014 */
[----:B----4-:R-:W-:Y:S02]  /*0880*/  DADD R24, R14, R24 ;  /* 0x000000000e187229 */ /* 0x010fe40000000018 */
[----:B------:R0:W2:Y:S01]  /*0890*/  LDG.E R15, desc[UR6][R26.64] ;  /* 0x000000061a0f7981 */ /* 0x0000a2000c1e1900 */
[----:B-----5:R-:W-:-:S04]  /*08a0*/  IMAD.WIDE R20, R29, 0x8, R12 ;  /* 0x000000081d147825 */ /* 0x020fc800078e020c */
[----:B------:R-:W-:Y:S02]  /*08b0*/  IMAD.WIDE R28, R29, 0x8, R6 ;  /* 0x000000081d1c7825 */ /* 0x000fe400078e0206 */
[----:B------:R-:W3:Y:S02]  /*08c0*/  LDG.E.64 R20, desc[UR6][R20.64] ;  /* 0x0000000614147981 */ /* 0x000ee4000c1e1b00 */
[----:B0-----:R-:W-:Y:S02]  /*08d0*/  IMAD.WIDE R26, R2, 0x4, R26 ;  /* 0x00000004021a7825 */ /* 0x001fe400078e021a */
[----:B------:R-:W4:Y:S04]  /*08e0*/  LDG.E.64 R18, desc[UR6][R28.64] ;  /* 0x000000061c127981 */ /* 0x000f28000c1e1b00 */
[----:B------:R-:W5:Y:S01]  /*08f0*/  LDG.E R5, desc[UR6][R26.64] ;  /* 0x000000061a057981 */ /* 0x000f62000c1e1900 */
[----:B------:R-:W-:Y:S01]  /*0900*/  DADD R22, R16, R22 ;  /* 0x0000000010167229 */ /* 0x000fe20000000016 */
[----:B--2---:R-:W-:-:S04]  /*0910*/  IMAD.WIDE R16, R15, 0x8, R12 ;  /* 0x000000080f107825 */ /* 0x004fc800078e020c */
[----:B------:R-:W-:Y:S02]  /*0920*/  IMAD.WIDE R14, R15, 0x8, R6 ;  /* 0x000000080f0e7825 */ /* 0x000fe400078e0206 */
[----:B------:R-:W2:Y:S01]  /*0930*/  LDG.E.64 R16, desc[UR6][R16.64] ;  /* 0x0000000610107981 */ /* 0x000ea2000c1e1b00 */
[----:B---3--:R-:W-:Y:S01]  /*0940*/  DADD R20, R24, R20 ;  /* 0x0000000018147229 */ /* 0x008fe20000000014 */
[----:B------:R-:W-:Y:S02]  /*0950*/  IMAD.WIDE R24, R2, 0x4, R26 ;  /* 0x0000000402187825 */ /* 0x000fe400078e021a */
[----:B------:R-:W3:Y:S01]  /*0960*/  LDG.E.64 R14, desc[UR6][R14.64] ;  /* 0x000000060e0e7981 */ /* 0x000ee2000c1e1b00 */
[----:B----4-:R-:W-:-:S03]  /*0970*/  DADD R18, R22, R18 ;  /* 0x0000000016127229 */ /* 0x010fc60000000012 */
[----:B------:R-:W4:Y:S01]  /*0980*/  LDG.E R29, desc[UR6][R24.64] ;  /* 0x00000006181d7981 */ /* 0x000f22000c1e1900 */
[----:B-----5:R-:W-:-:S04]  /*0990*/  IMAD.WIDE R22, R5, 0x8, R12 ;  /* 0x0000000805167825 */ /* 0x020fc800078e020c */
[----:B------:R-:W-:Y:S02]  /*09a0*/  IMAD.WIDE R26, R2, 0x4, R24 ;  /* 0x00000004021a7825 */ /* 0x000fe400078e0218 */
[----:B------:R-:W5:Y:S04]  /*09b0*/  LDG.E.64 R22, desc[UR6][R22.64] ;  /* 0x0000000616167981 */ /* 0x000f68000c1e1b00 */
[----:B------:R-:W5:Y:S01]  /*09c0*/  LDG.E R27, desc[UR6][R26.64] ;  /* 0x000000061a1b7981 */ /* 0x000f62000c1e1900 */
[----:B--2---:R-:W-:Y:S01]  /*09d0*/  DADD R20, R20, R16 ;  /* 0x0000000014147229 */ /* 0x004fe20000000010 */
[----:B------:R-:W-:Y:S01]  /*09e0*/  IMAD.WIDE R16, R5, 0x8, R6 ;  /* 0x0000000805107825 */ /* 0x000fe200078e0206 */
[----:B---3--:R-:W-:-:S05]  /*09f0*/  DADD R14, R18, R14 ;  /* 0x00000000120e7229 */ /* 0x008fca000000000e */
[----:B------:R-:W2:Y:S01]  /*0a00*/  LDG.E.64 R16, desc[UR6][R16.64] ;  /* 0x0000000610107981 */ /* 0x000ea2000c1e1b00 */
[----:B----4-:R-:W-:-:S04]  /*0a10*/  IMAD.WIDE R18, R29, 0x8, R12 ;  /* 0x000000081d127825 */ /* 0x010fc800078e020c */
[----:B------:R-:W-:Y:S02]  /*0a20*/  IMAD.WIDE R28, R29, 0x8, R6 ;  /* 0x000000081d1c7825 */ /* 0x000fe400078e0206 */
[----:B------:R-:W3:Y:S01]  /*0a30*/  LDG.E.64 R18, desc[UR6][R18.64] ;  /* 0x0000000612127981 */ /* 0x000ee2000c1e1b00 */
[----:B-----5:R-:W-:-:S03]  /*0a40*/  DADD R20, R20, R22 ;  /* 0x0000000014147229 */ /* 0x020fc60000000016 */
[----:B------:R-:W4:Y:S01]  /*0a50*/  LDG.E.64 R28, desc[UR6][R28.64] ;  /* 0x000000061c1c7981 */ /* 0x000f22000c1e1b00 */
[----:B------:R-:W-:-:S04]  /*0a60*/  IMAD.WIDE R22, R27, 0x8, R12 ;  /* 0x000000081b167825 */ /* 0x000fc800078e020c */
[----:B------:R-:W-:Y:S02]  /*0a70*/  IMAD.WIDE R24, R27, 0x8, R6 ;  /* 0x000000081b187825 */ /* 0x000fe400078e0206 */
[----:B------:R-:W5:Y:S04]  /*0a80*/  LDG.E.64 R22, desc[UR6][R22.64] ;  /* 0x0000000616167981 */ /* 0x000f68000c1e1b00 */
[----:B------:R-:W5:Y:S01]  /*0a90*/  LDG.E.64 R24, desc[UR6][R24.64] ;  /* 0x0000000618187981 */ /* 0x000f62000c1e1b00 */
[----:B--2---:R-:W-:Y:S02]  /*0aa0*/  DADD R14, R14, R16 ;  /* 0x000000000e0e7229 */ /* 0x004fe40000000010 */
[----:B---3--:R-:W-:-:S06]  /*0ab0*/  DADD R20, R20, R18 ;  /* 0x0000000014147229 */ /* 0x008fcc0000000012 */
[----:B----4-:R-:W-:Y:S01]  /*0ac0*/  DADD R16, R14, R28 ;  /* 0x000000000e107229 */ /* 0x010fe2000000001c */
[----:B------:R-:W-:Y:S01]  /*0ad0*/  IMAD.WIDE R14, R3, 0x8, R8 ;  /* 0x00000008030e7825 */ /* 0x000fe200078e0208 */
[----:B-----5:R-:W-:-:S03]  /*0ae0*/  DADD R20, R20, R22 ;  /* 0x0000000014147229 */ /* 0x020fc60000000016 */
[----:B------:R-:W-:-:S03]  /*0af0*/  IMAD.WIDE R18, R2, 0x8, R14 ;  /* 0x0000000802127825 */ /* 0x000fc600078e020e */
[----:B------:R-:W-:Y:S01]  /*0b00*/  DADD R16, R16, R24 ;  /* 0x0000000010107229 */ /* 0x000fe20000000018 */
[----:B------:R3:W-:Y:S06]  /*0b10*/  STG.E.64 desc[UR6][R14.64], R20 ;  /* 0x000000140e007986 */ /* 0x0007ec000c101b06 */
[----:B------:R3:W-:Y:S04]  /*0b20*/  STG.E.64 desc[UR6][R18.64], R16 ;  /* 0x0000001012007986 */ /* 0x0007e8000c101b06 */
.L_x_5:
[----:B--2---:R-:W-:Y:S05]  /*0b30*/  BSYNC.RECONVERGENT B0 ;  /* 0x0000000000007941 */ /* 0x004fea0003800200 */
.L_x_4:
[----:B------:R-:W-:Y:S01]  /*0b40*/  IADD3 R3, PT, PT, R0, R3, RZ ;  /* 0x0000000300037210 */ /* 0x000fe20007ffe0ff */
[----:B------:R-:W-:Y:S06]  /*0b50*/  @P1 BRA `(.L_x_6) ;  /* 0xfffffff400801947 */ /* 0x000fec000383ffff */
[----:B------:R-:W-:Y:S05]  /*0b60*/  EXIT ;  /* 0x000000000000794d */ /* 0x000fea0003800000 */
.L_x_7:
        /* <DEDUP_REMOVED lines=9> */
.L_x_199:


//--------------------- .text._Z33dvc_ScaLBL_D3Q19_GreyscaleSC_InitPdS_S_i --------------------------
	.section	.text._Z33dvc_ScaLBL_D3Q19_GreyscaleSC_InitPdS_S_i,"ax",@progbits
	.align	128
        .global         _Z33dvc_ScaLBL_D3Q19_GreyscaleSC_InitPdS_S_i
        .type           _Z33dvc_ScaLBL_D3Q19_GreyscaleSC_InitPdS_S_i,@function
        .size           _Z33dvc_ScaLBL_D3Q19_GreyscaleSC_InitPdS_S_i,(.L_x_200 - _Z33dvc_ScaLBL_D3Q19_GreyscaleSC_InitPdS_S_i)
        .other          _Z33dvc_ScaLBL_D3Q19_GreyscaleSC_InitPdS_S_i,@"STO_CUDA_ENTRY STV_DEFAULT"
_Z33dvc_ScaLBL_D3Q19_GreyscaleSC_InitPdS_S_i:
.text._Z33dvc_ScaLBL_D3Q19_GreyscaleSC_InitPdS_S_i:
[----:B------:R-:W-:Y:S08]  /*0000*/  LDC R1, c[0x0][0x37c] ;  /* 0x0000df00ff017b82 */ /* 0x000ff00000000800 */
[----:B------:R-:W0:Y:S02]  /*0010*/  LDC R9, c[0x0][0x398] ;  /* 0x0000e600ff097b82 */ /* 0x000e240000000800 */
[----:B0-----:R-:W-:-:S13]  /*0020*/  ISETP.GE.AND P0, PT, R9, -0x3ffff, PT ;  /* 0xfffc00010900780c */ /* 0x001fda0003f06270 */
[----:B------:R-:W-:Y:S05]  /*0030*/  @!P0 EXIT ;  /* 0x000000000000894d */ /* 0x000fea0003800000 */
[----:B------:R-:W0:Y:S01]  /*0040*/  S2UR UR4, SR_CTAID.X ;  /* 0x00000000000479c3 */ /* 0x000e220000002500 */
[----:B------:R-:W1:Y:S01]  /*0050*/  S2R R10, SR_TID.X ;  /* 0x00000000000a7919 */ /* 0x000e620000002100 */
[----:B------:R-:W-:Y:S01]  /*0060*/  SHF.R.S32.HI R8, RZ, 0x1f, R9 ;  /* 0x0000001fff087819 */ /* 0x000fe20000011409 */
[----:B------:R-:W2:Y:S03]  /*0070*/  LDCU.64 UR6, c[0x0][0x358] ;  /* 0x00006b00ff0677ac */ /* 0x000ea60008000a00 */
[----:B------:R-:W-:Y:S02]  /*0080*/  LEA.HI R8, R8, R9, RZ, 0x12 ;  /* 0x0000000908087211 */ /* 0x000fe400078f90ff */
[----:B------:R-:W0:Y:S02]  /*0090*/  LDC R0, c[0x0][0x360] ;  /* 0x0000d800ff007b82 */ /* 0x000e240000000800 */
[----:B------:R-:W-:-:S06]  /*00a0*/  SHF.R.S32.HI R8, RZ, 0x12, R8 ;  /* 0x00000012ff087819 */ /* 0x000fcc0000011408 */
[----:B------:R-:W3:Y:S08]  /*00b0*/  LDC R11, c[0x0][0x398] ;  /* 0x0000e600ff0b7b82 */ /* 0x000ef00000000800 */
[----:B------:R-:W4:Y:S08]  /*00c0*/  LDC.64 R2, c[0x0][0x390] ;  /* 0x0000e400ff027b82 */ /* 0x000f300000000a00 */
[----:B------:R-:W2:Y:S01]  /*00d0*/  LDC.64 R4, c[0x0][0x380] ;  /* 0x0000e000ff047b82 */ /* 0x000ea20000000a00 */
[----:B0-----:R-:W-:-:S04]  /*00e0*/  IMAD R9, R0, UR4, RZ ;  /* 0x0000000400097c24 */ /* 0x001fc8000f8e02ff */
[----:B------:R-:W-:-:S03]  /*00f0*/  IMAD R9, R8, R9, R9 ;  /* 0x0000000908097224 */ /* 0x000fc600078e0209 */
[----:B------:R-:W0:Y:S02]  /*0100*/  LDC.64 R6, c[0x0][0x388] ;  /* 0x0000e200ff067b82 */ /* 0x000e240000000a00 */
[----:B-1----:R-:W-:Y:S02]  /*0110*/  IADD3 R13, PT, PT, R9, R10, RZ ;  /* 0x0000000a090d7210 */ /* 0x002fe40007ffe0ff */
[----:B---3--:R-:W-:-:S07]  /*0120*/  IADD3 R10, PT, PT, -R8, RZ, RZ ;  /* 0x000000ff080a7210 */ /* 0x008fce0007ffe1ff */
.L_x_10:
[----:B------:R-:W-:Y:S01]  /*0130*/  ISETP.GE.AND P0, PT, R13, R11, PT ;  /* 0x0000000b0d00720c */ /* 0x000fe20003f06270 */
[----:B------:R-:W-:Y:S01]  /*0140*/  BSSY.RECONVERGENT B0, `(.L_x_8) ;  /* 0x00000a4000007945 */ /* 0x000fe20003800200 */
[----:B------:R-:W-:-:S04]  /*0150*/  IADD3 R10, PT, PT, R10, 0x1, RZ ;  /* 0x000000010a0a7810 */ /* 0x000fc80007ffe0ff */
[----:B------:R-:W-:-:S07]  /*0160*/  ISETP.NE.AND P1, PT, R10, 0x1, PT ;  /* 0x000000010a00780c */ /* 0x000fce0003f25270 */
[----:B-1----:R-:W-:Y:S06]  /*0170*/  @P0 BRA `(.L_x_9) ;  /* 0x0000000800800947 */ /* 0x002fec0003800000 */
[----:B----4-:R-:W-:-:S05]  /*0180*/  IMAD.WIDE R8, R13, 0x8, R2 ;  /* 0x000000080d087825 */ /* 0x010fca00078e0202 */
[----:B--2---:R-:W2:Y:S01]  /*0190*/  LDG.E.64 R14, desc[UR6][R8.64] ;  /* 0x00000006080e7981 */ /* 0x004ea2000c1e1b00 */
[----:B------:R-:W-:Y:S01]  /*01a0*/  UMOV UR4, 0x55555555 ;  /* 0x5555555500047882 */ /* 0x000fe20000000000 */
[----:B------:R-:W-:Y:S01]  /*01b0*/  UMOV UR5, 0x3fd55555 ;  /* 0x3fd5555500057882 */ /* 0x000fe20000000000 */
[----:B------:R-:W-:Y:S01]  /*01c0*/  IMAD.WIDE R16, R13, 0x8, R4 ;  /* 0x000000080d107825 */ /* 0x000fe200078e0204 */
[----:B--2---:R-:W-:-:S07]  /*01d0*/  DMUL R14, R14, UR4 ;  /* 0x000000040e0e7c28 */ /* 0x004fce0008000000 */
[----:B------:R1:W-:Y:S04]  /*01e0*/  STG.E.64 desc[UR6][R16.64], R14 ;  /* 0x0000000e10007986 */ /* 0x0003e8000c101b06 */
[----:B------:R-:W2:Y:S01]  /*01f0*/  LDG.E.64 R18, desc[UR6][R8.64] ;  /* 0x0000000608127981 */ /* 0x000ea2000c1e1b00 */
[----:B------:R-:W-:Y:S01]  /*0200*/  UMOV UR8, 0x1c71c71c ;  /* 0x1c71c71c00087882 */ /* 0x000fe20000000000 */
[----:B------:R-:W-:Y:S01]  /*0210*/  UMOV UR9, 0x3fac71c7 ;  /* 0x3fac71c700097882 */ /* 0x000fe20000000000 */
[----:B------:R-:W-:Y:S01]  /*0220*/  IMAD.WIDE R20, R11, 0x8, R16 ;  /* 0x000000080b147825 */ /* 0x000fe200078e0210 */
[----:B--2---:R-:W-:-:S07]  /*0230*/  DMUL R18, R18, UR8 ;  /* 0x0000000812127c28 */ /* 0x004fce0008000000 */
[----:B------:R2:W-:Y:S04]  /*0240*/  STG.E.64 desc[UR6][R20.64], R18 ;  /* 0x0000001214007986 */ /* 0x0005e8000c101b06 */
[----:B------:R-:W3:Y:S01]  /*0250*/  LDG.E.64 R22, desc[UR6][R8.64] ;  /* 0x0000000608167981 */ /* 0x000ee2000c1e1b00 */
[----:B------:R-:W-:Y:S01]  /*0260*/  IMAD.WIDE R24, R11, 0x8, R20 ;  /* 0x000000080b187825 */ /* 0x000fe200078e0214 */
[----:B---3--:R-:W-:-:S07]  /*0270*/  DMUL R22, R22, UR8 ;  /* 0x0000000816167c28 */ /* 0x008fce0008000000 */
[----:B------:R3:W-:Y:S04]  /*0280*/  STG.E.64 desc[UR6][R24.64], R22 ;  /* 0x0000001618007986 */ /* 0x0007e8000c101b06 */
[----:B------:R-:W4:Y:S01]  /*0290*/  LDG.E.64 R26, desc[UR6][R8.64] ;  /* 0x00000006081a7981 */ /* 0x000f22000c1e1b00 */
[----:B-1----:R-:W-:Y:S01]  /*02a0*/  IMAD.WIDE R14, R11, 0x8, R24 ;  /* 0x000000080b0e7825 */ /* 0x002fe200078e0218 */
[----:B----4-:R-:W-:-:S07]  /*02b0*/  DMUL R26, R26, UR8 ;  /* 0x000000081a1a7c28 */ /* 0x010fce0008000000 */
[----:B------:R1:W-:Y:S04]  /*02c0*/  STG.E.64 desc[UR6][R14.64], R26 ;  /* 0x0000001a0e007986 */ /* 0x0003e8000c101b06 */
[----:B------:R-:W4:Y:S01]  /*02d0*/  LDG.E.64 R16, desc[UR6][R8.64] ;  /* 0x0000000608107981 */ /* 0x000f22000c1e1b00 */
[----:B--2---:R-:W-:Y:S01]  /*02e0*/  IMAD.WIDE R18, R11, 0x8, R14 ;  /* 0x000000080b127825 */ /* 0x004fe200078e020e */
[----:B----4-:R-:W-:-:S07]  /*02f0*/  DMUL R16, R16, UR8 ;  /* 0x0000000810107c28 */ /* 0x010fce0008000000 */
[----:B------:R2:W-:Y:S04]  /*0300*/  STG.E.64 desc[UR6][R18.64], R16 ;  /* 0x0000001012007986 */ /* 0x0005e8000c101b06 */
[----:B------:R-:W4:Y:S01]  /*0310*/  LDG.E.64 R20, desc[UR6][R8.64] ;  /* 0x0000000608147981 */ /* 0x000f22000c1e1b00 */
[----:B---3--:R-:W-:Y:S01]  /*0320*/  IMAD.WIDE R22, R11, 0x8, R18 ;  /* 0x000000080b167825 */ /* 0x008fe200078e0212 */
[----:B----4-:R-:W-:-:S07]  /*0330*/  DMUL R20, R20, UR8 ;  /* 0x0000000814147c28 */ /* 0x010fce0008000000 */
[----:B------:R3:W-:Y:S04]  /*0340*/  STG.E.64 desc[UR6][R22.64], R20 ;  /* 0x0000001416007986 */ /* 0x0007e8000c101b06 */
[----:B------:R-:W4:Y:S01]  /*0350*/  LDG.E.64 R24, desc[UR6][R8.64] ;  /* 0x0000000608187981 */ /* 0x000f22000c1e1b00 */
[----:B-1----:R-:W-:Y:S01]  /*0360*/  IMAD.WIDE R14, R11, 0x8, R22 ;  /* 0x000000080b0e7825 */ /* 0x002fe200078e0216 */
[----:B----4-:R-:W-:-:S07]  /*0370*/  DMUL R24, R24, UR8 ;  /* 0x0000000818187c28 */ /* 0x010fce0008000000 */
[----:B------:R1:W-:Y:S04]  /*0380*/  STG.E.64 desc[UR6][R14.64], R24 ;  /* 0x000000180e007986 */ /* 0x0003e8000c101b06 */
[----:B------:R-:W4:Y:S01]  /*0390*/  LDG.E.64 R26, desc[UR6][R8.64] ;  /* 0x00000006081a7981 */ /* 0x000f22000c1e1b00 */
[----:B------:R-:W-:Y:S01]  /*03a0*/  UMOV UR10, 0x1c71c723 ;  /* 0x1c71c723000a7882 */ /* 0x000fe20000000000 */
[----:B------:R-:W-:Y:S01]  /*03b0*/  UMOV UR11, 0x3f9c71c7 ;  /* 0x3f9c71c7000b7882 */ /* 0x000fe20000000000 */
        /* <DEDUP_REMOVED lines=39> */
[----:B------:R-:W2:Y:S01]  /*0630*/  LDG.E.64 R22, desc[UR6][R8.64] ;  /* 0x0000000608167981 */ /* 0x000ea2000c1e1b00 */
[----:B---3--:R-:W-:Y:S01]  /*0640*/  IMAD.WIDE R18, R11, 0x8, R16 ;  /* 0x000000080b127825 */ /* 0x008fe200078e0210 */
[----:B--2---:R-:W-:-:S07]  /*0650*/  DMUL R22, R22, UR10 ;  /* 0x0000000a16167c28 */ /* 0x004fce0008000000 */
[----:B------:R2:W-:Y:S04]  /*0660*/  STG.E.64 desc[UR6][R18.64], R22 ;  /* 0x0000001612007986 */ /* 0x0005e8000c101b06 */
[----:B------:R-:W3:Y:S01]  /*0670*/  LDG.E.64 R24, desc[UR6][R8.64] ;  /* 0x0000000608187981 */ /* 0x000ee2000c1e1b00 */
[----:B-1----:R-:W-:-:S04]  /*0680*/  IMAD.WIDE R26, R11, 0x8, R18 ;  /* 0x000000080b1a7825 */ /* 0x002fc800078e0212 */
[----:B------:R-:W-:Y:S01]  /*0690*/  IMAD.WIDE R14, R11, 0x8, R8 ;  /* 0x000000080b0e7825 */ /* 0x000fe200078e0208 */
[----:B---3--:R-:W-:-:S07]  /*06a0*/  DMUL R24, R24, UR10 ;  /* 0x0000000a18187c28 */ /* 0x008fce0008000000 */
[----:B------:R1:W-:Y:S04]  /*06b0*/  STG.E.64 desc[UR6][R26.64], R24 ;  /* 0x000000181a007986 */ /* 0x0003e8000c101b06 */
[----:B------:R-:W3:Y:S01]  /*06c0*/  LDG.E.64 R28, desc[UR6][R14.64] ;  /* 0x000000060e1c7981 */ /* 0x000ee2000c1e1b00 */
[----:B0-----:R-:W-:Y:S01]  /*06d0*/  IMAD.WIDE R16, R13, 0x8, R6 ;  /* 0x000000080d107825 */ /* 0x001fe200078e0206 */
[----:B---3--:R-:W-:-:S07]  /*06e0*/  DMUL R28, R28, UR4 ;  /* 0x000000041c1c7c28 */ /* 0x008fce0008000000 */
[----:B------:R0:W-:Y:S04]  /*06f0*/  STG.E.64 desc[UR6][R16.64], R28 ;  /* 0x0000001c10007986 */ /* 0x0001e8000c101b06 */
[----:B------:R-:W3:Y:S01]  /*0700*/  LDG.E.64 R20, desc[UR6][R14.64] ;  /* 0x000000060e147981 */ /* 0x000ee2000c1e1b00 */
[----:B------:R-:W-:Y:S01]  /*0710*/  IMAD.WIDE R8, R11, 0x8, R16 ;  /* 0x000000080b087825 */ /* 0x000fe200078e0210 */
[----:B---3--:R-:W-:-:S07]  /*0720*/  DMUL R20, R20, UR8 ;  /* 0x0000000814147c28 */ /* 0x008fce0008000000 */
[----:B------:R3:W-:Y:S04]  /*0730*/  STG.E.64 desc[UR6][R8.64], R20 ;  /* 0x0000001408007986 */ /* 0x0007e8000c101b06 */
[----:B--2---:R-:W2:Y:S01]  /*0740*/  LDG.E.64 R18, desc[UR6][R14.64] ;  /* 0x000000060e127981 */ /* 0x004ea2000c1e1b00 */
[----:B------:R-:W-:Y:S01]  /*0750*/  IMAD.WIDE R22, R11, 0x8, R8 ;  /* 0x000000080b167825 */ /* 0x000fe200078e0208 */
[----:B--2---:R-:W-:-:S07]  /*0760*/  DMUL R18, R18, UR8 ;  /* 0x0000000812127c28 */ /* 0x004fce0008000000 */
[----:B------:R2:W-:Y:S04]  /*0770*/  STG.E.64 desc[UR6][R22.64], R18 ;  /* 0x0000001216007986 */ /* 0x0005e8000c101b06 */
[----:B-1----:R-:W4:Y:S01]  /*0780*/  LDG.E.64 R24, desc[UR6][R14.64] ;  /* 0x000000060e187981 */ /* 0x002f22000c1e1b00 */
[----:B0-----:R-:W-:Y:S01]  /*0790*/  IMAD.WIDE R16, R11, 0x8, R22 ;  /* 0x000000080b107825 */ /* 0x001fe200078e0216 */
[----:B----4-:R-:W-:-:S07]  /*07a0*/  DMUL R24, R24, UR8 ;  /* 0x0000000818187c28 */ /* 0x010fce0008000000 */
[----:B------:R0:W-:Y:S04]  /*07b0*/  STG.E.64 desc[UR6][R16.64], R24 ;  /* 0x0000001810007986 */ /* 0x0001e8000c101b06 */
[----:B------:R-:W4:Y:S01]  /*07c0*/  LDG.E.64 R26, desc[UR6][R14.64] ;  /* 0x000000060e1a7981 */ /* 0x000f22000c1e1b00 */
[----:B---3--:R-:W-:Y:S01]  /*07d0*/  IMAD.WIDE R8, R11, 0x8, R16 ;  /* 0x000000080b087825 */ /* 0x008fe200078e0210 */
[----:B----4-:R-:W-:-:S07]  /*07e0*/  DMUL R26, R26, UR8 ;  /* 0x000000081a1a7c28 */ /* 0x010fce0008000000 */
[----:B------:R1:W-:Y:S04]  /*07f0*/  STG.E.64 desc[UR6][R8.64], R26 ;  /* 0x0000001a08007986 */ /* 0x0003e8000c101b06 */
[----:B------:R-:W3:Y:S01]  /*0800*/  LDG.E.64 R20, desc[UR6][R14.64] ;  /* 0x000000060e147981 */ /* 0x000ee2000c1e1b00 */
[----:B--2---:R-:W-:Y:S01]  /*0810*/  IMAD.WIDE R18, R11, 0x8, R8 ;  /* 0x000000080b127825 */ /* 0x004fe200078e0208 */
[----:B---3--:R-:W-:-:S07]  /*0820*/  DMUL R20, R20, UR8 ;  /* 0x0000000814147c28 */ /* 0x008fce0008000000 */
[----:B------:R2:W-:Y:S04]  /*0830*/  STG.E.64 desc[UR6][R18.64], R20 ;  /* 0x0000001412007986 */ /* 0x0005e8000c101b06 */
[----:B------:R-:W3:Y:S01]  /*0840*/  LDG.E.64 R22, desc[UR6][R14.64] ;  /* 0x000000060e167981 */ /* 0x000ee2000c1e1b00 */
[----:B0-----:R-:W-:Y:S01]  /*0850*/  IMAD.WIDE R16, R11, 0x8, R18 ;  /* 0x000000080b107825 */ /* 0x001fe200078e0212 */
[----:B---3--:R-:W-:-:S07]  /*0860*/  DMUL R22, R22, UR8 ;  /* 0x0000000816167c28 */ /* 0x008fce0008000000 */
[----:B------:R0:W-:Y:S04]  /*0870*/  STG.E.64 desc[UR6][R16.64], R22 ;  /* 0x0000001610007986 */ /* 0x0001e8000c101b06 */
[----:B------:R-:W3:Y:S01]  /*0880*/  LDG.E.64 R24, desc[UR6][R14.64] ;  /* 0x000000060e187981 */ /* 0x000ee2000c1e1b00 */
[----:B-1----:R-:W-:Y:S01]  /*0890*/  IMAD.WIDE R8, R11, 0x8, R16 ;  /* 0x000000080b087825 */ /* 0x002fe200078e0210 */
[----:B---3--:R-:W-:-:S07]  /*08a0*/  DMUL R24, R24, UR10 ;  /* 0x0000000a18187c28 */ /* 0x008fce0008000000 */
        /* <DEDUP_REMOVED lines=41> */
[----:B------:R-:W2:Y:S01]  /*0b40*/  LDG.E.64 R22, desc[UR6][R14.64] ;  /* 0x000000060e167981 */ /* 0x000ea2000c1e1b00 */
[----:B0-----:R-:W-:Y:S01]  /*0b50*/  IMAD.WIDE R16, R11, 0x8, R18 ;  /* 0x000000080b107825 */ /* 0x001fe200078e0212 */
[----:B--2---:R-:W-:-:S07]  /*0b60*/  DMUL R22, R22, UR10 ;  /* 0x0000000a16167c28 */ /* 0x004fce0008000000 */
[----:B------:R1:W-:Y:S04]  /*0b70*/  STG.E.64 desc[UR6][R16.64], R22 ;  /* 0x0000001610007986 */ /* 0x0003e8000c101b06 */
.L_x_9:
[----:B--2---:R-:W-:Y:S05]  /*0b80*/  BSYNC.RECONVERGENT B0 ;  /* 0x0000000000007941 */ /* 0x004fea0003800200 */
.L_x_8:
[----:B------:R-:W-:Y:S01]  /*0b90*/  IADD3 R13, PT, PT, R0, R13, RZ ;  /* 0x0000000d000d7210 */ /* 0x000fe20007ffe0ff */
[----:B------:R-:W-:Y:S06]  /*0ba0*/  @P1 BRA `(.L_x_10) ;  /* 0xfffffff400601947 */ /* 0x000fec000383ffff */
[----:B------:R-:W-:Y:S05]  /*0bb0*/  EXIT ;  /* 0x000000000000794d */ /* 0x000fea0003800000 */
.L_x_11:
        /* <DEDUP_REMOVED lines=12> */
.L_x_200:


//--------------------- .text._Z35dvc_ScaLBL_D3Q19_AAeven_GreyscaleSCPdS_S_S_S_S_S_S_S_S_S_ddddddddiii --------------------------
	.section	.text._Z35dvc_ScaLBL_D3Q19_AAeven_GreyscaleSCPdS_S_S_S_S_S_S_S_S_S_ddddddddiii,"ax",@progbits
	.align	128
        .global         _Z35dvc_ScaLBL_D3Q19_AAeven_GreyscaleSCPdS_S_S_S_S_S_S_S_S_S_ddddddddiii
        .type           _Z35dvc_ScaLBL_D3Q19_AAeven_GreyscaleSCPdS_S_S_S_S_S_S_S_S_S_ddddddddiii,@function
        .size           _Z35dvc_ScaLBL_D3Q19_AAeven_GreyscaleSCPdS_S_S_S_S_S_S_S_S_S_ddddddddiii,(.L_x_194 - _Z35dvc_ScaLBL_D3Q19_AAeven_GreyscaleSCPdS_S_S_S_S_S_S_S_S_S_ddddddddiii)
        .other          _Z35dvc_ScaLBL_D3Q19_AAeven_GreyscaleSCPdS_S_S_S_S_S_S_S_S_S_ddddddddiii,@"STO_CUDA_ENTRY STV_DEFAULT"
_Z35dvc_ScaLBL_D3Q19_AAeven_GreyscaleSCPdS_S_S_S_S_S_S_S_S_S_ddddddddiii:
.text._Z35dvc_ScaLBL_D3Q19_AAeven_GreyscaleSCPdS_S_S_S_S_S_S_S_S_S_ddddddddiii:
[----:B------:R-:W-:Y:S08]  /*0000*/  LDC R1, c[0x0][0x37c] ;  /* 0x0000df00ff017b82 */ /* 0x000ff00000000800 */
[----:B------:R-:W0:Y:S02]  /*0010*/  LDC R0, c[0x0][0x420] ;  /* 0x00010800ff007b82 */ /* 0x000e240000000800 */
[----:B0-----:R-:W-:-:S13]  /*0020*/  ISETP.GE.AND P0, PT, R0, -0x3ffff, PT ;  /* 0xfffc00010000780c */ /* 0x001fda0003f06270 */
[----:B------:R-:W-:Y:S05]  /*0030*/  @!P0 EXIT ;  /* 0x000000000000894d */ /* 0x000fea0003800000 */
[----:B------:R-:W0:Y:S01]  /*0040*/  MUFU.RCP64H R3, 3 ;  /* 0x4008000000037908 */ /* 0x000e220000001800 */
[----:B------:R-:W-:Y:S02]  /*0050*/  HFMA2 R2, -RZ, RZ, 0, 5.9604644775390625e-08 ;  /* 0x00000001ff027431 */ /* 0x000fe400000001ff */
[----:B------:R-:W-:Y:S01]  /*0060*/  IMAD.MOV.U32 R6, RZ, RZ, 0x0 ;  /* 0x00000000ff067424 */ /* 0x000fe200078e00ff */
[----:B------:R-:W1:Y:S01]  /*0070*/  LDC.64 R22, c[0x0][0x3e8] ;  /* 0x0000fa00ff167b82 */ /* 0x000e620000000a00 */
[----:B------:R-:W-:-:S06]  /*0080*/  IMAD.MOV.U32 R7, RZ, RZ, 0x40080000 ;  /* 0x40080000ff077424 */ /* 0x000fcc00078e00ff */
[----:B0-----:R-:W-:-:S08]  /*0090*/  DFMA R4, R2, -R6, 1 ;  /* 0x3ff000000204742b */ /* 0x001fd00000000806 */
[----:B------:R-:W-:Y:S02]  /*00a0*/  DFMA R4, R4, R4, R4 ;  /* 0x000000040404722b */ /* 0x000fe40000000004 */
[----:B-1----:R-:W-:-:S06]  /*00b0*/  DADD R22, R22, -0.5 ;  /* 0xbfe0000016167429 */ /* 0x002fcc0000000000 */
[----:B------:R-:W-:-:S04]  /*00c0*/  DFMA R4, R2, R4, R2 ;  /* 0x000000040204722b */ /* 0x000fc80000000002 */
[----:B------:R-:W-:-:S04]  /*00d0*/  FSETP.GEU.AND P1, PT, |R23|, 6.5827683646048100446e-37, PT ;  /* 0x036000001700780b */ /* 0x000fc80003f2e200 */
[C---:B------:R-:W-:Y:S01]  /*00e0*/  DFMA R2, R4.reuse, -R6, 1 ;  /* 0x3ff000000402742b */ /* 0x040fe20000000806 */
[----:B------:R-:W0:Y:S07]  /*00f0*/  LDC.64 R6, c[0x0][0x3f0] ;  /* 0x0000fc00ff067b82 */ /* 0x000e2e0000000a00 */
[----:B------:R-:W-:-:S08]  /*0100*/  DFMA R2, R4, R2, R4 ;  /* 0x000000020402722b */ /* 0x000fd00000000004 */
[----:B------:R-:W-:-:S08]  /*0110*/  DMUL R12, R22, R2 ;  /* 0x00000002160c7228 */ /* 0x000fd00000000000 */
[----:B------:R-:W-:-:S08]  /*0120*/  DFMA R4, R12, -3, R22 ;  /* 0xc00800000c04782b */ /* 0x000fd00000000016 */
[----:B------:R-:W-:Y:S02]  /*0130*/  DFMA R12, R2, R4, R12 ;  /* 0x00000004020c722b */ /* 0x000fe4000000000c */
[----:B0-----:R-:W-:-:S08]  /*0140*/  DADD R4, R6, -0.5 ;  /* 0xbfe0000006047429 */ /* 0x001fd00000000000 */
[----:B------:R-:W-:-:S05]  /*0150*/  FFMA R0, RZ, 2.125, R13 ;  /* 0x40080000ff007823 */ /* 0x000fca000000000d */
[----:B------:R-:W-:-:S13]  /*0160*/  FSETP.GT.AND P0, PT, |R0|, 1.469367938527859385e-39, PT ;  /* 0x001000000000780b */ /* 0x000fda0003f04200 */
[----:B------:R-:W-:Y:S05]  /*0170*/  @P0 BRA P1, `(.L_x_12) ;  /* 0x0000000000180947 */ /* 0x000fea0000800000 */
[----:B------:R-:W-:Y:S01]  /*0180*/  IMAD.MOV.U32 R20, RZ, RZ, RZ ;  /* 0x000000ffff147224 */ /* 0x000fe200078e00ff */
[----:B------:R-:W-:Y:S01]  /*0190*/  MOV R0, 0x1c0 ;  /* 0x000001c000007802 */ /* 0x000fe20000000f00 */
[----:B------:R-:W-:-:S07]  /*01a0*/  IMAD.MOV.U32 R21, RZ, RZ, 0x40080000 ;  /* 0x40080000ff157424 */ /* 0x000fce00078e00ff */
[----:B------:R-:W-:Y:S05]  /*01b0*/  CALL.REL.NOINC `($__internal_1_$__cuda_sm20_div_rn_f64_full) ;  /* 0x0000008800c07944 */ /* 0x000fea0003c00000 */
[----:B------:R-:W-:Y:S01]  /*01c0*/  MOV R12, R20 ;  /* 0x00000014000c7202 */ /* 0x000fe20000000f00 */
[----:B------:R-:W-:-:S07]  /*01d0*/  IMAD.MOV.U32 R13, RZ, RZ, R21 ;  /* 0x000000ffff0d7224 */ /* 0x000fce00078e0015 */
.L_x_12:
[----:B------:R-:W0:Y:S01]  /*01e0*/  MUFU.RCP64H R3, 3 ;  /* 0x4008000000037908 */ /* 0x000e220000001800 */
[----:B------:R-:W-:Y:S01]  /*01f0*/  IMAD.MOV.U32 R6, RZ, RZ, 0x0 ;  /* 0x00000000ff067424 */ /* 0x000fe200078e00ff */
[----:B------:R-:W-:Y:S01]  /*0200*/  MOV R7, 0x40080000 ;  /* 0x4008000000077802 */ /* 0x000fe20000000f00 */
[----:B------:R-:W-:Y:S01]  /*0210*/  IMAD.MOV.U32 R2, RZ, RZ, 0x1 ;  /* 0x00000001ff027424 */ /* 0x000fe200078e00ff */
[----:B------:R-:W-:-:S05]  /*0220*/  FSETP.GEU.AND P1, PT, |R5|, 6.5827683646048100446e-37, PT ;  /* 0x036000000500780b */ /* 0x000fca0003f2e200 */
[----:B0-----:R-:W-:-:S08]  /*0230*/  DFMA R8, R2, -R6, 1 ;  /* 0x3ff000000208742b */ /* 0x001fd00000000806 */
[----:B------:R-:W-:-:S08]  /*0240*/  DFMA R8, R8, R8, R8 ;  /* 0x000000080808722b */ /* 0x000fd00000000008 */
[----:B------:R-:W-:-:S08]  /*0250*/  DFMA R8, R2, R8, R2 ;  /* 0x000000080208722b */ /* 0x000fd00000000002 */
[----:B------:R-:W-:-:S08]  /*0260*/  DFMA R6, R8, -R6, 1 ;  /* 0x3ff000000806742b */ /* 0x000fd00000000806 */
[----:B------:R-:W-:-:S08]  /*0270*/  DFMA R6, R8, R6, R8 ;  /* 0x000000060806722b */ /* 0x000fd00000000008 */
[----:B------:R-:W-:-:S08]  /*0280*/  DMUL R10, R6, R4 ;  /* 0x00000004060a7228 */ /* 0x000fd00000000000 */
[----:B------:R-:W-:-:S08]  /*0290*/  DFMA R2, R10, -3, R4 ;  /* 0xc00800000a02782b */ /* 0x000fd00000000004 */
[----:B------:R-:W-:-:S10]  /*02a0*/  DFMA R10, R6, R2, R10 ;  /* 0x00000002060a722b */ /* 0x000fd4000000000a */
[----:B------:R-:W-:-:S05]  /*02b0*/  FFMA R0, RZ, 2.125, R11 ;  /* 0x40080000ff007823 */ /* 0x000fca000000000b */
[----:B------:R-:W-:-:S13]  /*02c0*/  FSETP.GT.AND P0, PT, |R0|, 1.469367938527859385e-39, PT ;  /* 0x001000000000780b */ /* 0x000fda0003f04200 */
[----:B------:R-:W-:Y:S05]  /*02d0*/  @P0 BRA P1, `(.L_x_13) ;  /* 0x0000000000200947 */ /* 0x000fea0000800000 */
[----:B------:R-:W-:Y:S01]  /*02e0*/  IMAD.MOV.U32 R22, RZ, RZ, R4 ;  /* 0x000000ffff167224 */ /* 0x000fe200078e0004 */
[----:B------:R-:W-:Y:S01]  /*02f0*/  MOV R23, R5 ;  /* 0x0000000500177202 */ /* 0x000fe20000000f00 */
[----:B------:R-:W-:Y:S01]  /*0300*/  IMAD.MOV.U32 R20, RZ, RZ, RZ ;  /* 0x000000ffff147224 */ /* 0x000fe200078e00ff */
[----:B------:R-:W-:Y:S01]  /*0310*/  MOV R0, 0x340 ;  /* 0x0000034000007802 */ /* 0x000fe20000000f00 */
[----:B------:R-:W-:-:S07]  /*0320*/  IMAD.MOV.U32 R21, RZ, RZ, 0x40080000 ;  /* 0x40080000ff157424 */ /* 0x000fce00078e00ff */
[----:B------:R-:W-:Y:S05]  /*0330*/  CALL.REL.NOINC `($__internal_1_$__cuda_sm20_div_rn_f64_full) ;  /* 0x0000008800607944 */ /* 0x000fea0003c00000 */
[----:B------:R-:W-:Y:S01]  /*0340*/  MOV R10, R20 ;  /* 0x00000014000a7202 */ /* 0x000fe20000000f00 */
[----:B------:R-:W-:-:S07]  /*0350*/  IMAD.MOV.U32 R11, RZ, RZ, R21 ;  /* 0x000000ffff0b7224 */ /* 0x000fce00078e0015 */
.L_x_13:
[----:B------:R-:W0:Y:S01]  /*0360*/  LDC R0, c[0x0][0x3dc] ;  /* 0x0000f700ff007b82 */ /* 0x000e220000000800 */
[----:B------:R-:W1:Y:S01]  /*0370*/  LDCU UR6, c[0x0][0x420] ;  /* 0x00008400ff0677ac */ /* 0x000e620008000800 */
[----:B------:R-:W2:Y:S06]  /*0380*/  LDCU UR28, c[0x0][0x360] ;  /* 0x00006c00ff1c77ac */ /* 0x000eac0008000800 */
[----:B------:R-:W3:Y:S08]  /*0390*/  LDC.64 R6, c[0x0][0x3d8] ;  /* 0x0000f600ff067b82 */ /* 0x000ef00000000a00 */
[----:B------:R-:W4:Y:S01]  /*03a0*/  S2UR UR5, SR_CTAID.X ;  /* 0x00000000000579c3 */ /* 0x000f220000002500 */
[----:B-1----:R-:W-:-:S04]  /*03b0*/  USHF.R.S32.HI UR4, URZ, 0x1f, UR6 ;  /* 0x0000001fff047899 */ /* 0x002fc80008011406 */
[----:B------:R-:W-:Y:S01]  /*03c0*/  ULEA.HI UR4, UR4, UR6, URZ, 0x12 ;  /* 0x0000000604047291 */ /* 0x000fe2000f8f90ff */
[----:B0-----:R-:W3:Y:S01]  /*03d0*/  MUFU.RCP64H R3, R0 ;  /* 0x0000000000037308 */ /* 0x001ee20000001800 */
[----:B------:R-:W-:Y:S02]  /*03e0*/  VIADD R2, R0, 0x300402 ;  /* 0x0030040200027836 */ /* 0x000fe40000000000 */
[----:B------:R-:W-:-:S03]  /*03f0*/  USHF.R.S32.HI UR4, URZ, 0x12, UR4 ;  /* 0x00000012ff047899 */ /* 0x000fc60008011404 */
[----:B------:R-:W-:Y:S01]  /*0400*/  FSETP.GEU.AND P0, PT, |R2|, 5.8789094863358348022e-39, PT ;  /* 0x004004020200780b */ /* 0x000fe20003f0e200 */
[----:B------:R-:W-:Y:S01]  /*0410*/  UIADD3 UR29, UPT, UPT, -UR4, URZ, URZ ;  /* 0x000000ff041d7290 */ /* 0x000fe2000fffe1ff */
[----:B---3--:R-:W-:-:S08]  /*0420*/  DFMA R4, R2, -R6, 1 ;  /* 0x3ff000000204742b */ /* 0x008fd00000000806 */
[----:B------:R-:W-:-:S08]  /*0430*/  DFMA R4, R4, R4, R4 ;  /* 0x000000040404722b */ /* 0x000fd00000000004 */
[----:B------:R-:W-:-:S08]  /*0440*/  DFMA R4, R2, R4, R2 ;  /* 0x000000040204722b */ /* 0x000fd00000000002 */
[----:B------:R-:W-:-:S08]  /*0450*/  DFMA R6, R4, -R6, 1 ;  /* 0x3ff000000406742b */ /* 0x000fd00000000806 */
[----:B------:R-:W-:-:S10]  /*0460*/  DFMA R6, R4, R6, R4 ;  /* 0x000000060406722b */ /* 0x000fd40000000004 */
[----:B------:R-:W-:Y:S02]  /*0470*/  R2UR UR12, R6 ;  /* 0x00000000060c72ca */ /* 0x000fe400000e0000 */
[----:B------:R-:W-:Y:S01]  /*0480*/  R2UR UR13, R7 ;  /* 0x00000000070d72ca */ /* 0x000fe200000e0000 */
[----:B--2-4-:R-:W-:-:S14]  /*0490*/  @P0 BRA `(.L_x_14) ;  /* 0x0000000000200947 */ /* 0x014fdc0003800000 */
[----:B------:R-:W0:Y:S01]  /*04a0*/  LDC R14, c[0x0][0x3d8] ;  /* 0x0000f600ff0e7b82 */ /* 0x000e220000000800 */
[----:B------:R-:W-:Y:S02]  /*04b0*/  LOP3.LUT R0, R0, 0x7fffffff, RZ, 0xc0, !PT ;  /* 0x7fffffff00007812 */ /* 0x000fe400078ec0ff */
[----:B------:R-:W-:Y:S02]  /*04c0*/  MOV R16, 0x500 ;  /* 0x0000050000107802 */ /* 0x000fe40000000f00 */
[----:B------:R-:W-:-:S03]  /*04d0*/  IADD3 R7, PT, PT, R0, -0x100000, RZ ;  /* 0xfff0000000077810 */ /* 0x000fc60007ffe0ff */
[----:B------:R-:W1:Y:S04]  /*04e0*/  LDC R15, c[0x0][0x3dc] ;  /* 0x0000f700ff0f7b82 */ /* 0x000e680000000800 */
[----:B01----:R-:W-:Y:S05]  /*04f0*/  CALL.REL.NOINC `($__internal_0_$__cuda_sm20_dblrcp_rn_slowpath_v3) ;  /* 0x00000084004c7944 */ /* 0x003fea0003c00000 */
[----:B------:R-:W-:Y:S02]  /*0500*/  R2UR UR12, R0 ;  /* 0x00000000000c72ca */ /* 0x000fe400000e0000 */
[----:B------:R-:W-:-:S15]  /*0510*/  R2UR UR13, R4 ;  /* 0x00000000040d72ca */ /* 0x000fde00000e0000 */
.L_x_14:
[----:B------:R-:W-:Y:S01]  /*0520*/  IMAD.U32 R20, RZ, RZ, UR12 ;  /* 0x0000000cff147e24 */ /* 0x000fe2000f8e00ff */
[----:B------:R-:W-:Y:S01]  /*0530*/  MOV R2, 0x1 ;  /* 0x0000000100027802 */ /* 0x000fe20000000f00 */
[----:B------:R-:W-:-:S06]  /*0540*/  IMAD.U32 R21, RZ, RZ, UR13 ;  /* 0x0000000dff157e24 */ /* 0x000fcc000f8e00ff */
[----:B------:R-:W-:-:S06]  /*0550*/  DADD R20, -R20, 8 ;  /* 0x4020000014147429 */ /* 0x000fcc0000000100 */
[----:B------:R-:W0:Y:S02]  /*0560*/  MUFU.RCP64H R3, R21 ;  /* 0x0000001500037308 */ /* 0x000e240000001800 */
[----:B0-----:R-:W-:-:S08]  /*0570*/  DFMA R4, -R20, R2, 1 ;  /* 0x3ff000001404742b */ /* 0x001fd00000000102 */
[----:B------:R-:W-:-:S08]  /*0580*/  DFMA R4, R4, R4, R4 ;  /* 0x000000040404722b */ /* 0x000fd00000000004 */
[----:B------:R-:W-:Y:S01]  /*0590*/  DFMA R4, R2, R4, R2 ;  /* 0x000000040204722b */ /* 0x000fe20000000002 */
[----:B------:R-:W-:Y:S02]  /*05a0*/  IMAD.U32 R2, RZ, RZ, UR12 ;  /* 0x0000000cff027e24 */ /* 0x000fe4000f8e00ff */
[----:B------:R-:W-:-:S05]  /*05b0*/  IMAD.U32 R3, RZ, RZ, UR13 ;  /* 0x0000000dff037e24 */ /* 0x000fca000f8e00ff */
[----:B------:R-:W-:Y:S02]  /*05c0*/  DFMA R6, -R20, R4, 1 ;  /* 0x3ff000001406742b */ /* 0x000fe40000000104 */
[----:B------:R-:W-:-:S06]  /*05d0*/  DADD R2, -R2, 2 ;  /* 0x4000000002027429 */ /* 0x000fcc0000000100 */
[----:B------:R-:W-:Y:S02]  /*05e0*/  DFMA R6, R4, R6, R4 ;  /* 0x000000060406722b */ /* 0x000fe40000000004 */
[----:B------:R-:W-:-:S08]  /*05f0*/  DMUL R22, R2, 8 ;  /* 0x4020000002167828 */ /* 0x000fd00000000000 */
[----:B------:R-:W-:Y:S02]  /*0600*/  DMUL R8, R22, R6 ;  /* 0x0000000616087228 */ /* 0x000fe40000000000 */
[----:B------:R-:W-:-:S06]  /*0610*/  FSETP.GEU.AND P1, PT, |R23|, 6.5827683646048100446e-37, PT ;  /* 0x036000001700780b */ /* 0x000fcc0003f2e200 */
[----:B------:R-:W-:-:S08]  /*0620*/  DFMA R2, -R20, R8, R22 ;  /* 0x000000081402722b */ /* 0x000fd00000000116 */
[----:B------:R-:W-:-:S10]  /*0630*/  DFMA R8, R6, R2, R8 ;  /* 0x000000020608722b */ /* 0x000fd40000000008 */
[----:B------:R-:W-:-:S05]  /*0640*/  FFMA R0, RZ, R21, R9 ;  /* 0x00000015ff007223 */ /* 0x000fca0000000009 */
[----:B------:R-:W-:-:S13]  /*0650*/  FSETP.GT.AND P0, PT, |R0|, 1.469367938527859385e-39, PT ;  /* 0x001000000000780b */ /* 0x000fda0003f04200 */
[----:B------:R-:W-:Y:S05]  /*0660*/  @P0 BRA P1, `(.L_x_15) ;  /* 0x0000000000100947 */ /* 0x000fea0000800000 */
[----:B------:R-:W-:-:S07]  /*0670*/  MOV R0, 0x690 ;  /* 0x0000069000007802 */ /* 0x000fce0000000f00 */
[----:B------:R-:W-:Y:S05]  /*0680*/  CALL.REL.NOINC `($__internal_1_$__cuda_sm20_div_rn_f64_full) ;  /* 0x00000084008c7944 */ /* 0x000fea0003c00000 */
[----:B------:R-:W-:Y:S01]  /*0690*/  MOV R8, R20 ;  /* 0x0000001400087202 */ /* 0x000fe20000000f00 */
[----:B------:R-:W-:-:S07]  /*06a0*/  IMAD.MOV.U32 R9, RZ, RZ, R21 ;  /* 0x000000ffff097224 */ /* 0x000fce00078e0015 */
.L_x_15:
[----:B------:R-:W0:Y:S01]  /*06b0*/  LDC R0, c[0x0][0x3e4] ;  /* 0x0000f900ff007b82 */ /* 0x000e220000000800 */
[----:B------:R-:W-:Y:S01]  /*06c0*/  MOV R14, 0x0 ;  /* 0x00000000000e7802 */ /* 0x000fe20000000f00 */
[----:B------:R-:W-:Y:S01]  /*06d0*/  IMAD.MOV.U32 R15, RZ, RZ, 0x3ff00000 ;  /* 0x3ff00000ff0f7424 */ /* 0x000fe200078e00ff */
[----:B------:R-:W-:Y:S01]  /*06e0*/  MOV R17, UR13 ;  /* 0x0000000d00117c02 */ /* 0x000fe20008000f00 */
[----:B------:R-:W-:-:S04]  /*06f0*/  IMAD.U32 R16, RZ, RZ, UR12 ;  /* 0x0000000cff107e24 */ /* 0x000fc8000f8e00ff */
[----:B------:R-:W1:Y:S02]  /*0700*/  LDC.64 R6, c[0x0][0x3e0] ;  /* 0x0000f800ff067b82 */ /* 0x000e640000000a00 */
[----:B------:R-:W-:-:S10]  /*0710*/  DFMA R14, R16, -0.5, R14 ;  /* 0xbfe00000100e782b */ /* 0x000fd4000000000e */
[----:B------:R-:W-:Y:S02]  /*0720*/  R2UR UR14, R14 ;  /* 0x000000000e0e72ca */ /* 0x000fe400000e0000 */
[----:B------:R-:W-:Y:S01]  /*0730*/  R2UR UR15, R15 ;  /* 0x000000000f0f72ca */ /* 0x000fe200000e0000 */
[----:B0-----:R-:W1:Y:S01]  /*0740*/  MUFU.RCP64H R3, R0 ;  /* 0x0000000000037308 */ /* 0x001e620000001800 */
[----:B------:R-:W-:-:S05]  /*0750*/  VIADD R2, R0, 0x300402 ;  /* 0x0030040200027836 */ /* 0x000fca0000000000 */
[----:B------:R-:W-:Y:S01]  /*0760*/  FSETP.GEU.AND P0, PT, |R2|, 5.8789094863358348022e-39, PT ;  /* 0x004004020200780b */ /* 0x000fe20003f0e200 */
[----:B-1----:R-:W-:-:S08]  /*0770*/  DFMA R4, R2, -R6, 1 ;  /* 0x3ff000000204742b */ /* 0x002fd00000000806 */
[----:B------:R-:W-:-:S08]  /*0780*/  DFMA R4, R4, R4, R4 ;  /* 0x000000040404722b */ /* 0x000fd00000000004 */
[----:B------:R-:W-:-:S08]  /*0790*/  DFMA R4, R2, R4, R2 ;  /* 0x000000040204722b */ /* 0x000fd00000000002 */
[----:B------:R-:W-:-:S08]  /*07a0*/  DFMA R6, R4, -R6, 1 ;  /* 0x3ff000000406742b */ /* 0x000fd00000000806 */
[----:B------:R-:W-:-:S10]  /*07b0*/  DFMA R6, R4, R6, R4 ;  /* 0x000000060406722b */ /* 0x000fd40000000004 */
[----:B------:R-:W-:Y:S02]  /*07c0*/  R2UR UR16, R6 ;  /* 0x00000000061072ca */ /* 0x000fe400000e0000 */
[----:B------:R-:W-:Y:S01]  /*07d0*/  R2UR UR17, R7 ;  /* 0x00000000071172ca */ /* 0x000fe200000e0000 */
[----:B------:R-:W-:-:S14]  /*07e0*/  @P0 BRA `(.L_x_16) ;  /* 0x0000000000200947 */ /* 0x000fdc0003800000 */
[----:B------:R-:W0:Y:S01]  /*07f0*/  LDC R14, c[0x0][0x3e0] ;  /* 0x0000f800ff0e7b82 */ /* 0x000e220000000800 */
[----:B------:R-:W-:Y:S02]  /*0800*/  LOP3.LUT R0, R0, 0x7fffffff, RZ, 0xc0, !PT ;  /* 0x7fffffff00007812 */ /* 0x000fe400078ec0ff */
[----:B------:R-:W-:-:S03]  /*0810*/  MOV R16, 0x850 ;  /* 0x0000085000107802 */ /* 0x000fc60000000f00 */
[----:B------:R-:W-:Y:S02]  /*0820*/  VIADD R7, R0, 0xfff00000 ;  /* 0xfff0000000077836 */ /* 0x000fe40000000000 */
[----:B------:R-:W1:Y:S05]  /*0830*/  LDC R15, c[0x0][0x3e4] ;  /* 0x0000f900ff0f7b82 */ /* 0x000e6a0000000800 */
[----:B01----:R-:W-:Y:S05]  /*0840*/  CALL.REL.NOINC `($__internal_0_$__cuda_sm20_dblrcp_rn_slowpath_v3) ;  /* 0x0000008000787944 */ /* 0x003fea0003c00000 */
[----:B------:R-:W-:Y:S02]  /*0850*/  R2UR UR16, R0 ;  /* 0x00000000001072ca */ /* 0x000fe400000e0000 */
[----:B------:R-:W-:-:S15]  /*0860*/  R2UR UR17, R4 ;  /* 0x00000000041172ca */ /* 0x000fde00000e0000 */
.L_x_16:
[----:B------:R-:W-:Y:S01]  /*0870*/  IMAD.U32 R20, RZ, RZ, UR16 ;  /* 0x00000010ff147e24 */ /* 0x000fe2000f8e00ff */
[----:B------:R-:W-:Y:S01]  /*0880*/  MOV R21, UR17 ;  /* 0x0000001100157c02 */ /* 0x000fe20008000f00 */
[----:B------:R-:W-:Y:S01]  /*0890*/  IMAD.MOV.U32 R2, RZ, RZ, 0x1 ;  /* 0x00000001ff027424 */ /* 0x000fe200078e00ff */
[----:B------:R-:W0:Y:S04]  /*08a0*/  S2R R239, SR_TID.X ;  /* 0x0000000000ef7919 */ /* 0x000e280000002100 */
[----:B------:R-:W-:-:S06]  /*08b0*/  DADD R20, -R20, 8 ;  /* 0x4020000014147429 */ /* 0x000fcc0000000100 */
[----:B------:R-:W1:Y:S02]  /*08c0*/  MUFU.RCP64H R3, R21 ;  /* 0x0000001500037308 */ /* 0x000e640000001800 */
[----:B-1----:R-:W-:-:S08]  /*08d0*/  DFMA R4, -R20, R2, 1 ;  /* 0x3ff000001404742b */ /* 0x002fd00000000102 */
[----:B------:R-:W-:-:S08]  /*08e0*/  DFMA R4, R4, R4, R4 ;  /* 0x000000040404722b */ /* 0x000fd00000000004 */
[----:B------:R-:W-:Y:S01]  /*08f0*/  DFMA R4, R2, R4, R2 ;  /* 0x000000040204722b */ /* 0x000fe20000000002 */
[----:B------:R-:W-:Y:S01]  /*0900*/  IMAD.U32 R2, RZ, RZ, UR16 ;  /* 0x00000010ff027e24 */ /* 0x000fe2000f8e00ff */
[----:B------:R-:W-:-:S06]  /*0910*/  MOV R3, UR17 ;  /* 0x0000001100037c02 */ /* 0x000fcc0008000f00 */
        /* <DEDUP_REMOVED lines=10> */
[----:B0-----:R-:W-:Y:S05]  /*09c0*/  @P0 BRA P1, `(.L_x_17) ;  /* 0x0000000000100947 */ /* 0x001fea0000800000 */
[----:B------:R-:W-:-:S07]  /*09d0*/  MOV R0, 0x9f0 ;  /* 0x000009f000007802 */ /* 0x000fce0000000f00 */
[----:B------:R-:W-:Y:S05]  /*09e0*/  CALL.REL.NOINC `($__internal_1_$__cuda_sm20_div_rn_f64_full) ;  /* 0x0000008000b47944 */ /* 0x000fea0003c00000 */
[----:B------:R-:W-:Y:S02]  /*09f0*/  IMAD.MOV.U32 R6, RZ, RZ, R20 ;  /* 0x000000ffff067224 */ /* 0x000fe400078e0014 */
[----:B------:R-:W-:-:S07]  /*0a00*/  IMAD.MOV.U32 R7, RZ, RZ, R21 ;  /* 0x000000ffff077224 */ /* 0x000fce00078e0015 */
.L_x_17:
[----:B------:R-:W0:Y:S01]  /*0a10*/  LDC R0, c[0x0][0x418] ;  /* 0x00010600ff007b82 */ /* 0x000e220000000800 */
[----:B------:R-:W-:Y:S01]  /*0a20*/  MOV R230, 0x0 ;  /* 0x0000000000e67802 */ /* 0x000fe20000000f00 */
[----:B------:R-:W-:Y:S01]  /*0a30*/  IMAD.MOV.U32 R231, RZ, RZ, 0x3ff00000 ;  /* 0x3ff00000ffe77424 */ /* 0x000fe200078e00ff */
[----:B------:R-:W-:Y:S01]  /*0a40*/  MOV R3, UR17 ;  /* 0x0000001100037c02 */ /* 0x000fe20008000f00 */
[----:B------:R-:W-:Y:S01]  /*0a50*/  IMAD.U32 R2, RZ, RZ, UR16 ;  /* 0x00000010ff027e24 */ /* 0x000fe2000f8e00ff */
[----:B------:R-:W-:Y:S01]  /*0a60*/  UIMAD UR5, UR5, UR28, URZ ;  /* 0x0000001c050572a4 */ /* 0x000fe2000f8e02ff */
[----:B------:R-:W1:Y:S02]  /*0a70*/  LDCU.64 UR18, c[0x0][0x358] ;  /* 0x00006b00ff1277ac */ /* 0x000e640008000a00 */
[----:B------:R-:W2:Y:S02]  /*0a80*/  LDC R28, c[0x0][0x420] ;  /* 0x00010800ff1c7b82 */ /* 0x000ea40000000800 */
[--C-:B------:R-:W-:Y:S01]  /*0a90*/  DFMA R2, R2, -0.5, R230.reuse ;  /* 0xbfe000000202782b */ /* 0x100fe200000000e6 */
[----:B------:R-:W-:Y:S01]  /*0aa0*/  UIMAD UR4, UR4, UR5, UR5 ;  /* 0x00000005040472a4 */ /* 0x000fe2000f8e0205 */
[----:B------:R-:W-:Y:S01]  /*0ab0*/  DFMA R230, R6, -0.5, R230 ;  /* 0xbfe0000006e6782b */ /* 0x000fe200000000e6 */
[----:B------:R-:W3:Y:S01]  /*0ac0*/  LDCU.64 UR20, c[0x0][0x3f8] ;  /* 0x00007f00ff1477ac */ /* 0x000ee20008000a00 */
[----:B------:R-:W4:Y:S06]  /*0ad0*/  LDCU.64 UR22, c[0x0][0x410] ;  /* 0x00008200ff1677ac */ /* 0x000f2c0008000a00 */
[----:B------:R-:W-:Y:S01]  /*0ae0*/  R2UR UR34, R2 ;  /* 0x00000000022272ca */ /* 0x000fe200000e0000 */
[----:B------:R-:W0:Y:S01]  /*0af0*/  LDCU.64 UR24, c[0x0][0x400] ;  /* 0x00008000ff1877ac */ /* 0x000e220008000a00 */
[----:B------:R-:W-:-:S02]  /*0b00*/  R2UR UR35, R3 ;  /* 0x00000000032372ca */ /* 0x000fc400000e0000 */
[----:B0-----:R-:W-:Y:S01]  /*0b10*/  IADD3 R239, PT, PT, R0, UR4, R239 ;  /* 0x0000000400ef7c10 */ /* 0x001fe2000fffe0ef */
[----:B------:R-:W0:Y:S01]  /*0b20*/  LDCU.64 UR26, c[0x0][0x408] ;  /* 0x00008100ff1a77ac */ /* 0x000e220008000a00 */
[----:B------:R-:W0:Y:S03]  /*0b30*/  LDCU UR32, c[0x0][0x41c] ;  /* 0x00008380ff2077ac */ /* 0x000e260008000800 */
[C-C-:B--2---:R-:W-:Y:S01]  /*0b40*/  IMAD R238, R28.reuse, 0x8, R239.reuse ;  /* 0x000000081cee7824 */ /* 0x144fe200078e02ef */
[C---:B------:R-:W-:Y:S01]  /*0b50*/  LEA R33, R28.reuse, R239, 0x2 ;  /* 0x000000ef1c217211 */ /* 0x040fe200078e10ff */
[C-C-:B------:R-:W-:Y:S01]  /*0b60*/  IMAD R237, R28.reuse, 0xc, R239.reuse ;  /* 0x0000000c1ced7824 */ /* 0x140fe200078e02ef */
[----:B------:R-:W2:Y:S01]  /*0b70*/  LDCU.128 UR8, c[0x0][0x400] ;  /* 0x00008000ff0877ac */ /* 0x000ea20008000c00 */
[C-C-:B------:R-:W-:Y:S02]  /*0b80*/  IMAD R236, R28.reuse, 0x10, R239.reuse ;  /* 0x000000101cec7824 */ /* 0x140fe400078e02ef */
[C-C-:B------:R-:W-:Y:S01]  /*0b90*/  IMAD R32, R28.reuse, 0x6, R239.reuse ;  /* 0x000000061c207824 */ /* 0x140fe200078e02ef */
[----:B------:R-:W0:Y:S01]  /*0ba0*/  LDCU.64 UR30, c[0x0][0x410] ;  /* 0x00008200ff1e77ac */ /* 0x000e220008000a00 */
[----:B------:R-:W-:-:S02]  /*0bb0*/  IMAD R31, R28, 0xa, R239 ;  /* 0x0000000a1c1f7824 */ /* 0x000fc400078e02ef */
[C-C-:B------:R-:W-:Y:S01]  /*0bc0*/  IMAD R30, R28.reuse, 0xe, R239.reuse ;  /* 0x0000000e1c1e7824 */ /* 0x140fe200078e02ef */
[----:B------:R-:W0:Y:S01]  /*0bd0*/  LDCU.128 UR4, c[0x0][0x400] ;  /* 0x00008000ff0477ac */ /* 0x000e220008000c00 */
[C-C-:B------:R-:W-:Y:S02]  /*0be0*/  IMAD R29, R28.reuse, 0x12, R239.reuse ;  /* 0x000000121c1d7824 */ /* 0x140fe400078e02ef */
[----:B-1-34-:R-:W-:-:S07]  /*0bf0*/  IMAD R28, R28, 0x2, R239 ;  /* 0x000000021c1c7824 */ /* 0x01afce00078e02ef */
.L_x_88:
[----:B0-----:R-:W-:Y:S01]  /*0c00*/  ISETP.GE.AND P0, PT, R239, UR32, PT ;  /* 0x00000020ef007c0c */ /* 0x001fe2000bf06270 */
[----:B------:R-:W-:-:S12]  /*0c10*/  BSSY.RECONVERGENT B0, `(.L_x_18) ;  /* 0x00007d3000007945 */ /* 0x000fd80003800200 */
[----:B------:R-:W-:Y:S05]  /*0c20*/  @P0 BRA `(.L_x_19) ;  /* 0x0000007c00440947 */ /* 0x000fea0003800000 */
[----:B------:R-:W0:Y:S08]  /*0c30*/  LDC.64 R228, c[0x0][0x390] ;  /* 0x0000e400ffe47b82 */ /* 0x000e300000000a00 */
[----:B------:R-:W1:Y:S08]  /*0c40*/  LDC R227, c[0x0][0x420] ;  /* 0x00010800ffe37b82 */ /* 0x000e700000000800 */
[----:B------:R-:W3:Y:S01]  /*0c50*/  LDC.64 R2, c[0x0][0x3c0] ;  /* 0x0000f000ff027b82 */ /* 0x000ee20000000a00 */
[----:B0-----:R-:W-:-:S07]  /*0c60*/  IMAD.WIDE R228, R239, 0x8, R228 ;  /* 0x00000008efe47825 */ /* 0x001fce00078e02e4 */
[----:B------:R-:W0:Y:S01]  /*0c70*/  LDC.64 R224, c[0x0][0x3b8] ;  /* 0x0000ee00ffe07b82 */ /* 0x000e220000000a00 */
[----:B-1----:R-:W-:Y:S02]  /*0c80*/  IMAD.WIDE R226, R227, 0x8, R228 ;  /* 0x00000008e3e27825 */ /* 0x002fe400078e02e4 */
[----:B------:R-:W4:Y:S04]  /*0c90*/  LDG.E.64 R228, desc[UR18][R228.64] ;  /* 0x00000012e4e47981 */ /* 0x000f28000c1e1b00 */
[----:B------:R-:W4:Y:S01]  /*0ca0*/  LDG.E.64 R226, desc[UR18][R226.64] ;  /* 0x00000012e2e27981 */ /* 0x000f22000c1e1b00 */
[----:B---3--:R-:W-:-:S05]  /*0cb0*/  IMAD.WIDE R2, R239, 0x8, R2 ;  /* 0x00000008ef027825 */ /* 0x008fca00078e0202 */
[----:B------:R-:W3:Y:S01]  /*0cc0*/  LDG.E.64 R16, desc[UR18][R2.64] ;  /* 0x0000001202107981 */ /* 0x000ee2000c1e1b00 */
[----:B0-----:R-:W-:-:S06]  /*0cd0*/  IMAD.WIDE R224, R239, 0x8, R224 ;  /* 0x00000008efe07825 */ /* 0x001fcc00078e02e0 */
[----:B------:R-:W5:Y:S01]  /*0ce0*/  LDG.E.64 R224, desc[UR18][R224.64] ;  /* 0x00000012e0e07981 */ /* 0x000f62000c1e1b00 */
[----:B------:R-:W-:Y:S01]  /*0cf0*/  IMAD.MOV.U32 R4, RZ, RZ, 0x1 ;  /* 0x00000001ff047424 */ /* 0x000fe200078e00ff */
[----:B------:R-:W-:Y:S01]  /*0d00*/  BSSY.RECONVERGENT B2, `(.L_x_20) ;  /* 0x0000016000027945 */ /* 0x000fe20003800200 */
[----:B----4-:R-:W-:-:S06]  /*0d10*/  DADD R222, R228, R226 ;  /* 0x00000000e4de7229 */ /* 0x010fcc00000000e2 */
[----:B------:R-:W0:Y:S01]  /*0d20*/  MUFU.RCP64H R5, R223 ;  /* 0x000000df00057308 */ /* 0x000e220000001800 */
[----:B---3--:R-:W-:-:S10]  /*0d30*/  DMUL R22, R228, R16 ;  /* 0x00000010e4167228 */ /* 0x008fd40000000000 */
[----:B------:R-:W-:Y:S01]  /*0d40*/  FSETP.GEU.AND P1, PT, |R23|, 6.5827683646048100446e-37, PT ;  /* 0x036000001700780b */ /* 0x000fe20003f2e200 */
[----:B0-----:R-:W-:-:S08]  /*0d50*/  DFMA R14, -R222, R4, 1 ;  /* 0x3ff00000de0e742b */ /* 0x001fd00000000104 */
[----:B------:R-:W-:-:S08]  /*0d60*/  DFMA R14, R14, R14, R14 ;  /* 0x0000000e0e0e722b */ /* 0x000fd0000000000e */
[----:B------:R-:W-:-:S08]  /*0d70*/  DFMA R14, R4, R14, R4 ;  /* 0x0000000e040e722b */ /* 0x000fd00000000004 */
[----:B------:R-:W-:-:S08]  /*0d80*/  DFMA R4, -R222, R14, 1 ;  /* 0x3ff00000de04742b */ /* 0x000fd0000000010e */
[----:B------:R-:W-:-:S08]  /*0d90*/  DFMA R4, R14, R4, R14 ;  /* 0x000000040e04722b */ /* 0x000fd0000000000e */
[----:B------:R-:W-:-:S08]  /*0da0*/  DMUL R2, R22, R4 ;  /* 0x0000000416027228 */ /* 0x000fd00000000000 */
[----:B------:R-:W-:-:S08]  /*0db0*/  DFMA R14, -R222, R2, R22 ;  /* 0x00000002de0e722b */ /* 0x000fd00000000116 */
[----:B------:R-:W-:-:S10]  /*0dc0*/  DFMA R4, R4, R14, R2 ;  /* 0x0000000e0404722b */ /* 0x000fd40000000002 */
[----:B------:R-:W-:-:S05]  /*0dd0*/  FFMA R0, RZ, R223, R5 ;  /* 0x000000dfff007223 */ /* 0x000fca0000000005 */
[----:B------:R-:W-:-:S13]  /*0de0*/  FSETP.GT.AND P0, PT, |R0|, 1.469367938527859385e-39, PT ;  /* 0x001000000000780b */ /* 0x000fda0003f04200 */
[----:B------:R-:W-:Y:S05]  /*0df0*/  @P0 BRA P1, `(.L_x_21) ;  /* 0x0000000000180947 */ /* 0x000fea0000800000 */
[----:B------:R-:W-:Y:S01]  /*0e00*/  MOV R20, R222 ;  /* 0x000000de00147202 */ /* 0x000fe20000000f00 */
[----:B------:R-:W-:Y:S01]  /*0e10*/  IMAD.MOV.U32 R21, RZ, RZ, R223 ;  /* 0x000000ffff157224 */ /* 0x000fe200078e00df */
[----:B------:R-:W-:-:S07]  /*0e20*/  MOV R0, 0xe40 ;  /* 0x00000e4000007802 */ /* 0x000fce0000000f00 */
[----:B--2--5:R-:W-:Y:S05]  /*0e30*/  CALL.REL.NOINC `($__internal_1_$__cuda_sm20_div_rn_f64_full) ;  /* 0x0000007c00a07944 */ /* 0x024fea0003c00000 */
[----:B------:R-:W-:Y:S01]  /*0e40*/  IMAD.MOV.U32 R4, RZ, RZ, R20 ;  /* 0x000000ffff047224 */ /* 0x000fe200078e0014 */
[----:B------:R-:W-:-:S07]  /*0e50*/  MOV R5, R21 ;  /* 0x0000001500057202 */ /* 0x000fce0000000f00 */
.L_x_21:
[----:B--2---:R-:W-:Y:S05]  /*0e60*/  BSYNC.RECONVERGENT B2 ;  /* 0x0000000000027941 */ /* 0x004fea0003800200 */
.L_x_20:
[----:B------:R-:W0:Y:S01]  /*0e70*/  MUFU.RCP64H R3, R223 ;  /* 0x000000df00037308 */ /* 0x000e220000001800 */
[----:B------:R-:W-:Y:S01]  /*0e80*/  IMAD.MOV.U32 R2, RZ, RZ, 0x1 ;  /* 0x00000001ff027424 */ /* 0x000fe200078e00ff */
[----:B------:R-:W-:Y:S01]  /*0e90*/  DMUL R22, R226, R16 ;  /* 0x00000010e2167228 */ /* 0x000fe20000000000 */
[----:B------:R-:W-:Y:S09]  /*0ea0*/  BSSY.RECONVERGENT B2, `(.L_x_22) ;  /* 0x0000013000027945 */ /* 0x000ff20003800200 */
        /* <DEDUP_REMOVED lines=12> */
[----:B------:R-:W-:Y:S01]  /*0f70*/  IMAD.MOV.U32 R20, RZ, RZ, R222 ;  /* 0x000000ffff147224 */ /* 0x000fe200078e00de */
[----:B------:R-:W-:Y:S02]  /*0f80*/  MOV R21, R223 ;  /* 0x000000df00157202 */ /* 0x000fe40000000f00 */
[----:B------:R-:W-:-:S07]  /*0f90*/  MOV R0, 0xfb0 ;  /* 0x00000fb000007802 */ /* 0x000fce0000000f00 */
[----:B-----5:R-:W-:Y:S05]  /*0fa0*/  CALL.REL.NOINC `($__internal_1_$__cuda_sm20_div_rn_f64_full) ;  /* 0x0000007c00447944 */ /* 0x020fea0003c00000 */
[----:B------:R-:W-:Y:S02]  /*0fb0*/  IMAD.MOV.U32 R2, RZ, RZ, R20 ;  /* 0x000000ffff027224 */ /* 0x000fe400078e0014 */
[----:B------:R-:W-:-:S07]  /*0fc0*/  IMAD.MOV.U32 R3, RZ, RZ, R21 ;  /* 0x000000ffff037224 */ /* 0x000fce00078e0015 */
.L_x_23:
[----:B------:R-:W-:Y:S05]  /*0fd0*/  BSYNC.RECONVERGENT B2 ;  /* 0x0000000000027941 */ /* 0x000fea0003800200 */
.L_x_22:
[----:B------:R-:W0:Y:S08]  /*0fe0*/  LDC.64 R186, c[0x0][0x380] ;  /* 0x0000e000ffba7b82 */ /* 0x000e300000000a00 */
[----:B------:R-:W1:Y:S08]  /*0ff0*/  LDC R77, c[0x0][0x420] ;  /* 0x00010800ff4d7b82 */ /* 0x000e700000000800 */
[----:B------:R-:W2:Y:S01]  /*1000*/  LDC.64 R144, c[0x0][0x388] ;  /* 0x0000e200ff907b82 */ /* 0x000ea20000000a00 */
[----:B0-----:R-:W-:-:S04]  /*1010*/  IMAD.WIDE R220, R28, 0x8, R186 ;  /* 0x000000081cdc7825 */ /* 0x001fc800078e02ba */
[--C-:B------:R-:W-:Y:S01]  /*1020*/  IMAD.WIDE R218, R239, 0x8, R186.reuse ;  /* 0x00000008efda7825 */ /* 0x100fe200078e02ba */
[----:B------:R-:W3:Y:S03]  /*1030*/  LDG.E.64 R36, desc[UR18][R220.64] ;  /* 0x00000012dc247981 */ /* 0x000ee6000c1e1b00 */
[----:B------:R-:W-:Y:S01]  /*1040*/  IMAD.WIDE R216, R33, 0x8, R186 ;  /* 0x0000000821d87825 */ /* 0x000fe200078e02ba */
[----:B------:R-:W4:Y:S03]  /*1050*/  LDG.E.64 R26, desc[UR18][R218.64] ;  /* 0x00000012da1a7981 */ /* 0x000f26000c1e1b00 */
[C---:B-1----:R-:W-:Y:S01]  /*1060*/  IMAD.WIDE R214, R77.reuse, 0x8, R218 ;  /* 0x000000084dd67825 */ /* 0x042fe200078e02da */
[----:B------:R-:W4:Y:S04]  /*1070*/  LDG.E.64 R94, desc[UR18][R216.64] ;  /* 0x00000012d85e7981 */ /* 0x000f28000c1e1b00 */
[----:B------:R-:W4:Y:S01]  /*1080*/  LDG.E.64 R68, desc[UR18][R214.64] ;  /* 0x00000012d6447981 */ /* 0x000f22000c1e1b00 */
[----:B------:R-:W-:-:S05]  /*1090*/  IMAD.WIDE R212, R77, 0x8, R220 ;  /* 0x000000084dd47825 */ /* 0x000fca00078e02dc */
[----:B------:R-:W4:Y:S01]  /*10a0*/  LDG.E.64 R98, desc[UR18][R212.64] ;  /* 0x00000012d4627981 */ /* 0x000f22000c1e1b00 */
[----:B------:R-:W-:-:S05]  /*10b0*/  IMAD.WIDE R210, R32, 0x8, R186 ;  /* 0x0000000820d27825 */ /* 0x000fca00078e02ba */
[----:B------:R-:W4:Y:S01]  /*10c0*/  LDG.E.64 R78, desc[UR18][R210.64] ;  /* 0x00000012d24e7981 */ /* 0x000f22000c1e1b00 */
[----:B------:R-:W-:-:S05]  /*10d0*/  IMAD.WIDE R208, R77, 0x8, R216 ;  /* 0x000000084dd07825 */ /* 0x000fca00078e02d8 */
[----:B------:R-:W4:Y:S01]  /*10e0*/  LDG.E.64 R34, desc[UR18][R208.64] ;  /* 0x00000012d0227981 */ /* 0x000f22000c1e1b00 */
[----:B------:R-:W-:-:S04]  /*10f0*/  IMAD.WIDE R206, R238, 0x8, R186 ;  /* 0x00000008eece7825 */ /* 0x000fc800078e02ba */
[----:B------:R-:W-:Y:S01]  /*1100*/  IMAD.WIDE R204, R77, 0x8, R210 ;  /* 0x000000084dcc7825 */ /* 0x000fe200078e02d2 */
[----:B------:R-:W4:Y:S04]  /*1110*/  LDG.E.64 R40, desc[UR18][R206.64] ;  /* 0x00000012ce287981 */ /* 0x000f28000c1e1b00 */
        /* <DEDUP_REMOVED lines=9> */
[----:B------:R-:W0:Y:S01]  /*11b0*/  MUFU.RCP64H R15, R5 ;  /* 0x00000005000f7308 */ /* 0x000e220000001800 */
[----:B------:R-:W-:-:S05]  /*11c0*/  IMAD.WIDE R194, R30, 0x8, R186 ;  /* 0x000000081ec27825 */ /* 0x000fca00078e02ba */
[----:B------:R-:W4:Y:S01]  /*11d0*/  LDG.E.64 R84, desc[UR18][R194.64] ;  /* 0x00000012c2547981 */ /* 0x000f22000c1e1b00 */
[----:B------:R-:W-:Y:S01]  /*11e0*/  IMAD.WIDE R192, R236, 0x8, R186 ;  /* 0x00000008ecc07825 */ /* 0x000fe200078e02ba */
[----:B------:R-:W-:-:S03]  /*11f0*/  MOV R14, 0x1 ;  /* 0x00000001000e7802 */ /* 0x000fc60000000f00 */
[C---:B------:R-:W-:Y:S01]  /*1200*/  IMAD.WIDE R190, R77.reuse, 0x8, R198 ;  /* 0x000000084dbe7825 */ /* 0x040fe200078e02c6 */
[----:B------:R-:W4:Y:S04]  /*1210*/  LDG.E.64 R64, desc[UR18][R192.64] ;  /* 0x00000012c0407981 */ /* 0x000f28000c1e1b00 */
[----:B------:R-:W4:Y:S01]  /*1220*/  LDG.E.64 R60, desc[UR18][R190.64] ;  /* 0x00000012be3c7981 */ /* 0x000f22000c1e1b00 */
[----:B0-----:R-:W-:Y:S01]  /*1230*/  DFMA R22, R14, -R4, 1 ;  /* 0x3ff000000e16742b */ /* 0x001fe20000000804 */
[----:B------:R-:W-:-:S05]  /*1240*/  IMAD.WIDE R188, R77, 0x8, R194 ;  /* 0x000000084dbc7825 */ /* 0x000fca00078e02c2 */
[----:B------:R-:W4:Y:S01]  /*1250*/  LDG.E.64 R62, desc[UR18][R188.64] ;  /* 0x00000012bc3e7981 */ /* 0x000f22000c1e1b00 */
[----:B------:R-:W-:Y:S01]  /*1260*/  IMAD.WIDE R186, R29, 0x8, R186 ;  /* 0x000000081dba7825 */ /* 0x000fe200078e02ba */
[----:B------:R-:W-:-:S03]  /*1270*/  DFMA R22, R22, R22, R22 ;  /* 0x000000161616722b */ /* 0x000fc60000000016 */
[--C-:B--2---:R-:W-:Y:S01]  /*1280*/  IMAD.WIDE R184, R28, 0x8, R144.reuse ;  /* 0x000000081cb87825 */ /* 0x104fe200078e0290 */
[----:B------:R-:W2:Y:S01]  /*1290*/  LDG.E.64 R56, desc[UR18][R186.64] ;  /* 0x00000012ba387981 */ /* 0x000ea2000c1e1b00 */
[----:B-----5:R-:W-:Y:S02]  /*12a0*/  DMUL R172, R224, 0.5 ;  /* 0x3fe00000e0ac7828 */ /* 0x020fe40000000000 */
[----:B------:R-:W-:Y:S01]  /*12b0*/  IMAD.WIDE R180, R239, 0x8, R144 ;  /* 0x00000008efb47825 */ /* 0x000fe200078e0290 */
[----:B------:R-:W-:Y:S01]  /*12c0*/  DFMA R22, R14, R22, R14 ;  /* 0x000000160e16722b */ /* 0x000fe2000000000e */
[----:B------:R-:W2:Y:S02]  /*12d0*/  LDG.E.64 R50, desc[UR18][R184.64] ;  /* 0x00000012b8327981 */ /* 0x000ea4000c1e1b00 */
[C---:B------:R-:W-:Y:S02]  /*12e0*/  IMAD.WIDE R182, R77.reuse, 0x8, R192 ;  /* 0x000000084db67825 */ /* 0x040fe400078e02c0 */
[----:B------:R-:W2:Y:S03]  /*12f0*/  LDG.E.64 R54, desc[UR18][R180.64] ;  /* 0x00000012b4367981 */ /* 0x000ea6000c1e1b00 */
[C---:B------:R-:W-:Y:S01]  /*1300*/  DFMA R14, R22.reuse, -R4, 1 ;  /* 0x3ff00000160e742b */ /* 0x040fe20000000804 */
[----:B------:R-:W-:Y:S01]  /*1310*/  IMAD.WIDE R176, R77, 0x8, R180 ;  /* 0x000000084db07825 */ /* 0x000fe200078e02b4 */
[----:B------:R-:W2:Y:S04]  /*1320*/  LDG.E.64 R86, desc[UR18][R182.64] ;  /* 0x00000012b6567981 */ /* 0x000ea8000c1e1b00 */
[----:B------:R-:W2:Y:S02]  /*1330*/  LDG.E.64 R52, desc[UR18][R176.64] ;  /* 0x00000012b0347981 */ /* 0x000ea4000c1e1b00 */
[----:B------:R-:W-:-:S02]  /*1340*/  DFMA R14, R22, R14, R22 ;  /* 0x0000000e160e722b */ /* 0x000fc40000000016 */
[----:B------:R-:W-:Y:S01]  /*1350*/  DMUL R22, R172, R12 ;  /* 0x0000000cac167228 */ /* 0x000fe20000000000 */
[----:B------:R-:W-:-:S04]  /*1360*/  IMAD.WIDE R178, R33, 0x8, R144 ;  /* 0x0000000821b27825 */ /* 0x000fc800078e0290 */
[----:B------:R-:W-:Y:S01]  /*1370*/  IMAD.WIDE R174, R77, 0x8, R184 ;  /* 0x000000084dae7825 */ /* 0x000fe200078e02b8 */
[----:B------:R-:W2:Y:S02]  /*1380*/  LDG.E.64 R46, desc[UR18][R178.64] ;  /* 0x00000012b22e7981 */ /* 0x000ea4000c1e1b00 */
[----:B------:R-:W-:Y:S02]  /*1390*/  DMUL R66, R22, R14 ;  /* 0x0000000e16427228 */ /* 0x000fe40000000000 */
[----:B------:R-:W2:Y:S06]  /*13a0*/  LDG.E.64 R42, desc[UR18][R174.64] ;  /* 0x00000012ae2a7981 */ /* 0x000eac000c1e1b00 */
[----:B------:R-:W-:Y:S01]  /*13b0*/  DFMA R70, R66, -R4, R22 ;  /* 0x800000044246722b */ /* 0x000fe20000000016 */
[----:B------:R-:W-:-:S05]  /*13c0*/  IMAD.WIDE R170, R32, 0x8, R144 ;  /* 0x0000000820aa7825 */ /* 0x000fca00078e0290 */
[----:B------:R-:W2:Y:S02]  /*13d0*/  LDG.E.64 R44, desc[UR18][R170.64] ;  /* 0x00000012aa2c7981 */ /* 0x000ea4000c1e1b00 */
[----:B------:R-:W-:Y:S01]  /*13e0*/  DFMA R14, R14, R70, R66 ;  /* 0x000000460e0e722b */ /* 0x000fe20000000042 */
[----:B------:R-:W-:-:S05]  /*13f0*/  IMAD.WIDE R168, R77, 0x8, R178 ;  /* 0x000000084da87825 */ /* 0x000fca00078e02b2 */
[----:B------:R-:W2:Y:S01]  /*1400*/  LDG.E.64 R74, desc[UR18][R168.64] ;  /* 0x00000012a84a7981 */ /* 0x000ea2000c1e1b00 */
[----:B------:R-:W-:-:S04]  /*1410*/  IMAD.WIDE R166, R238, 0x8, R144 ;  /* 0x00000008eea67825 */ /* 0x000fc800078e0290 */
[----:B------:R-:W-:-:S05]  /*1420*/  IMAD.WIDE R164, R77, 0x8, R170 ;  /* 0x000000084da47825 */ /* 0x000fca00078e02aa */
[----:B------:R-:W2:Y:S01]  /*1430*/  LDG.E.64 R72, desc[UR18][R164.64] ;  /* 0x00000012a4487981 */ /* 0x000ea2000c1e1b00 */
[----:B------:R-:W-:-:S04]  /*1440*/  IMAD.WIDE R162, R31, 0x8, R144 ;  /* 0x000000081fa27825 */ /* 0x000fc800078e0290 */
[----:B------:R-:W-:-:S04]  /*1450*/  IMAD.WIDE R160, R77, 0x8, R166 ;  /* 0x000000084da07825 */ /* 0x000fc800078e02a6 */
[----:B------:R-:W-:-:S04]  /*1460*/  IMAD.WIDE R158, R237, 0x8, R144 ;  /* 0x00000008ed9e7825 */ /* 0x000fc800078e0290 */
[----:B------:R-:W-:-:S04]  /*1470*/  IMAD.WIDE R156, R77, 0x8, R162 ;  /* 0x000000084d9c7825 */ /* 0x000fc800078e02a2 */
[----:B------:R-:W-:-:S04]  /*1480*/  IMAD.WIDE R154, R30, 0x8, R144 ;  /* 0x000000081e9a7825 */ /* 0x000fc800078e0290 */
[----:B------:R-:W-:-:S04]  /*1490*/  IMAD.WIDE R152, R236, 0x8, R144 ;  /* 0x00000008ec987825 */ /* 0x000fc800078e0290 */
[----:B------:R-:W-:-:S04]  /*14a0*/  IMAD.WIDE R150, R77, 0x8, R158 ;  /* 0x000000084d967825 */ /* 0x000fc800078e029e */
[----:B------:R-:W-:-:S04]  /*14b0*/  IMAD.WIDE R146, R77, 0x8, R154 ;  /* 0x000000084d927825 */ /* 0x000fc800078e029a */
[----:B------:R-:W-:Y:S01]  /*14c0*/  IMAD.WIDE R144, R29, 0x8, R144 ;  /* 0x000000081d907825 */ /* 0x000fe200078e0290 */
[C---:B---3--:R-:W-:Y:S02]  /*14d0*/  DMUL R48, R36.reuse, 11 ;  /* 0x4026000024307828 */ /* 0x048fe40000000000 */
[----:B------:R-:W-:Y:S02]  /*14e0*/  DMUL R58, R36, -4 ;  /* 0xc0100000243a7828 */ /* 0x000fe40000000000 */
[----:B----4-:R-:W-:-:S04]  /*14f0*/  DADD R38, R26, R36 ;  /* 0x000000001a267229 */ /* 0x010fc80000000024 */
[C---:B------:R-:W-:Y:S02]  /*1500*/  DFMA R48, R26.reuse, -30, -R48 ;  /* 0xc03e00001a30782b */ /* 0x040fe40000000830 */
[----:B------:R-:W-:Y:S02]  /*1510*/  DFMA R66, R26, 12, R58 ;  /* 0x402800001a42782b */ /* 0x000fe4000000003a */
[C---:B------:R-:W-:Y:S01]  /*1520*/  DADD R90, R68.reuse, R68 ;  /* 0x00000000445a7229 */ /* 0x040fe20000000044 */
[----:B------:R-:W3:Y:S01]  /*1530*/  LDG.E.64 R26, desc[UR18][R166.64] ;  /* 0x00000012a61a7981 */ /* 0x000ee2000c1e1b00 */
[C---:B------:R-:W-:Y:S02]  /*1540*/  DFMA R92, R68.reuse, -4, R58 ;  /* 0xc0100000445c782b */ /* 0x040fe4000000003a */
[----:B------:R-:W-:Y:S02]  /*1550*/  DFMA R80, R68, -11, R48 ;  /* 0xc02600004450782b */ /* 0x000fe40000000030 */
[----:B------:R-:W-:-:S02]  /*1560*/  DADD R48, R36, -R68 ;  /* 0x0000000024307229 */ /* 0x000fc40000000844 */
[----:B------:R-:W-:Y:S02]  /*1570*/  DFMA R90, R36, 2, R90 ;  /* 0x40000000245a782b */ /* 0x000fe4000000005a */
[----:B------:R-:W-:Y:S02]  /*1580*/  DADD R36, R98, R98 ;  /* 0x0000000062247229 */ /* 0x000fe40000000062 */
[----:B------:R-:W-:Y:S02]  /*1590*/  DFMA R92, R94, 2, R92 ;  /* 0x400000005e5c782b */ /* 0x000fe4000000005c */
[----:B------:R-:W-:Y:S02]  /*15a0*/  DADD R70, R38, R68 ;  /* 0x0000000026467229 */ /* 0x000fe40000000044 */
[----:B------:R-:W-:Y:S02]  /*15b0*/  DFMA R82, R68, -4, R66 ;  /* 0xc01000004452782b */ /* 0x000fe40000000042 */
[----:B------:R-:W-:-:S02]  /*15c0*/  DMUL R96, R94, 4 ;  /* 0x401000005e607828 */ /* 0x000fc40000000000 */
[----:B------:R-:W-:Y:S02]  /*15d0*/  DADD R92, R92, R36 ;  /* 0x000000005c5c7229 */ /* 0x000fe40000000024 */
[----:B------:R-:W-:Y:S02]  /*15e0*/  DADD R66, R94, -R98 ;  /* 0x000000005e427229 */ /* 0x000fe40000000862 */
[----:B------:R-:W-:Y:S02]  /*15f0*/  DADD R70, R70, R94 ;  /* 0x0000000046467229 */ /* 0x000fe4000000005e */
[C---:B------:R-:W-:Y:S02]  /*1600*/  DFMA R80, R94.reuse, -11, R80 ;  /* 0xc02600005e50782b */ /* 0x040fe40000000050 */
[----:B------:R-:W-:Y:S02]  /*1610*/  DFMA R82, R94, -4, R82 ;  /* 0xc01000005e52782b */ /* 0x000fe40000000052 */
[----:B------:R-:W-:-:S02]  /*1620*/  DADD R90, R90, -R94 ;  /* 0x000000005a5a7229 */ /* 0x000fc4000000085e */
[C---:B------:R-:W-:Y:S02]  /*1630*/  DFMA R36, R94.reuse, -2, -R36 ;  /* 0xc00000005e24782b */ /* 0x040fe40000000824 */
[----:B------:R-:W-:Y:S02]  /*1640*/  DADD R94, R94, R98 ;  /* 0x000000005e5e7229 */ /* 0x000fe40000000062 */
[----:B------:R-:W-:Y:S02]  /*1650*/  DFMA R38, R68, 4, R58 ;  /* 0x401000004426782b */ /* 0x000fe4000000003a */
[----:B------:R-:W-:Y:S01]  /*1660*/  DFMA R58, R98, 4, -R96 ;  /* 0x40100000623a782b */ /* 0x000fe20000000860 */
[----:B------:R-:W4:Y:S01]  /*1670*/  LDG.E.64 R68, desc[UR18][R162.64] ;  /* 0x00000012a2447981 */ /* 0x000f22000c1e1b00 */
[----:B------:R-:W-:Y:S02]  /*1680*/  DADD R70, R70, R98 ;  /* 0x0000000046467229 */ /* 0x000fe40000000062 */
[----:B------:R-:W-:-:S02]  /*1690*/  DFMA R80, R98, -11, R80 ;  /* 0xc02600006250782b */ /* 0x000fc40000000050 */
[----:B------:R-:W-:Y:S02]  /*16a0*/  DFMA R82, R98, -4, R82 ;  /* 0xc01000006252782b */ /* 0x000fe40000000052 */
[----:B------:R-:W-:Y:S02]  /*16b0*/  DADD R90, R90, -R98 ;  /* 0x000000005a5a7229 */ /* 0x000fe40000000862 */
[----:B------:R-:W-:Y:S02]  /*16c0*/  DADD R98, R94, -R78 ;  /* 0x000000005e627229 */ /* 0x000fe4000000084e */
[C---:B------:R-:W-:Y:S02]  /*16d0*/  DMUL R96, R78.reuse, 4 ;  /* 0x401000004e607828 */ /* 0x040fe40000000000 */
[----:B------:R-:W-:Y:S02]  /*16e0*/  DFMA R36, R78, 2, R36 ;  /* 0x400000004e24782b */ /* 0x000fe40000000024 */
[----:B------:R-:W-:-:S02]  /*16f0*/  DADD R70, R70, R78 ;  /* 0x0000000046467229 */ /* 0x000fc4000000004e */
[----:B------:R-:W-:Y:S02]  /*1700*/  DADD R98, R98, -R34 ;  /* 0x0000000062627229 */ /* 0x000fe40000000822 */
[C---:B------:R-:W-:Y:S02]  /*1710*/  DFMA R94, R78.reuse, 2, R92 ;  /* 0x400000004e5e782b */ /* 0x040fe4000000005c */
[----:B------:R-:W-:Y:S02]  /*1720*/  DFMA R92, R78, -11, R80 ;  /* 0xc02600004e5c782b */ /* 0x000fe40000000050 */
[----:B------:R-:W-:Y:S02]  /*1730*/  DFMA R80, R34, 4, -R96 ;  /* 0x401000002250782b */ /* 0x000fe40000000860 */
[----:B------:R-:W-:Y:S02]  /*1740*/  DFMA R82, R78, -4, R82 ;  /* 0xc01000004e52782b */ /* 0x000fe40000000052 */
[----:B------:R-:W-:-:S02]  /*1750*/  DFMA R96, R34, 2, R36 ;  /* 0x400000002260782b */ /* 0x000fc40000000024 */
[----:B------:R-:W-:Y:S01]  /*1760*/  DADD R70, R70, R34 ;  /* 0x0000000046467229 */ /* 0x000fe20000000022 */
[----:B------:R-:W4:Y:S01]  /*1770*/  LDG.E.64 R36, desc[UR18][R160.64] ;  /* 0x00000012a0247981 */ /* 0x000f22000c1e1b00 */
[----:B------:R-:W-:Y:S02]  /*1780*/  DADD R98, R98, R40 ;  /* 0x0000000062627229 */ /* 0x000fe40000000028 */
[----:B------:R-:W-:Y:S02]  /*1790*/  DADD R90, R90, -R78 ;  /* 0x000000005a5a7229 */ /* 0x000fe4000000084e */
[----:B------:R-:W-:Y:S02]  /*17a0*/  DADD R100, R38, R40 ;  /* 0x0000000026647229 */ /* 0x000fe40000000028 */
[----:B------:R-:W-:Y:S01]  /*17b0*/  DFMA R94, R34, 2, R94 ;  /* 0x40000000225e782b */ /* 0x000fe2000000005e */
[----:B------:R-:W4:Y:S01]  /*17c0*/  LDG.E.64 R38, desc[UR18][R156.64] ;  /* 0x000000129c267981 */ /* 0x000f22000c1e1b00 */
[----:B------:R-:W-:-:S02]  /*17d0*/  DADD R48, R48, R40 ;  /* 0x0000000030307229 */ /* 0x000fc40000000028 */
[C---:B------:R-:W-:Y:S02]  /*17e0*/  DFMA R92, R34.reuse, -11, R92 ;  /* 0xc0260000225c782b */ /* 0x040fe4000000005c */
[----:B------:R-:W-:Y:S02]  /*17f0*/  DFMA R82, R34, -4, R82 ;  /* 0xc01000002252782b */ /* 0x000fe40000000052 */
[----:B------:R-:W-:Y:S02]  /*1800*/  DADD R104, R40, -R24 ;  /* 0x0000000028687229 */ /* 0x000fe40000000818 */
[--C-:B------:R-:W-:Y:S02]  /*1810*/  DADD R96, R96, R40.reuse ;  /* 0x0000000060607229 */ /* 0x100fe40000000028 */
[----:B------:R-:W-:Y:S02]  /*1820*/  DADD R70, R70, R40 ;  /* 0x0000000046467229 */ /* 0x000fe40000000028 */
[----:B------:R-:W-:-:S02]  /*1830*/  DADD R98, R98, R24 ;  /* 0x0000000062627229 */ /* 0x000fc40000000018 */
[----:B------:R-:W-:Y:S02]  /*1840*/  DADD R90, R90, -R34 ;  /* 0x000000005a5a7229 */ /* 0x000fe40000000822 */
[--C-:B------:R-:W-:Y:S02]  /*1850*/  DADD R102, R40, R24.reuse ;  /* 0x0000000028667229 */ /* 0x100fe40000000018 */
[----:B------:R-:W-:Y:S02]  /*1860*/  DADD R100, R100, -R24 ;  /* 0x0000000064647229 */ /* 0x000fe40000000818 */
[----:B------:R-:W-:Y:S02]  /*1870*/  DADD R78, R78, -R34 ;  /* 0x000000004e4e7229 */ /* 0x000fe40000000822 */
[----:B------:R-:W-:Y:S01]  /*1880*/  DADD R94, R94, R40 ;  /* 0x000000005e5e7229 */ /* 0x000fe20000000028 */
[----:B------:R-:W4:Y:S01]  /*1890*/  LDG.E.64 R34, desc[UR18][R158.64] ;  /* 0x000000129e227981 */ /* 0x000f22000c1e1b00 */
[----:B------:R-:W-:-:S02]  /*18a0*/  DADD R48, R48, -R24 ;  /* 0x0000000030307229 */ /* 0x000fc40000000818 */
[----:B------:R-:W-:Y:S02]  /*18b0*/  DFMA R92, R40, 8, R92 ;  /* 0x40200000285c782b */ /* 0x000fe4000000005c */
[----:B------:R-:W-:Y:S02]  /*18c0*/  DADD R82, R82, R40 ;  /* 0x0000000052527229 */ /* 0x000fe40000000028 */
[--C-:B------:R-:W-:Y:S02]  /*18d0*/  DADD R96, R96, R24.reuse ;  /* 0x0000000060607229 */ /* 0x100fe40000000018 */
[----:B------:R-:W-:Y:S02]  /*18e0*/  DADD R70, R70, R24 ;  /* 0x0000000046467229 */ /* 0x000fe40000000018 */
[--C-:B------:R-:W-:Y:S02]  /*18f0*/  DADD R104, R104, R16.reuse ;  /* 0x0000000068687229 */ /* 0x100fe40000000010 */
[----:B------:R-:W-:-:S02]  /*1900*/  DADD R98, R98, R16 ;  /* 0x0000000062627229 */ /* 0x000fc40000000010 */
[--C-:B------:R-:W-:Y:S02]  /*1910*/  DADD R90, R90, R40.reuse ;  /* 0x000000005a5a7229 */ /* 0x100fe40000000028 */
[--C-:B------:R-:W-:Y:S02]  /*1920*/  DADD R66, R66, R40.reuse ;  /* 0x0000000042427229 */ /* 0x100fe40000000028 */
[----:B------:R-:W-:Y:S02]  /*1930*/  DADD R58, R58, R40 ;  /* 0x000000003a3a7229 */ /* 0x000fe40000000028 */
[----:B------:R-:W-:Y:S02]  /*1940*/  DADD R40, -R40, R24 ;  /* 0x0000000028287229 */ /* 0x000fe40000000118 */
[--C-:B------:R-:W-:Y:S02]  /*1950*/  DADD R148, R102, -R16.reuse ;  /* 0x0000000066947229 */ /* 0x100fe40000000810 */
[----:B------:R-:W-:-:S02]  /*1960*/  DADD R100, R100, R16 ;  /* 0x0000000064647229 */ /* 0x000fc40000000010 */
[----:B------:R-:W-:Y:S02]  /*1970*/  DADD R94, R94, R24 ;  /* 0x000000005e5e7229 */ /* 0x000fe40000000018 */
[----:B------:R-:W-:Y:S02]  /*1980*/  DADD R102, R48, R16 ;  /* 0x0000000030667229 */ /* 0x000fe40000000010 */
[----:B------:R-:W-:Y:S02]  /*1990*/  DFMA R92, R24, 8, R92 ;  /* 0x40200000185c782b */ /* 0x000fe4000000005c */
[----:B------:R-:W-:Y:S02]  /*19a0*/  DADD R82, R82, R24 ;  /* 0x0000000052527229 */ /* 0x000fe40000000018 */
[--C-:B------:R-:W-:Y:S02]  /*19b0*/  DADD R96, R96, R16.reuse ;  /* 0x0000000060607229 */ /* 0x100fe40000000010 */
[----:B------:R-:W-:-:S02]  /*19c0*/  DADD R48, R70, R16 ;  /* 0x0000000046307229 */ /* 0x000fc40000000010 */
[--C-:B------:R-:W-:Y:S02]  /*19d0*/  DADD R108, R104, -R18.reuse ;  /* 0x00000000686c7229 */ /* 0x100fe40000000812 */
[----:B------:R-:W-:Y:S02]  /*19e0*/  DADD R98, R98, R18 ;  /* 0x0000000062627229 */ /* 0x000fe40000000012 */
[----:B------:R-:W-:Y:S02]  /*19f0*/  DADD R90, R90, R24 ;  /* 0x000000005a5a7229 */ /* 0x000fe40000000018 */
[----:B------:R-:W-:Y:S02]  /*1a00*/  DADD R100, R100, -R18 ;  /* 0x0000000064647229 */ /* 0x000fe40000000812 */
[--C-:B------:R-:W-:Y:S02]  /*1a10*/  DADD R66, R66, -R24.reuse ;  /* 0x0000000042427229 */ /* 0x100fe40000000818 */
[----:B------:R-:W-:-:S02]  /*1a20*/  DADD R58, R58, -R24 ;  /* 0x000000003a3a7229 */ /* 0x000fc40000000818 */
[--C-:B------:R-:W-:Y:S01]  /*1a30*/  DADD R106, R40, R16.reuse ;  /* 0x00000000286a7229 */ /* 0x100fe20000000010 */
[----:B------:R-:W4:Y:S01]  /*1a40*/  LDG.E.64 R24, desc[UR18][R152.64] ;  /* 0x0000001298187981 */ /* 0x000f22000c1e1b00 */
[----:B------:R-:W-:Y:S02]  /*1a50*/  DADD R94, R94, R16 ;  /* 0x000000005e5e7229 */ /* 0x000fe40000000010 */
[----:B------:R-:W-:Y:S01]  /*1a60*/  DADD R102, R102, -R18 ;  /* 0x0000000066667229 */ /* 0x000fe20000000812 */
[----:B------:R-:W4:Y:S01]  /*1a70*/  LDG.E.64 R40, desc[UR18][R154.64] ;  /* 0x000000129a287981 */ /* 0x000f22000c1e1b00 */
[----:B------:R-:W-:Y:S02]  /*1a80*/  DFMA R92, R16, 8, R92 ;  /* 0x40200000105c782b */ /* 0x000fe4000000005c */
[----:B------:R-:W-:Y:S02]  /*1a90*/  DADD R82, R82, R16 ;  /* 0x0000000052527229 */ /* 0x000fe40000000010 */
[----:B------:R-:W-:-:S02]  /*1aa0*/  DADD R104, R96, R18 ;  /* 0x0000000060687229 */ /* 0x000fc40000000012 */
[----:B------:R-:W-:Y:S02]  /*1ab0*/  DADD R124, R108, -R20 ;  /* 0x000000006c7c7229 */ /* 0x000fe40000000814 */
[----:B------:R-:W-:Y:S02]  /*1ac0*/  DADD R90, R90, R16 ;  /* 0x000000005a5a7229 */ /* 0x000fe40000000010 */
[----:B------:R-:W-:Y:S02]  /*1ad0*/  DADD R96, R48, R18 ;  /* 0x0000000030607229 */ /* 0x000fe40000000012 */
[----:B------:R-:W-:Y:S01]  /*1ae0*/  DADD R108, R98, -R20 ;  /* 0x00000000626c7229 */ /* 0x000fe20000000814 */
[----:B------:R-:W0:Y:S01]  /*1af0*/  LDC.64 R48, c[0x0][0x398] ;  /* 0x0000e600ff307b82 */ /* 0x000e220000000a00 */
[--C-:B------:R-:W-:Y:S02]  /*1b00*/  DADD R66, R66, -R16.reuse ;  /* 0x0000000042427229 */ /* 0x100fe40000000810 */
[----:B------:R-:W-:-:S02]  /*1b10*/  DADD R58, R58, -R16 ;  /* 0x000000003a3a7229 */ /* 0x000fc40000000810 */
[----:B------:R-:W-:Y:S01]  /*1b20*/  DADD R94, R94, R18 ;  /* 0x000000005e5e7229 */ /* 0x000fe20000000012 */
[----:B------:R-:W4:Y:S02]  /*1b30*/  LDG.E.64 R16, desc[UR18][R150.64] ;  /* 0x0000001296107981 */ /* 0x000f24000c1e1b00 */
[----:B------:R-:W1:Y:S01]  /*1b40*/  LDC.64 R98, c[0x0][0x3a0] ;  /* 0x0000e800ff627b82 */ /* 0x000e620000000a00 */
[----:B------:R-:W-:Y:S02]  /*1b50*/  DADD R110, R100, R20 ;  /* 0x00000000646e7229 */ /* 0x000fe40000000014 */
[----:B------:R-:W-:Y:S02]  /*1b60*/  DFMA R92, R18, 8, R92 ;  /* 0x40200000125c782b */ /* 0x000fe4000000005c */
[----:B------:R-:W-:Y:S02]  /*1b70*/  DADD R112, R102, R20 ;  /* 0x0000000066707229 */ /* 0x000fe40000000014 */
[--C-:B------:R-:W-:Y:S01]  /*1b80*/  DADD R82, R82, R18.reuse ;  /* 0x0000000052527229 */ /* 0x100fe20000000012 */
[----:B------:R-:W2:Y:S01]  /*1b90*/  LDC.64 R100, c[0x0][0x3a8] ;  /* 0x0000ea00ff647b82 */ /* 0x000ea20000000a00 */
[----:B------:R-:W-:-:S07]  /*1ba0*/  DADD R90, R90, R18 ;  /* 0x000000005a5a7229 */ /* 0x000fce0000000012 */
[----:B------:R-:W2:Y:S01]  /*1bb0*/  LDC.64 R102, c[0x0][0x3b0] ;  /* 0x0000ec00ff667b82 */ /* 0x000ea20000000a00 */
[----:B------:R-:W-:Y:S02]  /*1bc0*/  DADD R70, R106, -R18 ;  /* 0x000000006a467229 */ /* 0x000fe40000000812 */
[--C-:B------:R-:W-:Y:S02]  /*1bd0*/  DADD R120, R94, R20.reuse ;  /* 0x000000005e787229 */ /* 0x100fe40000000014 */
[--C-:B------:R-:W-:Y:S02]  /*1be0*/  DADD R106, R78, R20.reuse ;  /* 0x000000004e6a7229 */ /* 0x100fe40000000014 */
[--C-:B------:R-:W-:Y:S02]  /*1bf0*/  DADD R114, R80, R20.reuse ;  /* 0x0000000050727229 */ /* 0x100fe40000000014 */
[----:B------:R-:W-:Y:S02]  /*1c00*/  DADD R122, R104, -R20 ;  /* 0x00000000687a7229 */ /* 0x000fe40000000814 */
[----:B------:R-:W-:-:S02]  /*1c10*/  DFMA R94, R20, 8, R92 ;  /* 0x40200000145e782b */ /* 0x000fc4000000005c */
[--C-:B------:R-:W-:Y:S02]  /*1c20*/  DADD R96, R96, R20.reuse ;  /* 0x0000000060607229 */ /* 0x100fe40000000014 */
[----:B------:R-:W-:Y:S02]  /*1c30*/  DADD R104, R82, R20 ;  /* 0x0000000052687229 */ /* 0x000fe40000000014 */
[--C-:B------:R-:W-:Y:S02]  /*1c40*/  DADD R148, R148, -R18.reuse ;  /* 0x0000000094947229 */ /* 0x100fe40000000812 */
[--C-:B------:R-:W-:Y:S02]  /*1c50*/  DADD R66, R66, R18.reuse ;  /* 0x0000000042427229 */ /* 0x100fe40000000012 */
[----:B------:R-:W-:Y:S02]  /*1c60*/  DADD R58, R58, R18 ;  /* 0x000000003a3a7229 */ /* 0x000fe40000000012 */
[----:B------:R-:W-:Y:S01]  /*1c70*/  DADD R118, R90, R20 ;  /* 0x000000005a767229 */ /* 0x000fe20000000014 */
[----:B------:R-:W4:Y:S01]  /*1c80*/  LDG.E.64 R18, desc[UR18][R146.64] ;  /* 0x0000001292127981 */ /* 0x000f22000c1e1b00 */
[----:B------:R-:W-:-:S02]  /*1c90*/  DADD R80, R106, -R88 ;  /* 0x000000006a507229 */ /* 0x000fc40000000858 */
[----:B------:R-:W-:Y:S02]  /*1ca0*/  DADD R82, R114, -R88 ;  /* 0x0000000072527229 */ /* 0x000fe40000000858 */
[----:B------:R-:W-:Y:S02]  /*1cb0*/  DFMA R90, R88, 8, R94 ;  /* 0x40200000585a782b */ /* 0x000fe4000000005e */
[C-C-:B------:R-:W-:Y:S02]  /*1cc0*/  DADD R116, R20.reuse, R88.reuse ;  /* 0x0000000014747229 */ /* 0x140fe40000000058 */
[--C-:B------:R-:W-:Y:S02]  /*1cd0*/  DADD R78, R20, -R88.reuse ;  /* 0x00000000144e7229 */ /* 0x100fe40000000858 */
[--C-:B------:R-:W-:Y:S01]  /*1ce0*/  DADD R114, R124, R88.reuse ;  /* 0x000000007c727229 */ /* 0x100fe20000000058 */
[----:B------:R-:W4:Y:S01]  /*1cf0*/  LDG.E.64 R20, desc[UR18][R144.64] ;  /* 0x0000001290147981 */ /* 0x000f22000c1e1b00 */
[----:B------:R-:W-:-:S02]  /*1d00*/  DADD R112, R112, -R88 ;  /* 0x0000000070707229 */ /* 0x000fc40000000858 */
[--C-:B------:R-:W-:Y:S02]  /*1d10*/  DADD R110, R110, -R88.reuse ;  /* 0x000000006e6e7229 */ /* 0x100fe40000000858 */
[--C-:B------:R-:W-:Y:S02]  /*1d20*/  DADD R108, R108, -R88.reuse ;  /* 0x000000006c6c7229 */ /* 0x100fe40000000858 */
[--C-:B------:R-:W-:Y:S02]  /*1d30*/  DADD R106, R122, -R88.reuse ;  /* 0x000000007a6a7229 */ /* 0x100fe40000000858 */
[--C-:B------:R-:W-:Y:S02]  /*1d40*/  DADD R96, R96, R88.reuse ;  /* 0x0000000060607229 */ /* 0x100fe40000000058 */
[--C-:B------:R-:W-:Y:S02]  /*1d50*/  DADD R92, R120, R88.reuse ;  /* 0x00000000785c7229 */ /* 0x100fe40000000058 */
[----:B------:R-:W-:-:S02]  /*1d60*/  DADD R94, R104, R88 ;  /* 0x00000000685e7229 */ /* 0x000fc40000000058 */
[----:B------:R-:W-:Y:S01]  /*1d70*/  DADD R88, R118, R88 ;  /* 0x0000000076587229 */ /* 0x000fe20000000058 */
[----:B0-----:R-:W-:-:S04]  /*1d80*/  IMAD.WIDE R104, R239, 0x8, R48 ;  /* 0x00000008ef687825 */ /* 0x001fc800078e0230 */
[----:B-1----:R-:W-:Y:S01]  /*1d90*/  IMAD.WIDE R118, R239, 0x8, R98 ;  /* 0x00000008ef767825 */ /* 0x002fe200078e0262 */
[----:B------:R-:W4:Y:S03]  /*1da0*/  LDG.E.64 R140, desc[UR18][R104.64] ;  /* 0x00000012688c7981 */ /* 0x000f26000c1e1b00 */
[----:B------:R-:W-:Y:S01]  /*1db0*/  IMAD.WIDE R142, R77, 0x8, R152 ;  /* 0x000000084d8e7825 */ /* 0x000fe200078e0298 */
[----:B------:R-:W4:Y:S03]  /*1dc0*/  LDG.E.64 R138, desc[UR18][R118.64] ;  /* 0x00000012768a7981 */ /* 0x000f26000c1e1b00 */
[C---:B--2---:R-:W-:Y:S01]  /*1dd0*/  IMAD.WIDE R120, R239.reuse, 0x8, R100 ;  /* 0x00000008ef787825 */ /* 0x044fe200078e0264 */
[----:B------:R-:W2:Y:S03]  /*1de0*/  LDG.E.64 R48, desc[UR18][R142.64] ;  /* 0x000000128e307981 */ /* 0x000ea6000c1e1b00 */
[----:B------:R-:W-:Y:S01]  /*1df0*/  IMAD.WIDE R102, R239, 0x8, R102 ;  /* 0x00000008ef667825 */ /* 0x000fe200078e0266 */
[----:B------:R0:W5:Y:S03]  /*1e00*/  LDG.E.64 R136, desc[UR18][R120.64] ;  /* 0x0000001278887981 */ /* 0x000166000c1e1b00 */
[C---:B------:R-:W-:Y:S01]  /*1e10*/  IMAD.WIDE R100, R77.reuse, 0x8, R104 ;  /* 0x000000084d647825 */ /* 0x040fe200078e0268 */
[----:B------:R-:W-:Y:S01]  /*1e20*/  DADD R88, R88, R84 ;  /* 0x0000000058587229 */ /* 0x000fe20000000054 */
[----:B------:R-:W5:Y:S02]  /*1e30*/  LDG.E.64 R134, desc[UR18][R102.64] ;  /* 0x0000001266867981 */ /* 0x000f64000c1e1b00 */
[----:B------:R-:W-:-:S02]  /*1e40*/  IMAD.WIDE R130, R77, 0x8, R118 ;  /* 0x000000084d827825 */ /* 0x000fc400078e0276 */
[----:B------:R-:W2:Y:S02]  /*1e50*/  LDG.E.64 R132, desc[UR18][R100.64] ;  /* 0x0000001264847981 */ /* 0x000ea4000c1e1b00 */
[----:B------:R-:W-:-:S04]  /*1e60*/  IMAD.WIDE R98, R77, 0x8, R120 ;  /* 0x000000084d627825 */ /* 0x000fc800078e0278 */
[C---:B------:R-:W-:Y:S01]  /*1e70*/  IMAD.WIDE R122, R77.reuse, 0x8, R102 ;  /* 0x000000084d7a7825 */ /* 0x040fe200078e0266 */
[----:B------:R-:W-:Y:S01]  /*1e80*/  DADD R92, R92, R84 ;  /* 0x000000005c5c7229 */ /* 0x000fe20000000054 */
[----:B------:R1:W5:Y:S02]  /*1e90*/  LDG.E.64 R124, desc[UR18][R98.64] ;  /* 0x00000012627c7981 */ /* 0x000364000c1e1b00 */
[----:B------:R-:W-:-:S04]  /*1ea0*/  IMAD.WIDE R128, R77, 0x8, R100 ;  /* 0x000000084d807825 */ /* 0x000fc800078e0264 */
[C---:B------:R-:W-:Y:S02]  /*1eb0*/  IMAD.WIDE R126, R77.reuse, 0x8, R130 ;  /* 0x000000084d7e7825 */ /* 0x040fe400078e0282 */
[----:B------:R-:W2:Y:S02]  /*1ec0*/  LDG.E.64 R130, desc[UR18][R130.64] ;  /* 0x0000001282827981 */ /* 0x000ea4000c1e1b00 */
[C---:B0-----:R-:W-:Y:S02]  /*1ed0*/  IMAD.WIDE R120, R77.reuse, 0x8, R98 ;  /* 0x000000084d787825 */ /* 0x041fe400078e0262 */
[----:B------:R-:W2:Y:S02]  /*1ee0*/  LDG.E.64 R128, desc[UR18][R128.64] ;  /* 0x0000001280807981 */ /* 0x000ea4000c1e1b00 */
[----:B------:R-:W-:Y:S02]  /*1ef0*/  IMAD.WIDE R118, R77, 0x8, R122 ;  /* 0x000000084d767825 */ /* 0x000fe400078e027a */
[----:B------:R-:W2:Y:S04]  /*1f00*/  LDG.E.64 R126, desc[UR18][R126.64] ;  /* 0x000000127e7e7981 */ /* 0x000ea8000c1e1b00 */
[----:B------:R-:W5:Y:S04]  /*1f10*/  LDG.E.64 R122, desc[UR18][R122.64] ;  /* 0x000000127a7a7981 */ /* 0x000f68000c1e1b00 */
[----:B------:R-:W5:Y:S04]  /*1f20*/  LDG.E.64 R120, desc[UR18][R120.64] ;  /* 0x0000001278787981 */ /* 0x000f68000c1e1b00 */
[----:B------:R-:W5:Y:S01]  /*1f30*/  LDG.E.64 R118, desc[UR18][R118.64] ;  /* 0x0000001276767981 */ /* 0x000f62000c1e1b00 */
[----:B------:R-:W-:-:S02]  /*1f40*/  DADD R76, R96, R84 ;  /* 0x00000000604c7229 */ /* 0x000fc40000000054 */
[--C-:B------:R-:W-:Y:S02]  /*1f50*/  DADD R78, R78, -R84.reuse ;  /* 0x000000004e4e7229 */ /* 0x100fe40000000854 */
[--C-:B------:R-:W-:Y:S02]  /*1f60*/  DADD R80, R80, -R84.reuse ;  /* 0x0000000050507229 */ /* 0x100fe40000000854 */
[----:B------:R-:W-:Y:S02]  /*1f70*/  DADD R82, R82, -R84 ;  /* 0x0000000052527229 */ /* 0x000fe40000000854 */
[----:B------:R-:W-:Y:S02]  /*1f80*/  DFMA R90, R84, 8, R90 ;  /* 0x40200000545a782b */ /* 0x000fe4000000005a */
[--C-:B------:R-:W-:Y:S02]  /*1f90*/  DADD R94, R94, R84.reuse ;  /* 0x000000005e5e7229 */ /* 0x100fe40000000054 */
[----:B------:R-:W-:-:S02]  /*1fa0*/  DADD R116, R116, -R84 ;  /* 0x0000000074747229 */ /* 0x000fc40000000854 */
[--C-:B------:R-:W-:Y:S02]  /*1fb0*/  DADD R114, R114, -R84.reuse ;  /* 0x0000000072727229 */ /* 0x100fe40000000854 */
[--C-:B------:R-:W-:Y:S02]  /*1fc0*/  DADD R112, R112, R84.reuse ;  /* 0x0000000070707229 */ /* 0x100fe40000000054 */
[--C-:B------:R-:W-:Y:S02]  /*1fd0*/  DADD R110, R110, R84.reuse ;  /* 0x000000006e6e7229 */ /* 0x100fe40000000054 */
[--C-:B------:R-:W-:Y:S02]  /*1fe0*/  DADD R108, R108, -R84.reuse ;  /* 0x000000006c6c7229 */ /* 0x100fe40000000854 */
[----:B------:R-:W-:Y:S02]  /*1ff0*/  DADD R106, R106, -R84 ;  /* 0x000000006a6a7229 */ /* 0x000fe40000000854 */
[----:B------:R-:W-:-:S02]  /*2000*/  DADD R84, R64, R64 ;  /* 0x0000000040547229 */ /* 0x000fc40000000040 */
[--C-:B------:R-:W-:Y:S02]  /*2010*/  DADD R96, R88, R60.reuse ;  /* 0x0000000058607229 */ /* 0x100fe4000000003c */
[--C-:B-1----:R-:W-:Y:S02]  /*2020*/  DADD R98, R92, R60.reuse ;  /* 0x000000005c627229 */ /* 0x102fe4000000003c */
[--C-:B------:R-:W-:Y:S02]  /*2030*/  DADD R88, R76, R60.reuse ;  /* 0x000000004c587229 */ /* 0x100fe4000000003c */
[--C-:B------:R-:W-:Y:S02]  /*2040*/  DADD R78, R78, R60.reuse ;  /* 0x000000004e4e7229 */ /* 0x100fe4000000003c */
[--C-:B------:R-:W-:Y:S02]  /*2050*/  DADD R80, R80, R60.reuse ;  /* 0x0000000050507229 */ /* 0x100fe4000000003c */
[----:B------:R-:W-:-:S02]  /*2060*/  DADD R82, R82, R60 ;  /* 0x0000000052527229 */ /* 0x000fc4000000003c */
[----:B------:R-:W-:Y:S02]  /*2070*/  DFMA R92, R60, 8, R90 ;  /* 0x402000003c5c782b */ /* 0x000fe4000000005a */
[----:B------:R-:W-:Y:S02]  /*2080*/  DADD R94, R94, R60 ;  /* 0x000000005e5e7229 */ /* 0x000fe4000000003c */
[----:B------:R-:W-:Y:S02]  /*2090*/  DADD R90, R96, -R84 ;  /* 0x00000000605a7229 */ /* 0x000fe40000000854 */
[--C-:B------:R-:W-:Y:S02]  /*20a0*/  DADD R102, R70, R64.reuse ;  /* 0x0000000046667229 */ /* 0x100fe40000000040 */
[--C-:B------:R-:W-:Y:S02]  /*20b0*/  DADD R96, R58, R64.reuse ;  /* 0x000000003a607229 */ /* 0x100fe40000000040 */
[----:B------:R-:W-:-:S02]  /*20c0*/  DADD R88, R88, R64 ;  /* 0x0000000058587229 */ /* 0x000fc40000000040 */
[--C-:B------:R-:W-:Y:S02]  /*20d0*/  DADD R116, R116, -R60.reuse ;  /* 0x0000000074747229 */ /* 0x100fe4000000083c */
[--C-:B------:R-:W-:Y:S02]  /*20e0*/  DADD R114, R114, R60.reuse ;  /* 0x0000000072727229 */ /* 0x100fe4000000003c */
[--C-:B------:R-:W-:Y:S02]  /*20f0*/  DADD R112, R112, -R60.reuse ;  /* 0x0000000070707229 */ /* 0x100fe4000000083c */
[--C-:B------:R-:W-:Y:S02]  /*2100*/  DADD R110, R110, -R60.reuse ;  /* 0x000000006e6e7229 */ /* 0x100fe4000000083c */
[--C-:B------:R-:W-:Y:S02]  /*2110*/  DADD R108, R108, -R60.reuse ;  /* 0x000000006c6c7229 */ /* 0x100fe4000000083c */
[----:B------:R-:W-:-:S02]  /*2120*/  DADD R106, R106, -R60 ;  /* 0x000000006a6a7229 */ /* 0x000fc4000000083c */
[--C-:B------:R-:W-:Y:S02]  /*2130*/  DADD R78, R78, -R64.reuse ;  /* 0x000000004e4e7229 */ /* 0x100fe40000000840 */
[--C-:B------:R-:W-:Y:S02]  /*2140*/  DADD R66, R66, R64.reuse ;  /* 0x0000000042427229 */ /* 0x100fe40000000040 */
[--C-:B------:R-:W-:Y:S02]  /*2150*/  DADD R80, R80, R64.reuse ;  /* 0x0000000050507229 */ /* 0x100fe40000000040 */
[----:B------:R-:W-:Y:S02]  /*2160*/  DADD R70, R82, R64 ;  /* 0x0000000052467229 */ /* 0x000fe40000000040 */
[----:B------:R-:W-:Y:S02]  /*2170*/  DFMA R58, R64, 8, R92 ;  /* 0x40200000403a782b */ /* 0x000fe4000000005c */
[----:B------:R-:W-:-:S02]  /*2180*/  DADD R60, R94, R64 ;  /* 0x000000005e3c7229 */ /* 0x000fc40000000040 */
[----:B------:R-:W-:Y:S02]  /*2190*/  DADD R76, R98, -R84 ;  /* 0x00000000624c7229 */ /* 0x000fe40000000854 */
[--C-:B------:R-:W-:Y:S02]  /*21a0*/  DADD R104, R64, R62.reuse ;  /* 0x0000000040687229 */ /* 0x100fe4000000003e */
[--C-:B------:R-:W-:Y:S02]  /*21b0*/  DADD R82, R62, R62.reuse ;  /* 0x000000003e527229 */ /* 0x100fe4000000003e */
[--C-:B------:R-:W-:Y:S02]  /*21c0*/  DADD R64, R88, R62.reuse ;  /* 0x0000000058407229 */ /* 0x100fe4000000003e */
[--C-:B------:R-:W-:Y:S02]  /*21d0*/  DADD R102, R102, -R62.reuse ;  /* 0x0000000066667229 */ /* 0x100fe4000000083e */
[----:B------:R-:W-:-:S02]  /*21e0*/  DADD R100, R78, R62 ;  /* 0x000000004e647229 */ /* 0x000fc4000000003e */
[--C-:B------:R-:W-:Y:S02]  /*21f0*/  DADD R98, R66, -R62.reuse ;  /* 0x0000000042627229 */ /* 0x100fe4000000083e */
[--C-:B------:R-:W-:Y:S02]  /*2200*/  DADD R96, R96, -R62.reuse ;  /* 0x0000000060607229 */ /* 0x100fe4000000083e */
[--C-:B------:R-:W-:Y:S02]  /*2210*/  DADD R94, R80, -R62.reuse ;  /* 0x00000000505e7229 */ /* 0x100fe4000000083e */
[----:B------:R-:W-:Y:S02]  /*2220*/  DADD R92, R70, -R62 ;  /* 0x00000000465c7229 */ /* 0x000fe4000000083e */
[----:B------:R-:W-:Y:S02]  /*2230*/  DFMA R88, R62, 8, R58 ;  /* 0x402000003e58782b */ /* 0x000fe4000000003a */
[----:B------:R-:W-:-:S02]  /*2240*/  DADD R60, R60, R62 ;  /* 0x000000003c3c7229 */ /* 0x000fc4000000003e */
[--C-:B------:R-:W-:Y:S02]  /*2250*/  DADD R84, R76, -R82.reuse ;  /* 0x000000004c547229 */ /* 0x100fe40000000852 */
[----:B------:R-:W-:Y:S02]  /*2260*/  DADD R82, R90, -R82 ;  /* 0x000000005a527229 */ /* 0x000fe40000000852 */
[--C-:B------:R-:W-:Y:S02]  /*2270*/  DADD R58, R56, R56.reuse ;  /* 0x00000000383a7229 */ /* 0x100fe40000000038 */
[--C-:B------:R-:W-:Y:S02]  /*2280*/  DADD R104, R104, -R56.reuse ;  /* 0x0000000068687229 */ /* 0x100fe40000000838 */
[--C-:B------:R-:W-:Y:S02]  /*2290*/  DADD R102, R102, R56.reuse ;  /* 0x0000000066667229 */ /* 0x100fe40000000038 */
[----:B------:R-:W-:-:S02]  /*22a0*/  DADD R100, R100, R56 ;  /* 0x0000000064647229 */ /* 0x000fc40000000038 */
[--C-:B------:R-:W-:Y:S02]  /*22b0*/  DADD R98, R98, R56.reuse ;  /* 0x0000000062627229 */ /* 0x100fe40000000038 */
[--C-:B------:R-:W-:Y:S02]  /*22c0*/  DADD R96, R96, R56.reuse ;  /* 0x0000000060607229 */ /* 0x100fe40000000038 */
[--C-:B------:R-:W-:Y:S02]  /*22d0*/  DADD R94, R94, -R56.reuse ;  /* 0x000000005e5e7229 */ /* 0x100fe40000000838 */
[--C-:B------:R-:W-:Y:S02]  /*22e0*/  DADD R92, R92, -R56.reuse ;  /* 0x000000005c5c7229 */ /* 0x100fe40000000838 */
[----:B------:R-:W-:Y:S02]  /*22f0*/  DADD R90, R64, R56 ;  /* 0x00000000405a7229 */ /* 0x000fe40000000038 */
[----:B------:R-:W-:-:S02]  /*2300*/  DFMA R88, R56, 8, R88 ;  /* 0x402000003858782b */ /* 0x000fc40000000058 */
[----:B------:R-:W-:Y:S02]  /*2310*/  DADD R60, R60, R56 ;  /* 0x000000003c3c7229 */ /* 0x000fe40000000038 */
[C---:B------:R-:W-:Y:S02]  /*2320*/  DMUL R56, R50.reuse, 11 ;  /* 0x4026000032387828 */ /* 0x040fe40000000000 */
[----:B------:R-:W-:Y:S02]  /*2330*/  DMUL R62, R50, -4 ;  /* 0xc0100000323e7828 */ /* 0x000fe40000000000 */
[--C-:B------:R-:W-:Y:S02]  /*2340*/  DADD R84, R84, -R58.reuse ;  /* 0x0000000054547229 */ /* 0x100fe4000000083a */
[----:B------:R-:W-:Y:S02]  /*2350*/  DADD R82, R82, -R58 ;  /* 0x0000000052527229 */ /* 0x000fe4000000083a */
[----:B------:R-:W-:-:S02]  /*2360*/  DADD R58, R86, R86 ;  /* 0x00000000563a7229 */ /* 0x000fc40000000056 */
[--C-:B------:R-:W-:Y:S02]  /*2370*/  DADD R104, R104, -R86.reuse ;  /* 0x0000000068687229 */ /* 0x100fe40000000856 */
[--C-:B------:R-:W-:Y:S02]  /*2380*/  DADD R102, R102, -R86.reuse ;  /* 0x0000000066667229 */ /* 0x100fe40000000856 */
[--C-:B------:R-:W-:Y:S02]  /*2390*/  DADD R100, R100, -R86.reuse ;  /* 0x0000000064647229 */ /* 0x100fe40000000856 */
[--C-:B------:R-:W-:Y:S02]  /*23a0*/  DADD R98, R98, -R86.reuse ;  /* 0x0000000062627229 */ /* 0x100fe40000000856 */
[--C-:B------:R-:W-:Y:S02]  /*23b0*/  DADD R96, R96, -R86.reuse ;  /* 0x0000000060607229 */ /* 0x100fe40000000856 */
[----:B------:R-:W-:-:S02]  /*23c0*/  DADD R94, R94, R86 ;  /* 0x000000005e5e7229 */ /* 0x000fc40000000056 */
[--C-:B------:R-:W-:Y:S02]  /*23d0*/  DADD R92, R92, R86.reuse ;  /* 0x000000005c5c7229 */ /* 0x100fe40000000056 */
[----:B------:R-:W-:Y:S02]  /*23e0*/  DADD R90, R90, R86 ;  /* 0x000000005a5a7229 */ /* 0x000fe40000000056 */
[----:B------:R-:W-:Y:S02]  /*23f0*/  DFMA R88, R86, 8, R88 ;  /* 0x402000005658782b */ /* 0x000fe40000000058 */
[----:B------:R-:W-:Y:S02]  /*2400*/  DADD R86, R60, R86 ;  /* 0x000000003c567229 */ /* 0x000fe40000000056 */
[C---:B------:R-:W-:Y:S02]  /*2410*/  DADD R60, R54.reuse, R50 ;  /* 0x00000000363c7229 */ /* 0x040fe40000000032 */
[----:B------:R-:W-:-:S02]  /*2420*/  DFMA R66, R54, -30, -R56 ;  /* 0xc03e00003642782b */ /* 0x000fc40000000838 */
[----:B------:R-:W-:Y:S02]  /*2430*/  DFMA R70, R54, 12, R62 ;  /* 0x402800003646782b */ /* 0x000fe4000000003e */
[C---:B------:R-:W-:Y:S02]  /*2440*/  DADD R64, R52.reuse, R52 ;  /* 0x0000000034407229 */ /* 0x040fe40000000034 */
[----:B------:R-:W-:Y:S02]  /*2450*/  DFMA R76, R52, -4, R62 ;  /* 0xc0100000344c782b */ /* 0x000fe4000000003e */
[----:B------:R-:W-:Y:S02]  /*2460*/  DADD R54, R60, R52 ;  /* 0x000000003c367229 */ /* 0x000fe40000000034 */
[C---:B------:R-:W-:Y:S02]  /*2470*/  DFMA R66, R52.reuse, -11, R66 ;  /* 0xc02600003442782b */ /* 0x040fe40000000042 */
[----:B------:R-:W-:-:S02]  /*2480*/  DFMA R70, R52, -4, R70 ;  /* 0xc01000003446782b */ /* 0x000fc40000000046 */
[C---:B------:R-:W-:Y:S02]  /*2490*/  DADD R60, R50.reuse, -R52 ;  /* 0x00000000323c7229 */ /* 0x040fe40000000834 */
[----:B------:R-:W-:Y:S02]  /*24a0*/  DFMA R50, R50, 2, R64 ;  /* 0x400000003232782b */ /* 0x000fe40000000040 */
[----:B------:R-:W-:Y:S02]  /*24b0*/  DADD R56, R42, R42 ;  /* 0x000000002a387229 */ /* 0x000fe4000000002a */
[----:B------:R-:W-:Y:S02]  /*24c0*/  DFMA R76, R46, 2, R76 ;  /* 0x400000002e4c782b */ /* 0x000fe4000000004c */
[----:B------:R-:W-:Y:S02]  /*24d0*/  DFMA R62, R52, 4, R62 ;  /* 0x40100000343e782b */ /* 0x000fe4000000003e */
[----:B------:R-:W-:-:S02]  /*24e0*/  DFMA R66, R46, -11, R66 ;  /* 0xc02600002e42782b */ /* 0x000fc40000000042 */
[----:B------:R-:W-:Y:S02]  /*24f0*/  DADD R52, R54, R46 ;  /* 0x0000000036347229 */ /* 0x000fe4000000002e */
[----:B------:R-:W-:Y:S02]  /*2500*/  DFMA R70, R46, -4, R70 ;  /* 0xc01000002e46782b */ /* 0x000fe40000000046 */
[----:B------:R-:W-:Y:S02]  /*2510*/  DADD R50, R50, -R46 ;  /* 0x0000000032327229 */ /* 0x000fe4000000082e */
[----:B------:R-:W-:Y:S02]  /*2520*/  DADD R54, R76, R56 ;  /* 0x000000004c367229 */ /* 0x000fe40000000038 */
[--C-:B------:R-:W-:Y:S02]  /*2530*/  DADD R84, R84, -R58.reuse ;  /* 0x0000000054547229 */ /* 0x100fe4000000083a */
[----:B------:R-:W-:-:S02]  /*2540*/  DADD R82, R82, -R58 ;  /* 0x0000000052527229 */ /* 0x000fc4000000083a */
[C---:B------:R-:W-:Y:S02]  /*2550*/  DFMA R56, R46.reuse, -2, -R56 ;  /* 0xc00000002e38782b */ /* 0x040fe40000000838 */
[C---:B------:R-:W-:Y:S02]  /*2560*/  DMUL R58, R46.reuse, 4 ;  /* 0x401000002e3a7828 */ /* 0x040fe40000000000 */
[----:B------:R-:W-:Y:S02]  /*2570*/  DADD R64, R46, -R42 ;  /* 0x000000002e407229 */ /* 0x000fe4000000082a */
[----:B------:R-:W-:Y:S02]  /*2580*/  DFMA R66, R42, -11, R66 ;  /* 0xc02600002a42782b */ /* 0x000fe40000000042 */
[--C-:B------:R-:W-:Y:S02]  /*2590*/  DADD R46, R46, R42.reuse ;  /* 0x000000002e2e7229 */ /* 0x100fe4000000002a */
[----:B------:R-:W-:-:S02]  /*25a0*/  DADD R52, R52, R42 ;  /* 0x0000000034347229 */ /* 0x000fc4000000002a */
[----:B------:R-:W-:Y:S02]  /*25b0*/  DFMA R70, R42, -4, R70 ;  /* 0xc01000002a46782b */ /* 0x000fe40000000046 */
[----:B------:R-:W-:Y:S02]  /*25c0*/  DADD R76, R50, -R42 ;  /* 0x00000000324c7229 */ /* 0x000fe4000000082a */
[----:B------:R-:W-:Y:S02]  /*25d0*/  DFMA R50, R44, 2, R56 ;  /* 0x400000002c32782b */ /* 0x000fe40000000038 */
[----:B------:R-:W-:Y:S02]  /*25e0*/  DFMA R58, R42, 4, -R58 ;  /* 0x401000002a3a782b */ /* 0x000fe4000000083a */
[C---:B------:R-:W-:Y:S02]  /*25f0*/  DFMA R56, R44.reuse, -11, R66 ;  /* 0xc02600002c38782b */ /* 0x040fe40000000042 */
[----:B------:R-:W-:-:S02]  /*2600*/  DMUL R42, R44, 4 ;  /* 0x401000002c2a7828 */ /* 0x000fc40000000000 */
[--C-:B------:R-:W-:Y:S02]  /*2610*/  DADD R46, R46, -R44.reuse ;  /* 0x000000002e2e7229 */ /* 0x100fe4000000082c */
[----:B------:R-:W-:Y:S02]  /*2620*/  DADD R52, R52, R44 ;  /* 0x0000000034347229 */ /* 0x000fe4000000002c */
[C---:B------:R-:W-:Y:S02]  /*2630*/  DFMA R54, R44.reuse, 2, R54 ;  /* 0x400000002c36782b */ /* 0x040fe40000000036 */
[----:B------:R-:W-:Y:S02]  /*2640*/  DFMA R66, R44, -4, R70 ;  /* 0xc01000002c42782b */ /* 0x000fe40000000046 */
[----:B------:R-:W-:Y:S02]  /*2650*/  DADD R70, R76, -R44 ;  /* 0x000000004c467229 */ /* 0x000fe4000000082c */
[----:B------:R-:W-:-:S02]  /*2660*/  DADD R44, R44, -R74 ;  /* 0x000000002c2c7229 */ /* 0x000fc4000000084a */
[----:B------:R-:W-:Y:S02]  /*2670*/  DFMA R42, R74, 4, -R42 ;  /* 0x401000004a2a782b */ /* 0x000fe4000000082a */
[----:B------:R-:W-:Y:S02]  /*2680*/  DADD R46, R46, -R74 ;  /* 0x000000002e2e7229 */ /* 0x000fe4000000084a */
[----:B------:R-:W-:Y:S02]  /*2690*/  DFMA R50, R74, 2, R50 ;  /* 0x400000004a32782b */ /* 0x000fe40000000032 */
[----:B------:R-:W-:Y:S02]  /*26a0*/  DADD R52, R52, R74 ;  /* 0x0000000034347229 */ /* 0x000fe4000000004a */
[C---:B------:R-:W-:Y:S02]  /*26b0*/  DFMA R54, R74.reuse, 2, R54 ;  /* 0x400000004a36782b */ /* 0x040fe40000000036 */
[----:B------:R-:W-:-:S02]  /*26c0*/  DFMA R56, R74, -11, R56 ;  /* 0xc02600004a38782b */ /* 0x000fc40000000038 */
[----:B------:R-:W-:Y:S02]  /*26d0*/  DFMA R66, R74, -4, R66 ;  /* 0xc01000004a42782b */ /* 0x000fe40000000042 */
[----:B------:R-:W-:Y:S02]  /*26e0*/  DADD R74, R70, -R74 ;  /* 0x00000000464a7229 */ /* 0x000fe4000000084a */
[--C-:B---3--:R-:W-:Y:S02]  /*26f0*/  DADD R60, R60, R26.reuse ;  /* 0x000000003c3c7229 */ /* 0x108fe4000000001a */
[--C-:B------:R-:W-:Y:S02]  /*2700*/  DADD R62, R62, R26.reuse ;  /* 0x000000003e3e7229 */ /* 0x100fe4000000001a */
[--C-:B------:R-:W-:Y:S02]  /*2710*/  DADD R64, R64, R26.reuse ;  /* 0x0000000040407229 */ /* 0x100fe4000000001a */
[----:B------:R-:W-:-:S02]  /*2720*/  DADD R58, R58, R26 ;  /* 0x000000003a3a7229 */ /* 0x000fc4000000001a */
[--C-:B------:R-:W-:Y:S02]  /*2730*/  DADD R46, R46, R26.reuse ;  /* 0x000000002e2e7229 */ /* 0x100fe4000000001a */
[--C-:B------:R-:W-:Y:S02]  /*2740*/  DADD R50, R50, R26.reuse ;  /* 0x0000000032327229 */ /* 0x100fe4000000001a */
[--C-:B------:R-:W-:Y:S02]  /*2750*/  DADD R52, R52, R26.reuse ;  /* 0x0000000034347229 */ /* 0x100fe4000000001a */
[----:B------:R-:W-:Y:S02]  /*2760*/  DADD R54, R54, R26 ;  /* 0x0000000036367229 */ /* 0x000fe4000000001a */
[----:B------:R-:W-:Y:S02]  /*2770*/  DFMA R56, R26, 8, R56 ;  /* 0x402000001a38782b */ /* 0x000fe40000000038 */
[----:B------:R-:W-:-:S02]  /*2780*/  DADD R66, R66, R26 ;  /* 0x0000000042427229 */ /* 0x000fc4000000001a */
[----:B------:R-:W-:Y:S02]  /*2790*/  DADD R74, R74, R26 ;  /* 0x000000004a4a7229 */ /* 0x000fe4000000001a */
[C-C-:B------:R-:W-:Y:S02]  /*27a0*/  DADD R80, R26.reuse, R72.reuse ;  /* 0x000000001a507229 */ /* 0x140fe40000000048 */
[C-C-:B------:R-:W-:Y:S02]  /*27b0*/  DADD R70, R26.reuse, -R72.reuse ;  /* 0x000000001a467229 */ /* 0x140fe40000000848 */
[--C-:B------:R-:W-:Y:S02]  /*27c0*/  DADD R26, -R26, R72.reuse ;  /* 0x000000001a1a7229 */ /* 0x100fe40000000148 */
[--C-:B------:R-:W-:Y:S02]  /*27d0*/  DADD R60, R60, -R72.reuse ;  /* 0x000000003c3c7229 */ /* 0x100fe40000000848 */
[----:B------:R-:W-:-:S02]  /*27e0*/  DADD R62, R62, -R72 ;  /* 0x000000003e3e7229 */ /* 0x000fc40000000848 */
[--C-:B------:R-:W-:Y:S02]  /*27f0*/  DADD R64, R64, -R72.reuse ;  /* 0x0000000040407229 */ /* 0x100fe40000000848 */
[--C-:B------:R-:W-:Y:S02]  /*2800*/  DADD R58, R58, -R72.reuse ;  /* 0x000000003a3a7229 */ /* 0x100fe40000000848 */
[--C-:B------:R-:W-:Y:S02]  /*2810*/  DADD R46, R46, R72.reuse ;  /* 0x000000002e2e7229 */ /* 0x100fe40000000048 */
[--C-:B------:R-:W-:Y:S02]  /*2820*/  DADD R50, R50, R72.reuse ;  /* 0x0000000032327229 */ /* 0x100fe40000000048 */
[--C-:B------:R-:W-:Y:S02]  /*2830*/  DADD R52, R52, R72.reuse ;  /* 0x0000000034347229 */ /* 0x100fe40000000048 */
[----:B------:R-:W-:-:S02]  /*2840*/  DADD R54, R54, R72 ;  /* 0x0000000036367229 */ /* 0x000fc40000000048 */
[----:B------:R-:W-:Y:S02]  /*2850*/  DFMA R56, R72, 8, R56 ;  /* 0x402000004838782b */ /* 0x000fe40000000038 */
[--C-:B------:R-:W-:Y:S02]  /*2860*/  DADD R66, R66, R72.reuse ;  /* 0x0000000042427229 */ /* 0x100fe40000000048 */
[----:B------:R-:W-:Y:S02]  /*2870*/  DADD R72, R74, R72 ;  /* 0x000000004a487229 */ /* 0x000fe40000000048 */
[--C-:B----4-:R-:W-:Y:S02]  /*2880*/  DADD R80, R80, -R68.reuse ;  /* 0x0000000050507229 */ /* 0x110fe40000000844 */
[--C-:B------:R-:W-:Y:S02]  /*2890*/  DADD R70, R70, R68.reuse ;  /* 0x0000000046467229 */ /* 0x100fe40000000044 */
[----:B------:R-:W-:-:S02]  /*28a0*/  DADD R26, R26, R68 ;  /* 0x000000001a1a7229 */ /* 0x000fc40000000044 */
[--C-:B------:R-:W-:Y:S02]  /*28b0*/  DADD R60, R60, R68.reuse ;  /* 0x000000003c3c7229 */ /* 0x100fe40000000044 */
[--C-:B------:R-:W-:Y:S02]  /*28c0*/  DADD R62, R62, R68.reuse ;  /* 0x000000003e3e7229 */ /* 0x100fe40000000044 */
[--C-:B------:R-:W-:Y:S02]  /*28d0*/  DADD R64, R64, -R68.reuse ;  /* 0x0000000040407229 */ /* 0x100fe40000000844 */
[--C-:B------:R-:W-:Y:S02]  /*28e0*/  DADD R58, R58, -R68.reuse ;  /* 0x000000003a3a7229 */ /* 0x100fe40000000844 */
[--C-:B------:R-:W-:Y:S02]  /*28f0*/  DADD R46, R46, R68.reuse ;  /* 0x000000002e2e7229 */ /* 0x100fe40000000044 */
[----:B------:R-:W-:-:S02]  /*2900*/  DADD R50, R50, R68 ;  /* 0x0000000032327229 */ /* 0x000fc40000000044 */
[--C-:B------:R-:W-:Y:S02]  /*2910*/  DADD R52, R52, R68.reuse ;  /* 0x0000000034347229 */ /* 0x100fe40000000044 */
[----:B------:R-:W-:Y:S02]  /*2920*/  DADD R54, R54, R68 ;  /* 0x0000000036367229 */ /* 0x000fe40000000044 */
[----:B------:R-:W-:Y:S02]  /*2930*/  DFMA R56, R68, 8, R56 ;  /* 0x402000004438782b */ /* 0x000fe40000000038 */
[--C-:B------:R-:W-:Y:S02]  /*2940*/  DADD R66, R66, R68.reuse ;  /* 0x0000000042427229 */ /* 0x100fe40000000044 */
[----:B------:R-:W-:Y:S02]  /*2950*/  DADD R68, R72, R68 ;  /* 0x0000000048447229 */ /* 0x000fe40000000044 */
[----:B------:R-:W-:-:S02]  /*2960*/  DADD R54, R54, R36 ;  /* 0x0000000036367229 */ /* 0x000fc40000000024 */
[----:B------:R-:W-:Y:S02]  /*2970*/  DADD R52, R52, R36 ;  /* 0x0000000034347229 */ /* 0x000fe40000000024 */
[----:B------:R-:W-:Y:S02]  /*2980*/  DFMA R56, R36, 8, R56 ;  /* 0x402000002438782b */ /* 0x000fe40000000038 */
[--C-:B------:R-:W-:Y:S02]  /*2990*/  DADD R68, R68, R36.reuse ;  /* 0x0000000044447229 */ /* 0x100fe40000000024 */
[--C-:B------:R-:W-:Y:S02]  /*29a0*/  DADD R66, R66, R36.reuse ;  /* 0x0000000042427229 */ /* 0x100fe40000000024 */
[--C-:B------:R-:W-:Y:S02]  /*29b0*/  DADD R70, R70, -R36.reuse ;  /* 0x0000000046467229 */ /* 0x100fe40000000824 */
[----:B------:R-:W-:-:S02]  /*29c0*/  DADD R60, R60, -R36 ;  /* 0x000000003c3c7229 */ /* 0x000fc40000000824 */
[--C-:B------:R-:W-:Y:S02]  /*29d0*/  DADD R62, R62, -R36.reuse ;  /* 0x000000003e3e7229 */ /* 0x100fe40000000824 */
[--C-:B------:R-:W-:Y:S02]  /*29e0*/  DADD R46, R46, R36.reuse ;  /* 0x000000002e2e7229 */ /* 0x100fe40000000024 */
[----:B------:R-:W-:Y:S02]  /*29f0*/  DADD R50, R50, R36 ;  /* 0x0000000032327229 */ /* 0x000fe40000000024 */
[--C-:B------:R-:W-:Y:S02]  /*2a00*/  DADD R54, R54, R34.reuse ;  /* 0x0000000036367229 */ /* 0x100fe40000000022 */
[--C-:B------:R-:W-:Y:S02]  /*2a10*/  DADD R68, R68, R34.reuse ;  /* 0x0000000044447229 */ /* 0x100fe40000000022 */
[----:B------:R-:W-:-:S02]  /*2a20*/  DADD R44, R44, R34 ;  /* 0x000000002c2c7229 */ /* 0x000fc40000000022 */
[--C-:B------:R-:W-:Y:S02]  /*2a30*/  DADD R42, R42, R34.reuse ;  /* 0x000000002a2a7229 */ /* 0x100fe40000000022 */
[----:B------:R-:W-:Y:S02]  /*2a40*/  DADD R52, R52, R34 ;  /* 0x0000000034347229 */ /* 0x000fe40000000022 */
[----:B------:R-:W-:Y:S02]  /*2a50*/  DFMA R56, R34, 8, R56 ;  /* 0x402000002238782b */ /* 0x000fe40000000038 */
[--C-:B------:R-:W-:Y:S02]  /*2a60*/  DADD R66, R66, R34.reuse ;  /* 0x0000000042427229 */ /* 0x100fe40000000022 */
[----:B------:R-:W-:Y:S02]  /*2a70*/  DADD R70, R70, -R34 ;  /* 0x0000000046467229 */ /* 0x000fe40000000822 */
[----:B------:R-:W-:-:S02]  /*2a80*/  DADD R80, R80, -R36 ;  /* 0x0000000050507229 */ /* 0x000fc40000000824 */
[--C-:B------:R-:W-:Y:S02]  /*2a90*/  DADD R26, R26, -R36.reuse ;  /* 0x000000001a1a7229 */ /* 0x100fe40000000824 */
[--C-:B------:R-:W-:Y:S02]  /*2aa0*/  DADD R64, R64, R36.reuse ;  /* 0x0000000040407229 */ /* 0x100fe40000000024 */
[----:B------:R-:W-:Y:S02]  /*2ab0*/  DADD R58, R58, R36 ;  /* 0x000000003a3a7229 */ /* 0x000fe40000000024 */
[--C-:B------:R-:W-:Y:S02]  /*2ac0*/  DADD R60, R60, R34.reuse ;  /* 0x000000003c3c7229 */ /* 0x100fe40000000022 */
[--C-:B------:R-:W-:Y:S02]  /*2ad0*/  DADD R62, R62, R34.reuse ;  /* 0x000000003e3e7229 */ /* 0x100fe40000000022 */
[----:B------:R-:W-:-:S02]  /*2ae0*/  DADD R46, R46, -R34 ;  /* 0x000000002e2e7229 */ /* 0x000fc40000000822 */
[----:B------:R-:W-:Y:S02]  /*2af0*/  DADD R50, R50, -R34 ;  /* 0x0000000032327229 */ /* 0x000fe40000000822 */
[--C-:B------:R-:W-:Y:S02]  /*2b00*/  DADD R36, R34, R38.reuse ;  /* 0x0000000022247229 */ /* 0x100fe40000000026 */
[--C-:B------:R-:W-:Y:S02]  /*2b10*/  DADD R54, R54, R38.reuse ;  /* 0x0000000036367229 */ /* 0x100fe40000000026 */
[--C-:B------:R-:W-:Y:S02]  /*2b20*/  DADD R68, R68, R38.reuse ;  /* 0x0000000044447229 */ /* 0x100fe40000000026 */
[--C-:B------:R-:W-:Y:S02]  /*2b30*/  DADD R34, R34, -R38.reuse ;  /* 0x0000000022227229 */ /* 0x100fe40000000826 */
[----:B------:R-:W-:-:S02]  /*2b40*/  DADD R44, R44, -R38 ;  /* 0x000000002c2c7229 */ /* 0x000fc40000000826 */
[--C-:B------:R-:W-:Y:S02]  /*2b50*/  DADD R42, R42, -R38.reuse ;  /* 0x000000002a2a7229 */ /* 0x100fe40000000826 */
[----:B------:R-:W-:Y:S02]  /*2b60*/  DADD R52, R52, R38 ;  /* 0x0000000034347229 */ /* 0x000fe40000000026 */
[----:B------:R-:W-:Y:S02]  /*2b70*/  DFMA R56, R38, 8, R56 ;  /* 0x402000002638782b */ /* 0x000fe40000000038 */
[--C-:B------:R-:W-:Y:S02]  /*2b80*/  DADD R66, R66, R38.reuse ;  /* 0x0000000042427229 */ /* 0x100fe40000000026 */
[--C-:B------:R-:W-:Y:S02]  /*2b90*/  DADD R70, R70, R38.reuse ;  /* 0x0000000046467229 */ /* 0x100fe40000000026 */
[----:B------:R-:W-:-:S02]  /*2ba0*/  DADD R60, R60, -R38 ;  /* 0x000000003c3c7229 */ /* 0x000fc40000000826 */
[--C-:B------:R-:W-:Y:S02]  /*2bb0*/  DADD R62, R62, -R38.reuse ;  /* 0x000000003e3e7229 */ /* 0x100fe40000000826 */
[--C-:B------:R-:W-:Y:S02]  /*2bc0*/  DADD R46, R46, -R38.reuse ;  /* 0x000000002e2e7229 */ /* 0x100fe40000000826 */
[----:B------:R-:W-:Y:S02]  /*2bd0*/  DADD R50, R50, -R38 ;  /* 0x0000000032327229 */ /* 0x000fe40000000826 */
[--C-:B------:R-:W-:Y:S02]  /*2be0*/  DADD R36, R36, -R40.reuse ;  /* 0x0000000024247229 */ /* 0x100fe40000000828 */
[--C-:B------:R-:W-:Y:S02]  /*2bf0*/  DADD R54, R54, R40.reuse ;  /* 0x0000000036367229 */ /* 0x100fe40000000028 */
[----:B------:R-:W-:-:S02]  /*2c00*/  DADD R68, R68, R40 ;  /* 0x0000000044447229 */ /* 0x000fc40000000028 */
[--C-:B------:R-:W-:Y:S02]  /*2c10*/  DADD R34, R34, -R40.reuse ;  /* 0x0000000022227229 */ /* 0x100fe40000000828 */
[--C-:B------:R-:W-:Y:S02]  /*2c20*/  DADD R44, R44, -R40.reuse ;  /* 0x000000002c2c7229 */ /* 0x100fe40000000828 */
[--C-:B------:R-:W-:Y:S02]  /*2c30*/  DADD R42, R42, -R40.reuse ;  /* 0x000000002a2a7229 */ /* 0x100fe40000000828 */
[----:B------:R-:W-:Y:S02]  /*2c40*/  DADD R52, R52, R40 ;  /* 0x0000000034347229 */ /* 0x000fe40000000028 */
[----:B------:R-:W-:Y:S02]  /*2c50*/  DFMA R56, R40, 8, R56 ;  /* 0x402000002838782b */ /* 0x000fe40000000038 */
[----:B------:R-:W-:-:S02]  /*2c60*/  DADD R66, R66, R40 ;  /* 0x0000000042427229 */ /* 0x000fc40000000028 */
[--C-:B------:R-:W-:Y:S02]  /*2c70*/  DADD R70, R70, -R40.reuse ;  /* 0x0000000046467229 */ /* 0x100fe40000000828 */
[--C-:B------:R-:W-:Y:S02]  /*2c80*/  DADD R60, R60, R40.reuse ;  /* 0x000000003c3c7229 */ /* 0x100fe40000000028 */
[--C-:B------:R-:W-:Y:S02]  /*2c90*/  DADD R62, R62, R40.reuse ;  /* 0x000000003e3e7229 */ /* 0x100fe40000000028 */
[--C-:B------:R-:W-:Y:S02]  /*2ca0*/  DADD R46, R46, -R40.reuse ;  /* 0x000000002e2e7229 */ /* 0x100fe40000000828 */
[----:B------:R-:W-:Y:S02]  /*2cb0*/  DADD R50, R50, -R40 ;  /* 0x0000000032327229 */ /* 0x000fe40000000828 */
[----:B------:R-:W-:-:S02]  /*2cc0*/  DADD R38, R24, R24 ;  /* 0x0000000018267229 */ /* 0x000fc40000000018 */
[--C-:B------:R-:W-:Y:S02]  /*2cd0*/  DADD R78, R36, -R16.reuse ;  /* 0x00000000244e7229 */ /* 0x100fe40000000810 */
[--C-:B------:R-:W-:Y:S02]  /*2ce0*/  DADD R54, R54, R16.reuse ;  /* 0x0000000036367229 */ /* 0x100fe40000000010 */
[--C-:B------:R-:W-:Y:S02]  /*2cf0*/  DADD R36, R68, R16.reuse ;  /* 0x0000000044247229 */ /* 0x100fe40000000010 */
[--C-:B------:R-:W-:Y:S02]  /*2d00*/  DADD R34, R34, R16.reuse ;  /* 0x0000000022227229 */ /* 0x100fe40000000010 */
[--C-:B------:R-:W-:Y:S02]  /*2d10*/  DADD R44, R44, R16.reuse ;  /* 0x000000002c2c7229 */ /* 0x100fe40000000010 */
        /* <DEDUP_REMOVED lines=8> */
[----:B------:R-:W-:Y:S02]  /*2da0*/  DADD R68, R50, -R16 ;  /* 0x0000000032447229 */ /* 0x000fe40000000810 */
[--C-:B------:R-:W-:Y:S02]  /*2db0*/  DADD R16, R54, -R38.reuse ;  /* 0x0000000036107229 */ /* 0x100fe40000000826 */
[----:B------:R-:W-:Y:S02]  /*2dc0*/  DADD R38, R36, -R38 ;  /* 0x0000000024267229 */ /* 0x000fe40000000826 */
[--C-:B------:R-:W-:Y:S02]  /*2dd0*/  DADD R50, R26, R24.reuse ;  /* 0x000000001a327229 */ /* 0x100fe40000000018 */
[----:B------:R-:W-:-:S02]  /*2de0*/  DADD R54, R34, -R24 ;  /* 0x0000000022367229 */ /* 0x000fc40000000818 */
[--C-:B------:R-:W-:Y:S02]  /*2df0*/  DADD R46, R64, R24.reuse ;  /* 0x00000000402e7229 */ /* 0x100fe40000000018 */
[--C-:B------:R-:W-:Y:S02]  /*2e00*/  DADD R58, R58, R24.reuse ;  /* 0x000000003a3a7229 */ /* 0x100fe40000000018 */
[--C-:B------:R-:W-:Y:S02]  /*2e10*/  DADD R40, R44, R24.reuse ;  /* 0x000000002c287229 */ /* 0x100fe40000000018 */
[--C-:B------:R-:W-:Y:S02]  /*2e20*/  DADD R36, R42, R24.reuse ;  /* 0x000000002a247229 */ /* 0x100fe40000000018 */
[----:B------:R-:W-:Y:S02]  /*2e30*/  DADD R26, R52, R24 ;  /* 0x00000000341a7229 */ /* 0x000fe40000000018 */
[----:B------:R-:W-:-:S02]  /*2e40*/  DFMA R56, R24, 8, R56 ;  /* 0x402000001838782b */ /* 0x000fc40000000038 */
[----:B------:R-:W-:Y:S02]  /*2e50*/  DADD R66, R66, R24 ;  /* 0x0000000042427229 */ /* 0x000fe40000000018 */
[--C-:B------:R-:W-:Y:S02]  /*2e60*/  DADD R34, R18, R18.reuse ;  /* 0x0000000012227229 */ /* 0x100fe40000000012 */
[--C-:B------:R-:W-:Y:S01]  /*2e70*/  DADD R52, R24, R18.reuse ;  /* 0x0000000018347229 */ /* 0x100fe20000000012 */
[----:B------:R-:W-:Y:S01]  /*2e80*/  FFMA R0, RZ, R5, R15 ;  /* 0x00000005ff007223 */ /* 0x000fe2000000000f */
[--C-:B------:R-:W-:Y:S02]  /*2e90*/  DADD R50, R50, -R18.reuse ;  /* 0x0000000032327229 */ /* 0x100fe40000000812 */
[--C-:B------:R-:W-:Y:S02]  /*2ea0*/  DADD R44, R54, R18.reuse ;  /* 0x00000000362c7229 */ /* 0x100fe40000000012 */
[----:B------:R-:W-:-:S02]  /*2eb0*/  DADD R46, R46, -R18 ;  /* 0x000000002e2e7229 */ /* 0x000fc40000000812 */
[--C-:B------:R-:W-:Y:S02]  /*2ec0*/  DADD R42, R58, -R18.reuse ;  /* 0x000000003a2a7229 */ /* 0x100fe40000000812 */
[--C-:B------:R-:W-:Y:S02]  /*2ed0*/  DADD R40, R40, -R18.reuse ;  /* 0x0000000028287229 */ /* 0x100fe40000000812 */
[--C-:B------:R-:W-:Y:S02]  /*2ee0*/  DADD R36, R36, -R18.reuse ;  /* 0x0000000024247229 */ /* 0x100fe40000000812 */
[----:B------:R-:W-:Y:S02]  /*2ef0*/  DADD R26, R26, R18 ;  /* 0x000000001a1a7229 */ /* 0x000fe40000000012 */
[----:B------:R-:W-:Y:S02]  /*2f00*/  DFMA R24, R18, 8, R56 ;  /* 0x402000001218782b */ /* 0x000fe40000000038 */
[----:B------:R-:W-:-:S02]  /*2f10*/  DADD R18, R66, R18 ;  /* 0x0000000042127229 */ /* 0x000fc40000000012 */
[--C-:B------:R-:W-:Y:S02]  /*2f20*/  DADD R16, R16, -R34.reuse ;  /* 0x0000000010107229 */ /* 0x100fe40000000822 */
[----:B------:R-:W-:Y:S02]  /*2f30*/  DADD R38, R38, -R34 ;  /* 0x0000000026267229 */ /* 0x000fe40000000822 */
[--C-:B------:R-:W-:Y:S01]  /*2f40*/  DADD R34, R20, R20.reuse ;  /* 0x0000000014227229 */ /* 0x100fe20000000014 */
[----:B------:R-:W-:Y:S02]  /*2f50*/  FSETP.GT.AND P0, PT, |R0|, 1.469367938527859385e-39, PT ;  /* 0x001000000000780b */ /* 0x000fe40003f04200 */
[----:B------:R-:W-:Y:S01]  /*2f60*/  FSETP.GEU.AND P1, PT, |R23|, 6.5827683646048100446e-37, PT ;  /* 0x036000001700780b */ /* 0x000fe20003f2e200 */
[--C-:B------:R-:W-:Y:S02]  /*2f70*/  DADD R52, R52, -R20.reuse ;  /* 0x0000000034347229 */ /* 0x100fe40000000814 */
[----:B------:R-:W-:-:S02]  /*2f80*/  DADD R50, R50, R20 ;  /* 0x0000000032327229 */ /* 0x000fc40000000014 */
[--C-:B------:R-:W-:Y:S02]  /*2f90*/  DADD R44, R44, R20.reuse ;  /* 0x000000002c2c7229 */ /* 0x100fe40000000014 */
[--C-:B------:R-:W-:Y:S02]  /*2fa0*/  DADD R46, R46, R20.reuse ;  /* 0x000000002e2e7229 */ /* 0x100fe40000000014 */
[--C-:B------:R-:W-:Y:S02]  /*2fb0*/  DADD R42, R42, R20.reuse ;  /* 0x000000002a2a7229 */ /* 0x100fe40000000014 */
[--C-:B------:R-:W-:Y:S02]  /*2fc0*/  DADD R40, R40, -R20.reuse ;  /* 0x0000000028287229 */ /* 0x100fe40000000814 */
[--C-:B------:R-:W-:Y:S02]  /*2fd0*/  DADD R36, R36, -R20.reuse ;  /* 0x0000000024247229 */ /* 0x100fe40000000814 */
[----:B------:R-:W-:-:S02]  /*2fe0*/  DADD R26, R26, R20 ;  /* 0x000000001a1a7229 */ /* 0x000fc40000000014 */
[----:B------:R-:W-:Y:S02]  /*2ff0*/  DFMA R24, R20, 8, R24 ;  /* 0x402000001418782b */ /* 0x000fe40000000018 */
[----:B------:R-:W-:Y:S02]  /*3000*/  DADD R18, R18, R20 ;  /* 0x0000000012127229 */ /* 0x000fe40000000014 */
[--C-:B------:R-:W-:Y:S02]  /*3010*/  DADD R16, R16, -R34.reuse ;  /* 0x0000000010107229 */ /* 0x100fe40000000822 */
[----:B------:R-:W-:Y:S02]  /*3020*/  DADD R38, R38, -R34 ;  /* 0x0000000026267229 */ /* 0x000fe40000000822 */
[--C-:B--2---:R-:W-:Y:S02]  /*3030*/  DADD R20, R48, R48.reuse ;  /* 0x0000000030147229 */ /* 0x104fe40000000030 */
[----:B------:R-:W-:-:S02]  /*3040*/  DADD R66, R52, -R48 ;  /* 0x0000000034427229 */ /* 0x000fc40000000830 */
[--C-:B------:R-:W-:Y:S01]  /*3050*/  DADD R64, R50, -R48.reuse ;  /* 0x0000000032407229 */ /* 0x100fe20000000830 */
[----:B------:R-:W-:Y:S01]  /*3060*/  BSSY.RECONVERGENT B2, `(.L_x_24) ;  /* 0x0000018000027945 */ /* 0x000fe20003800200 */
[--C-:B------:R-:W-:Y:S02]  /*3070*/  DADD R62, R44, -R48.reuse ;  /* 0x000000002c3e7229 */ /* 0x100fe40000000830 */
[--C-:B------:R-:W-:Y:S02]  /*3080*/  DADD R60, R46, -R48.reuse ;  /* 0x000000002e3c7229 */ /* 0x100fe40000000830 */
[--C-:B------:R-:W-:Y:S02]  /*3090*/  DADD R58, R42, -R48.reuse ;  /* 0x000000002a3a7229 */ /* 0x100fe40000000830 */
[--C-:B------:R-:W-:Y:S02]  /*30a0*/  DADD R56, R40, R48.reuse ;  /* 0x0000000028387229 */ /* 0x100fe40000000030 */
[----:B------:R-:W-:-:S02]  /*30b0*/  DADD R54, R36, R48 ;  /* 0x0000000024367229 */ /* 0x000fc40000000030 */
[----:B------:R-:W-:Y:S02]  /*30c0*/  DADD R52, R26, R48 ;  /* 0x000000001a347229 */ /* 0x000fe40000000030 */
[----:B------:R-:W-:Y:S02]  /*30d0*/  DFMA R50, R48, 8, R24 ;  /* 0x402000003032782b */ /* 0x000fe40000000018 */
[----:B------:R-:W-:Y:S02]  /*30e0*/  DADD R48, R18, R48 ;  /* 0x0000000012307229 */ /* 0x000fe40000000030 */
[--C-:B------:R-:W-:Y:S02]  /*30f0*/  DADD R46, R16, -R20.reuse ;  /* 0x00000000102e7229 */ /* 0x100fe40000000814 */
[----:B------:R-:W-:Y:S02]  /*3100*/  DADD R44, R38, -R20 ;  /* 0x00000000262c7229 */ /* 0x000fe40000000814 */
[----:B------:R-:W-:-:S02]  /*3110*/  DMUL R42, R140, -UR20 ;  /* 0x800000148c2a7c28 */ /* 0x000fc40008000000 */
[----:B------:R-:W-:Y:S02]  /*3120*/  DMUL R16, R138, -UR20 ;  /* 0x800000148a107c28 */ /* 0x000fe40008000000 */
[----:B------:R-:W-:Y:S02]  /*3130*/  DMUL R40, R132, -UR20 ;  /* 0x8000001484287c28 */ /* 0x000fe40008000000 */
[----:B------:R-:W-:Y:S02]  /*3140*/  DMUL R18, R130, -UR20 ;  /* 0x8000001482127c28 */ /* 0x000fe40008000000 */
[----:B------:R-:W-:Y:S02]  /*3150*/  DMUL R38, R128, -UR20 ;  /* 0x8000001480267c28 */ /* 0x000fe40008000000 */
[----:B------:R-:W-:Y:S01]  /*3160*/  DMUL R232, R126, -UR20 ;  /* 0x800000147ee87c28 */ /* 0x000fe20008000000 */
[----:B------:R-:W-:Y:S10]  /*3170*/  @P0 BRA P1, `(.L_x_25) ;  /* 0x0000000000180947 */ /* 0x000ff40000800000 */
[----:B------:R-:W-:Y:S01]  /*3180*/  IMAD.MOV.U32 R20, RZ, RZ, R4 ;  /* 0x000000ffff147224 */ /* 0x000fe200078e0004 */
[----:B------:R-:W-:Y:S01]  /*3190*/  MOV R0, 0x31c0 ;  /* 0x000031c000007802 */ /* 0x000fe20000000f00 */
[----:B------:R-:W-:-:S07]  /*31a0*/  IMAD.MOV.U32 R21, RZ, RZ, R5 ;  /* 0x000000ffff157224 */ /* 0x000fce00078e0005 */
[----:B-----5:R-:W-:Y:S05]  /*31b0*/  CALL.REL.NOINC `($__internal_1_$__cuda_sm20_div_rn_f64_full) ;  /* 0x0000005800c07944 */ /* 0x020fea0003c00000 */
[----:B------:R-:W-:Y:S01]  /*31c0*/  MOV R14, R20 ;  /* 0x00000014000e7202 */ /* 0x000fe20000000f00 */
[----:B------:R-:W-:-:S07]  /*31d0*/  IMAD.MOV.U32 R15, RZ, RZ, R21 ;  /* 0x000000ffff0f7224 */ /* 0x000fce00078e0015 */
.L_x_25:
[----:B------:R-:W-:Y:S05]  /*31e0*/  BSYNC.RECONVERGENT B2 ;  /* 0x0000000000027941 */ /* 0x000fea0003800200 */
.L_x_24:
[----:B------:R-:W0:Y:S01]  /*31f0*/  MUFU.RSQ64H R21, R5 ;  /* 0x0000000500157308 */ /* 0x000e220000001c00 */
[----:B------:R-:W-:Y:S01]  /*3200*/  VIADD R20, R5, 0xfcb00000 ;  /* 0xfcb0000005147836 */ /* 0x000fe20000000000 */
[----:B------:R-:W-:Y:S01]  /*3210*/  MOV R234, 0x0 ;  /* 0x0000000000ea7802 */ /* 0x000fe20000000f00 */
[----:B------:R-:W-:Y:S01]  /*3220*/  IMAD.MOV.U32 R235, RZ, RZ, 0x3fd80000 ;  /* 0x3fd80000ffeb7424 */ /* 0x000fe200078e00ff */
[----:B------:R-:W-:Y:S01]  /*3230*/  DADD R14, R14, 1 ;  /* 0x3ff000000e0e7429 */ /* 0x000fe20000000000 */
[----:B------:R-:W-:Y:S01]  /*3240*/  BSSY.RECONVERGENT B1, `(.L_x_26) ;  /* 0x000001a000017945 */ /* 0x000fe20003800200 */
[----:B------:R-:W-:Y:S01]  /*3250*/  ISETP.GE.U32.AND P0, PT, R20, 0x7ca00000, PT ;  /* 0x7ca000001400780c */ /* 0x000fe20003f06070 */
[----:B------:R-:W-:Y:S02]  /*3260*/  DSETP.NEU.AND P1, PT, R224, 1, PT ;  /* 0x3ff00000e000742a */ /* 0x000fe40003f2d000 */
[----:B------:R-:W-:-:S03]  /*3270*/  DMUL R34, RZ, R172 ;  /* 0x000000acff227228 */ /* 0x000fc60000000000 */
[----:B------:R-:W-:Y:S02]  /*3280*/  DMUL R14, R14, 0.5 ;  /* 0x3fe000000e0e7828 */ /* 0x000fe40000000000 */
[----:B0-----:R-:W-:-:S08]  /*3290*/  DMUL R22, R20, R20 ;  /* 0x0000001414167228 */ /* 0x001fd00000000000 */
[----:B------:R-:W-:Y:S02]  /*32a0*/  FSEL R14, R14, RZ, P1 ;  /* 0x000000ff0e0e7208 */ /* 0x000fe40000800000 */
[----:B------:R-:W-:Y:S01]  /*32b0*/  FSEL R15, R15, 1.75, P1 ;  /* 0x3fe000000f0f7808 */ /* 0x000fe20000800000 */
[----:B------:R-:W-:-:S08]  /*32c0*/  DFMA R22, -R22, R4, 1 ;  /* 0x3ff000001616742b */ /* 0x000fd00000000104 */
[----:B------:R-:W-:Y:S02]  /*32d0*/  DFMA R234, R22, R234, 0.5 ;  /* 0x3fe0000016ea742b */ /* 0x000fe400000000ea */
[----:B------:R-:W-:-:S08]  /*32e0*/  DMUL R22, R20, R22 ;  /* 0x0000001614167228 */ /* 0x000fd00000000000 */
[----:B------:R-:W-:-:S08]  /*32f0*/  DFMA R234, R234, R22, R20 ;  /* 0x00000016eaea722b */ /* 0x000fd00000000014 */
[----:B------:R-:W-:Y:S02]  /*3300*/  DMUL R24, R234, R4 ;  /* 0x00000004ea187228 */ /* 0x000fe40000000000 */
[----:B------:R-:W-:Y:S01]  /*3310*/  VIADD R23, R235, 0xfff00000 ;  /* 0xfff00000eb177836 */ /* 0x000fe20000000000 */
[----:B------:R-:W-:-:S05]  /*3320*/  MOV R22, R234 ;  /* 0x000000ea00167202 */ /* 0x000fca0000000f00 */
[----:B------:R-:W-:-:S08]  /*3330*/  DFMA R26, R24, -R24, R4 ;  /* 0x80000018181a722b */ /* 0x000fd00000000004 */
[----:B------:R-:W-:Y:S01]  /*3340*/  DFMA R36, R26, R22, R24 ;  /* 0x000000161a24722b */ /* 0x000fe20000000018 */
[----:B------:R-:W-:Y:S10]  /*3350*/  @!P0 BRA `(.L_x_27) ;  /* 0x0000000000208947 */ /* 0x000ff40003800000 */
[----:B------:R-:W-:Y:S01]  /*3360*/  IMAD.MOV.U32 R0, RZ, RZ, R20 ;  /* 0x000000ffff007224 */ /* 0x000fe200078e0014 */
[----:B------:R-:W-:Y:S01]  /*3370*/  MOV R20, R4 ;  /* 0x0000000400147202 */ /* 0x000fe20000000f00 */
[----:B------:R-:W-:Y:S01]  /*3380*/  IMAD.MOV.U32 R22, RZ, RZ, R234 ;  /* 0x000000ffff167224 */ /* 0x000fe200078e00ea */
[----:B------:R-:W-:Y:S01]  /*3390*/  MOV R240, 0x33c0 ;  /* 0x000033c000f07802 */ /* 0x000fe20000000f00 */
[----:B------:R-:W-:-:S07]  /*33a0*/  IMAD.MOV.U32 R21, RZ, RZ, R5 ;  /* 0x000000ffff157224 */ /* 0x000fce00078e0005 */
[----:B-----5:R-:W-:Y:S05]  /*33b0*/  CALL.REL.NOINC `($__internal_2_$__cuda_sm20_dsqrt_rn_f64_mediumpath_v1) ;  /* 0x0000005c00d87944 */ /* 0x020fea0003c00000 */
[----:B------:R-:W-:Y:S01]  /*33c0*/  IMAD.MOV.U32 R36, RZ, RZ, R20 ;  /* 0x000000ffff247224 */ /* 0x000fe200078e0014 */
[----:B------:R-:W-:-:S07]  /*33d0*/  MOV R37, R21 ;  /* 0x0000001500257202 */ /* 0x000fce0000000f00 */
.L_x_27:
[----:B------:R-:W-:Y:S05]  /*33e0*/  BSYNC.RECONVERGENT B1 ;  /* 0x0000000000017941 */ /* 0x000fea0003800200 */
.L_x_26:
[----:B------:R-:W0:Y:S01]  /*33f0*/  MUFU.RCP64H R21, R37 ;  /* 0x0000002500157308 */ /* 0x000e220000001800 */
[----:B------:R-:W-:Y:S01]  /*3400*/  IMAD.MOV.U32 R20, RZ, RZ, 0x1 ;  /* 0x00000001ff147424 */ /* 0x000fe200078e00ff */
[----:B------:R-:W-:Y:S01]  /*3410*/  FSETP.GEU.AND P2, PT, |R35|, 6.5827683646048100446e-37, PT ;  /* 0x036000002300780b */ /* 0x000fe20003f4e200 */
[----:B------:R-:W-:Y:S04]  /*3420*/  BSSY.RECONVERGENT B2, `(.L_x_28) ;  /* 0x0000012000027945 */ /* 0x000fe80003800200 */
[----:B0-----:R-:W-:-:S08]  /*3430*/  DFMA R22, R20, -R36, 1 ;  /* 0x3ff000001416742b */ /* 0x001fd00000000824 */
[----:B------:R-:W-:-:S08]  /*3440*/  DFMA R22, R22, R22, R22 ;  /* 0x000000161616722b */ /* 0x000fd00000000016 */
[----:B------:R-:W-:-:S08]  /*3450*/  DFMA R22, R20, R22, R20 ;  /* 0x000000161416722b */ /* 0x000fd00000000014 */
[----:B------:R-:W-:-:S08]  /*3460*/  DFMA R20, R22, -R36, 1 ;  /* 0x3ff000001614742b */ /* 0x000fd00000000824 */
[----:B------:R-:W-:-:S08]  /*3470*/  DFMA R20, R22, R20, R22 ;  /* 0x000000141614722b */ /* 0x000fd00000000016 */
[----:B------:R-:W-:-:S08]  /*3480*/  DMUL R22, R34, R20 ;  /* 0x0000001422167228 */ /* 0x000fd00000000000 */
[----:B------:R-:W-:-:S08]  /*3490*/  DFMA R24, R22, -R36, R34 ;  /* 0x800000241618722b */ /* 0x000fd00000000022 */
[----:B------:R-:W-:-:S10]  /*34a0*/  DFMA R20, R20, R24, R22 ;  /* 0x000000181414722b */ /* 0x000fd40000000016 */
[----:B------:R-:W-:-:S05]  /*34b0*/  FFMA R0, RZ, R37, R21 ;  /* 0x00000025ff007223 */ /* 0x000fca0000000015 */
[----:B------:R-:W-:-:S13]  /*34c0*/  FSETP.GT.AND P0, PT, |R0|, 1.469367938527859385e-39, PT ;  /* 0x001000000000780b */ /* 0x000fda0003f04200 */
[----:B------:R-:W-:Y:S05]  /*34d0*/  @P0 BRA P2, `(.L_x_29) ;  /* 0x0000000000180947 */ /* 0x000fea0001000000 */
[----:B------:R-:W-:Y:S01]  /*34e0*/  IMAD.MOV.U32 R22, RZ, RZ, R34 ;  /* 0x000000ffff167224 */ /* 0x000fe200078e0022 */
[----:B------:R-:W-:Y:S01]  /*34f0*/  MOV R23, R35 ;  /* 0x0000002300177202 */ /* 0x000fe20000000f00 */
[----:B------:R-:W-:Y:S01]  /*3500*/  IMAD.MOV.U32 R20, RZ, RZ, R36 ;  /* 0x000000ffff147224 */ /* 0x000fe200078e0024 */
[----:B------:R-:W-:Y:S01]  /*3510*/  MOV R0, 0x3540 ;  /* 0x0000354000007802 */ /* 0x000fe20000000f00 */
[----:B------:R-:W-:-:S07]  /*3520*/  IMAD.MOV.U32 R21, RZ, RZ, R37 ;  /* 0x000000ffff157224 */ /* 0x000fce00078e0025 */
[----:B-----5:R-:W-:Y:S05]  /*3530*/  CALL.REL.NOINC `($__internal_1_$__cuda_sm20_div_rn_f64_full) ;  /* 0x0000005400e07944 */ /* 0x020fea0003c00000 */
.L_x_29:
[----:B------:R-:W-:Y:S05]  /*3540*/  BSYNC.RECONVERGENT B2 ;  /* 0x0000000000027941 */ /* 0x000fea0003800200 */
.L_x_28:
[----:B------:R-:W0:Y:S01]  /*3550*/  MUFU.RCP64H R23, R229 ;  /* 0x000000e500177308 */ /* 0x000e220000001800 */
[----:B------:R-:W-:Y:S01]  /*3560*/  MOV R22, 0x1 ;  /* 0x0000000100167802 */ /* 0x000fe20000000f00 */
[----:B------:R-:W-:Y:S01]  /*3570*/  BSSY.RECONVERGENT B2, `(.L_x_30) ;  /* 0x0000017000027945 */ /* 0x000fe20003800200 */
[----:B------:R-:W-:Y:S02]  /*3580*/  FSETP.GEU.AND P2, PT, |R113|, 6.5827683646048100446e-37, PT ;  /* 0x036000007100780b */ /* 0x000fe40003f4e200 */
[----:B------:R-:W-:Y:S02]  /*3590*/  FSEL R234, R20, RZ, P1 ;  /* 0x000000ff14ea7208 */ /* 0x000fe40000800000 */
[----:B------:R-:W-:Y:S01]  /*35a0*/  FSEL R235, R21, RZ, P1 ;  /* 0x000000ff15eb7208 */ /* 0x000fe20000800000 */
        /* <DEDUP_REMOVED lines=17> */
[----:B------:R-:W-:Y:S01]  /*36c0*/  IMAD.MOV.U32 R22, RZ, RZ, R20 ;  /* 0x000000ffff167224 */ /* 0x000fe200078e0014 */
[----:B------:R-:W-:-:S07]  /*36d0*/  MOV R23, R21 ;  /* 0x0000001500177202 */ /* 0x000fce0000000f00 */
.L_x_31:
[----:B------:R-:W-:Y:S05]  /*36e0*/  BSYNC.RECONVERGENT B2 ;  /* 0x0000000000027941 */ /* 0x000fea0003800200 */
.L_x_30:
[----:B------:R-:W0:Y:S01]  /*36f0*/  MUFU.RCP64H R21, R229 ;  /* 0x000000e500157308 */ /* 0x000e220000001800 */
[----:B------:R-:W-:Y:S01]  /*3700*/  IMAD.MOV.U32 R20, RZ, RZ, 0x1 ;  /* 0x00000001ff147424 */ /* 0x000fe200078e00ff */
[----:B------:R-:W-:Y:S01]  /*3710*/  DFMA R16, R224, UR24, R16 ;  /* 0x00000018e0107c2b */ /* 0x000fe20008000010 */
[----:B------:R-:W-:Y:S01]  /*3720*/  FSETP.GEU.AND P2, PT, |R99|, 6.5827683646048100446e-37, PT ;  /* 0x036000006300780b */ /* 0x000fe20003f4e200 */
[----:B------:R-:W-:Y:S06]  /*3730*/  BSSY.RECONVERGENT B2, `(.L_x_32) ;  /* 0x0000014000027945 */ /* 0x000fec0003800200 */
[----:B-----5:R-:W-:-:S02]  /*3740*/  DADD R16, R136, R16 ;  /* 0x0000000088107229 */ /* 0x020fc40000000010 */
[----:B0-----:R-:W-:-:S06]  /*3750*/  DFMA R24, -R228, R20, 1 ;  /* 0x3ff00000e418742b */ /* 0x001fcc0000000114 */
[----:B------:R-:W-:Y:S02]  /*3760*/  DFMA R16, R16, 0.5, R22 ;  /* 0x3fe000001010782b */ /* 0x000fe40000000016 */
        /* <DEDUP_REMOVED lines=15> */
[----:B------:R-:W-:Y:S05]  /*3860*/  CALL.REL.NOINC `($__internal_1_$__cuda_sm20_div_rn_f64_full) ;  /* 0x0000005400147944 */ /* 0x000fea0003c00000 */
.L_x_33:
[----:B------:R-:W-:Y:S05]  /*3870*/  BSYNC.RECONVERGENT B2 ;  /* 0x0000000000027941 */ /* 0x000fea0003800200 */
.L_x_32:
[----:B------:R-:W0:Y:S01]  /*3880*/  MUFU.RCP64H R23, R229 ;  /* 0x000000e500177308 */ /* 0x000e220000001800 */
[----:B------:R-:W-:Y:S01]  /*3890*/  MOV R22, 0x1 ;  /* 0x0000000100167802 */ /* 0x000fe20000000f00 */
[----:B------:R-:W-:Y:S01]  /*38a0*/  DFMA R18, R224, UR26, R18 ;  /* 0x0000001ae0127c2b */ /* 0x000fe20008000012 */
[----:B------:R-:W-:Y:S01]  /*38b0*/  FSETP.GEU.AND P2, PT, |R95|, 6.5827683646048100446e-37, PT ;  /* 0x036000005f00780b */ /* 0x000fe20003f4e200 */
[----:B------:R-:W-:Y:S06]  /*38c0*/  BSSY.RECONVERGENT B2, `(.L_x_34) ;  /* 0x0000016000027945 */ /* 0x000fec0003800200 */
[----:B------:R-:W-:-:S02]  /*38d0*/  DADD R18, R124, R18 ;  /* 0x000000007c127229 */ /* 0x000fc40000000012 */
        /* <DEDUP_REMOVED lines=18> */
[----:B------:R-:W-:Y:S01]  /*3a00*/  IMAD.MOV.U32 R22, RZ, RZ, R20 ;  /* 0x000000ffff167224 */ /* 0x000fe200078e0014 */
[----:B------:R-:W-:-:S07]  /*3a10*/  MOV R23, R21 ;  /* 0x0000001500177202 */ /* 0x000fce0000000f00 */
.L_x_35:
[----:B------:R-:W-:Y:S05]  /*3a20*/  BSYNC.RECONVERGENT B2 ;  /* 0x0000000000027941 */ /* 0x000fea0003800200 */
.L_x_34:
[----:B------:R-:W-:Y:S01]  /*3a30*/  DFMA R232, R224, UR22, R232 ;  /* 0x00000016e0e87c2b */ /* 0x000fe200080000e8 */
[----:B------:R-:W-:Y:S01]  /*3a40*/  IMAD.MOV.U32 R242, RZ, RZ, 0x0 ;  /* 0x00000000fff27424 */ /* 0x000fe200078e00ff */
[----:B------:R-:W-:Y:S01]  /*3a50*/  DMUL R20, R18, R18 ;  /* 0x0000001212147228 */ /* 0x000fe20000000000 */
[----:B------:R-:W-:Y:S01]  /*3a60*/  MOV R243, 0x3fd80000 ;  /* 0x3fd8000000f37802 */ /* 0x000fe20000000f00 */
[----:B------:R-:W-:Y:S04]  /*3a70*/  BSSY.RECONVERGENT B1, `(.L_x_36) ;  /* 0x0000019000017945 */ /* 0x000fe80003800200 */
[----:B------:R-:W-:Y:S02]  /*3a80*/  DADD R232, R120, R232 ;  /* 0x0000000078e87229 */ /* 0x000fe400000000e8 */
[----:B------:R-:W-:-:S06]  /*3a90*/  DFMA R20, R16, R16, R20 ;  /* 0x000000101014722b */ /* 0x000fcc0000000014 */
[----:B------:R-:W-:-:S08]  /*3aa0*/  DFMA R232, R232, 0.5, R22 ;  /* 0x3fe00000e8e8782b */ /* 0x000fd00000000016 */
[----:B------:R-:W-:-:S06]  /*3ab0*/  DFMA R20, R232, R232, R20 ;  /* 0x000000e8e814722b */ /* 0x000fcc0000000014 */
[----:B------:R-:W0:Y:S04]  /*3ac0*/  MUFU.RSQ64H R241, R21 ;  /* 0x0000001500f17308 */ /* 0x000e280000001c00 */
[----:B------:R-:W-:-:S05]  /*3ad0*/  VIADD R240, R21, 0xfcb00000 ;  /* 0xfcb0000015f07836 */ /* 0x000fca0000000000 */
[----:B------:R-:W-:Y:S01]  /*3ae0*/  ISETP.GE.U32.AND P0, PT, R240, 0x7ca00000, PT ;  /* 0x7ca00000f000780c */ /* 0x000fe20003f06070 */
[----:B0-----:R-:W-:-:S08]  /*3af0*/  DMUL R22, R240, R240 ;  /* 0x000000f0f0167228 */ /* 0x001fd00000000000 */
[----:B------:R-:W-:-:S08]  /*3b00*/  DFMA R22, R20, -R22, 1 ;  /* 0x3ff000001416742b */ /* 0x000fd00000000816 */
[----:B------:R-:W-:Y:S02]  /*3b10*/  DFMA R242, R22, R242, 0.5 ;  /* 0x3fe0000016f2742b */ /* 0x000fe400000000f2 */
[----:B------:R-:W-:-:S08]  /*3b20*/  DMUL R22, R240, R22 ;  /* 0x00000016f0167228 */ /* 0x000fd00000000000 */
[----:B------:R-:W-:-:S08]  /*3b30*/  DFMA R242, R242, R22, R240 ;  /* 0x00000016f2f2722b */ /* 0x000fd000000000f0 */
[----:B------:R-:W-:Y:S02]  /*3b40*/  DMUL R24, R20, R242 ;  /* 0x000000f214187228 */ /* 0x000fe40000000000 */
[----:B------:R-:W-:Y:S02]  /*3b50*/  VIADD R23, R243, 0xfff00000 ;  /* 0xfff00000f3177836 */ /* 0x000fe40000000000 */
[----:B------:R-:W-:-:S04]  /*3b60*/  IMAD.MOV.U32 R22, RZ, RZ, R242 ;  /* 0x000000ffff167224 */ /* 0x000fc800078e00f2 */
[----:B------:R-:W-:-:S08]  /*3b70*/  DFMA R26, R24, -R24, R20 ;  /* 0x80000018181a722b */ /* 0x000fd00000000014 */
[----:B------:R-:W-:Y:S01]  /*3b80*/  DFMA R244, R26, R22, R24 ;  /* 0x000000161af4722b */ /* 0x000fe20000000018 */
[----:B------:R-:W-:Y:S10]  /*3b90*/  @!P0 BRA `(.L_x_37) ;  /* 0x0000000000188947 */ /* 0x000ff40003800000 */
[----:B------:R-:W-:Y:S01]  /*3ba0*/  IMAD.MOV.U32 R0, RZ, RZ, R240 ;  /* 0x000000ffff007224 */ /* 0x000fe200078e00f0 */
[----:B------:R-:W-:Y:S02]  /*3bb0*/  MOV R22, R242 ;  /* 0x000000f200167202 */ /* 0x000fe40000000f00 */
[----:B------:R-:W-:-:S07]  /*3bc0*/  MOV R240, 0x3be0 ;  /* 0x00003be000f07802 */ /* 0x000fce0000000f00 */
[----:B------:R-:W-:Y:S05]  /*3bd0*/  CALL.REL.NOINC `($__internal_2_$__cuda_sm20_dsqrt_rn_f64_mediumpath_v1) ;  /* 0x0000005400d07944 */ /* 0x000fea0003c00000 */
[----:B------:R-:W-:Y:S01]  /*3be0*/  IMAD.MOV.U32 R244, RZ, RZ, R20 ;  /* 0x000000fffff47224 */ /* 0x000fe200078e0014 */
[----:B------:R-:W-:-:S07]  /*3bf0*/  MOV R245, R21 ;  /* 0x0000001500f57202 */ /* 0x000fce0000000f00 */
.L_x_37:
[----:B------:R-:W-:Y:S05]  /*3c00*/  BSYNC.RECONVERGENT B1 ;  /* 0x0000000000017941 */ /* 0x000fea0003800200 */
.L_x_36:
[----:B------:R-:W-:Y:S01]  /*3c10*/  DMUL R20, R244, R234 ;  /* 0x000000eaf4147228 */ /* 0x000fe20000000000 */
[----:B------:R-:W-:Y:S01]  /*3c20*/  IMAD.MOV.U32 R240, RZ, RZ, 0x0 ;  /* 0x00000000fff07424 */ /* 0x000fe200078e00ff */
[----:B------:R-:W-:Y:S01]  /*3c30*/  MOV R241, 0x3fd80000 ;  /* 0x3fd8000000f17802 */ /* 0x000fe20000000f00 */
[----:B------:R-:W-:Y:S05]  /*3c40*/  BSSY.RECONVERGENT B1, `(.L_x_38) ;  /* 0x0000016000017945 */ /* 0x000fea0003800200 */
        /* <DEDUP_REMOVED lines=15> */
[----:B------:R-:W-:Y:S01]  /*3d40*/  MOV R22, R240 ;  /* 0x000000f000167202 */ /* 0x000fe20000000f00 */
[----:B------:R-:W-:Y:S01]  /*3d50*/  IMAD.MOV.U32 R0, RZ, RZ, R234 ;  /* 0x000000ffff007224 */ /* 0x000fe200078e00ea */
[----:B------:R-:W-:-:S07]  /*3d60*/  MOV R240, 0x3d80 ;  /* 0x00003d8000f07802 */ /* 0x000fce0000000f00 */
[----:B------:R-:W-:Y:S05]  /*3d70*/  CALL.REL.NOINC `($__internal_2_$__cuda_sm20_dsqrt_rn_f64_mediumpath_v1) ;  /* 0x0000005400687944 */ /* 0x000fea0003c00000 */
[----:B------:R-:W-:Y:S01]  /*3d80*/  IMAD.MOV.U32 R242, RZ, RZ, R20 ;  /* 0x000000fffff27224 */ /* 0x000fe200078e0014 */
[----:B------:R-:W-:-:S07]  /*3d90*/  MOV R243, R21 ;  /* 0x0000001500f37202 */ /* 0x000fce0000000f00 */
.L_x_39:
[----:B------:R-:W-:Y:S05]  /*3da0*/  BSYNC.RECONVERGENT B1 ;  /* 0x0000000000017941 */ /* 0x000fea0003800200 */
.L_x_38:
[----:B------:R-:W-:Y:S01]  /*3db0*/  DADD R234, R14, R242 ;  /* 0x000000000eea7229 */ /* 0x000fe200000000f2 */
[----:B------:R-:W-:Y:S01]  /*3dc0*/  FSETP.GEU.AND P2, PT, |R17|, 6.5827683646048100446e-37, PT ;  /* 0x036000001100780b */ /* 0x000fe20003f4e200 */
[----:B------:R-:W-:Y:S01]  /*3dd0*/  IMAD.MOV.U32 R14, RZ, RZ, 0x1 ;  /* 0x00000001ff0e7424 */ /* 0x000fe200078e00ff */
[----:B------:R-:W-:Y:S03]  /*3de0*/  BSSY.RECONVERGENT B2, `(.L_x_40) ;  /* 0x0000015000027945 */ /* 0x000fe60003800200 */
[----:B------:R-:W0:Y:S02]  /*3df0*/  MUFU.RCP64H R15, R235 ;  /* 0x000000eb000f7308 */ /* 0x000e240000001800 */
        /* <DEDUP_REMOVED lines=17> */
[----:B------:R-:W-:Y:S01]  /*3f10*/  MOV R14, R20 ;  /* 0x00000014000e7202 */ /* 0x000fe20000000f00 */
[----:B------:R-:W-:-:S07]  /*3f20*/  IMAD.MOV.U32 R15, RZ, RZ, R21 ;  /* 0x000000ffff0f7224 */ /* 0x000fce00078e0015 */
.L_x_41:
[----:B------:R-:W-:Y:S05]  /*3f30*/  BSYNC.RECONVERGENT B2 ;  /* 0x0000000000027941 */ /* 0x000fea0003800200 */
.L_x_40:
[----:B------:R-:W0:Y:S01]  /*3f40*/  MUFU.RCP64H R17, R235 ;  /* 0x000000eb00117308 */ /* 0x000e220000001800 */
[----:B------:R-:W-:Y:S01]  /*3f50*/  IMAD.MOV.U32 R16, RZ, RZ, 0x1 ;  /* 0x00000001ff107424 */ /* 0x000fe200078e00ff */
[----:B------:R-:W-:Y:S01]  /*3f60*/  FSETP.GEU.AND P2, PT, |R19|, 6.5827683646048100446e-37, PT ;  /* 0x036000001300780b */ /* 0x000fe20003f4e200 */
[----:B------:R-:W-:Y:S04]  /*3f70*/  BSSY.RECONVERGENT B2, `(.L_x_42) ;  /* 0x0000014000027945 */ /* 0x000fe80003800200 */
        /* <DEDUP_REMOVED lines=13> */
[----:B------:R-:W-:Y:S01]  /*4050*/  MOV R21, R235 ;  /* 0x000000eb00157202 */ /* 0x000fe20000000f00 */
[----:B------:R-:W-:Y:S01]  /*4060*/  IMAD.MOV.U32 R20, RZ, RZ, R234 ;  /* 0x000000ffff147224 */ /* 0x000fe200078e00ea */
[----:B------:R-:W-:-:S07]  /*4070*/  MOV R0, 0x4090 ;  /* 0x0000409000007802 */ /* 0x000fce0000000f00 */
[----:B------:R-:W-:Y:S05]  /*4080*/  CALL.REL.NOINC `($__internal_1_$__cuda_sm20_div_rn_f64_full) ;  /* 0x0000004c000c7944 */ /* 0x000fea0003c00000 */
[----:B------:R-:W-:Y:S02]  /*4090*/  IMAD.MOV.U32 R16, RZ, RZ, R20 ;  /* 0x000000ffff107224 */ /* 0x000fe400078e0014 */
[----:B------:R-:W-:-:S07]  /*40a0*/  IMAD.MOV.U32 R17, RZ, RZ, R21 ;  /* 0x000000ffff117224 */ /* 0x000fce00078e0015 */
.L_x_43:
[----:B------:R-:W-:Y:S05]  /*40b0*/  BSYNC.RECONVERGENT B2 ;  /* 0x0000000000027941 */ /* 0x000fea0003800200 */
.L_x_42:
[----:B------:R-:W0:Y:S01]  /*40c0*/  MUFU.RCP64H R19, R235 ;  /* 0x000000eb00137308 */ /* 0x000e220000001800 */
[----:B------:R-:W-:Y:S01]  /*40d0*/  MOV R18, 0x1 ;  /* 0x0000000100127802 */ /* 0x000fe20000000f00 */
[----:B------:R-:W-:Y:S01]  /*40e0*/  BSSY.RECONVERGENT B2, `(.L_x_44) ;  /* 0x0000015000027945 */ /* 0x000fe20003800200 */
[----:B------:R-:W-:-:S04]  /*40f0*/  FSETP.GEU.AND P2, PT, |R233|, 6.5827683646048100446e-37, PT ;  /* 0x03600000e900780b */ /* 0x000fc80003f4e200 */
        /* <DEDUP_REMOVED lines=19> */
.L_x_45:
[----:B------:R-:W-:Y:S05]  /*4230*/  BSYNC.RECONVERGENT B2 ;  /* 0x0000000000027941 */ /* 0x000fea0003800200 */
.L_x_44:
[----:B------:R-:W-:Y:S01]  /*4240*/  DMUL R20, R16, R16 ;  /* 0x0000001010147228 */ /* 0x000fe20000000000 */
[----:B------:R-:W-:Y:S01]  /*4250*/  IMAD.MOV.U32 R24, RZ, RZ, 0x0 ;  /* 0x00000000ff187424 */ /* 0x000fe200078e00ff */
[----:B------:R-:W-:Y:S01]  /*4260*/  MOV R25, 0x3fd80000 ;  /* 0x3fd8000000197802 */ /* 0x000fe20000000f00 */
[----:B------:R-:W-:Y:S05]  /*4270*/  BSSY.RECONVERGENT B1, `(.L_x_46) ;  /* 0x0000017000017945 */ /* 0x000fea0003800200 */
[----:B------:R-:W-:-:S08]  /*4280*/  DFMA R20, R14, R14, R20 ;  /* 0x0000000e0e14722b */ /* 0x000fd00000000014 */
        /* <DEDUP_REMOVED lines=21> */
.L_x_47:
[----:B------:R-:W-:Y:S05]  /*43e0*/  BSYNC.RECONVERGENT B1 ;  /* 0x0000000000017941 */ /* 0x000fea0003800200 */
.L_x_46:
[----:B------:R-:W0:Y:S01]  /*43f0*/  MUFU.RCP64H R21, R5 ;  /* 0x0000000500157308 */ /* 0x000e220000001800 */
[----:B------:R-:W-:Y:S01]  /*4400*/  IMAD.MOV.U32 R20, RZ, RZ, 0x1 ;  /* 0x00000001ff147424 */ /* 0x000fe200078e00ff */
[----:B------:R-:W-:Y:S05]  /*4410*/  BSSY.RECONVERGENT B2, `(.L_x_48) ;  /* 0x0000014000027945 */ /* 0x000fea0003800200 */
[----:B0-----:R-:W-:-:S08]  /*4420*/  DFMA R22, R20, -R4, 1 ;  /* 0x3ff000001416742b */ /* 0x001fd00000000804 */
[----:B------:R-:W-:-:S08]  /*4430*/  DFMA R22, R22, R22, R22 ;  /* 0x000000161616722b */ /* 0x000fd00000000016 */
[----:B------:R-:W-:-:S08]  /*4440*/  DFMA R22, R20, R22, R20 ;  /* 0x000000161416722b */ /* 0x000fd00000000014 */
[----:B------:R-:W-:-:S08]  /*4450*/  DFMA R20, R22, -R4, 1 ;  /* 0x3ff000001614742b */ /* 0x000fd00000000804 */
[----:B------:R-:W-:Y:S02]  /*4460*/  DFMA R24, R22, R20, R22 ;  /* 0x000000141618722b */ /* 0x000fe40000000016 */
[----:B------:R-:W-:-:S08]  /*4470*/  DMUL R22, R224, -R12 ;  /* 0x8000000ce0167228 */ /* 0x000fd00000000000 */
[----:B------:R-:W-:Y:S02]  /*4480*/  DMUL R232, R24, R22 ;  /* 0x0000001618e87228 */ /* 0x000fe40000000000 */
[----:B------:R-:W-:-:S06]  /*4490*/  FSETP.GEU.AND P2, PT, |R23|, 6.5827683646048100446e-37, PT ;  /* 0x036000001700780b */ /* 0x000fcc0003f4e200 */
[----:B------:R-:W-:-:S08]  /*44a0*/  DFMA R20, R232, -R4, R22 ;  /* 0x80000004e814722b */ /* 0x000fd00000000016 */
[----:B------:R-:W-:-:S10]  /*44b0*/  DFMA R232, R24, R20, R232 ;  /* 0x0000001418e8722b */ /* 0x000fd400000000e8 */
[----:B------:R-:W-:-:S05]  /*44c0*/  FFMA R0, RZ, R5, R233 ;  /* 0x00000005ff007223 */ /* 0x000fca00000000e9 */
[----:B------:R-:W-:-:S13]  /*44d0*/  FSETP.GT.AND P0, PT, |R0|, 1.469367938527859385e-39, PT ;  /* 0x001000000000780b */ /* 0x000fda0003f04200 */
[----:B------:R-:W-:Y:S05]  /*44e0*/  @P0 BRA P2, `(.L_x_49) ;  /* 0x0000000000180947 */ /* 0x000fea0001000000 */
[----:B------:R-:W-:Y:S01]  /*44f0*/  IMAD.MOV.U32 R20, RZ, RZ, R4 ;  /* 0x000000ffff147224 */ /* 0x000fe200078e0004 */
[----:B------:R-:W-:Y:S02]  /*4500*/  MOV R21, R5 ;  /* 0x0000000500157202 */ /* 0x000fe40000000f00 */
[----:B------:R-:W-:-:S07]  /*4510*/  MOV R0, 0x4530 ;  /* 0x0000453000007802 */ /* 0x000fce0000000f00 */
[----:B------:R-:W-:Y:S05]  /*4520*/  CALL.REL.NOINC `($__internal_1_$__cuda_sm20_div_rn_f64_full) ;  /* 0x0000004400e47944 */ /* 0x000fea0003c00000 */
[----:B------:R-:W-:Y:S02]  /*4530*/  IMAD.MOV.U32 R232, RZ, RZ, R20 ;  /* 0x000000ffffe87224 */ /* 0x000fe400078e0014 */
[----:B------:R-:W-:-:S07]  /*4540*/  IMAD.MOV.U32 R233, RZ, RZ, R21 ;  /* 0x000000ffffe97224 */ /* 0x000fce00078e0015 */
.L_x_49:
[----:B------:R-:W-:Y:S05]  /*4550*/  BSYNC.RECONVERGENT B2 ;  /* 0x0000000000027941 */ /* 0x000fea0003800200 */
.L_x_48:
[----:B------:R-:W0:Y:S01]  /*4560*/  MUFU.RCP64H R5, R37 ;  /* 0x0000002500057308 */ /* 0x000e220000001800 */
[----:B------:R-:W-:Y:S01]  /*4570*/  MOV R4, 0x1 ;  /* 0x0000000100047802 */ /* 0x000fe20000000f00 */
[----:B------:R-:W-:Y:S01]  /*4580*/  BSSY.RECONVERGENT B2, `(.L_x_50) ;  /* 0x0000015000027945 */ /* 0x000fe20003800200 */
[----:B------:R-:W-:-:S04]  /*4590*/  DMUL R248, R232, R14 ;  /* 0x0000000ee8f87228 */ /* 0x000fc80000000000 */
[----:B0-----:R-:W-:-:S08]  /*45a0*/  DFMA R20, R4, -R36, 1 ;  /* 0x3ff000000414742b */ /* 0x001fd00000000824 */
[----:B------:R-:W-:-:S08]  /*45b0*/  DFMA R20, R20, R20, R20 ;  /* 0x000000141414722b */ /* 0x000fd00000000014 */
[----:B------:R-:W-:-:S08]  /*45c0*/  DFMA R20, R4, R20, R4 ;  /* 0x000000140414722b */ /* 0x000fd00000000004 */
[----:B------:R-:W-:-:S08]  /*45d0*/  DFMA R4, R20, -R36, 1 ;  /* 0x3ff000001404742b */ /* 0x000fd00000000824 */
[----:B------:R-:W-:Y:S02]  /*45e0*/  DFMA R24, R20, R4, R20 ;  /* 0x000000041418722b */ /* 0x000fe40000000014 */
[----:B------:R-:W-:-:S08]  /*45f0*/  DMUL R4, RZ, R224 ;  /* 0x000000e0ff047228 */ /* 0x000fd00000000000 */
        /* <DEDUP_REMOVED lines=13> */
.L_x_51:
[----:B------:R-:W-:Y:S05]  /*46d0*/  BSYNC.RECONVERGENT B2 ;  /* 0x0000000000027941 */ /* 0x000fea0003800200 */
.L_x_50:
[----:B------:R-:W0:Y:S01]  /*46e0*/  MUFU.RCP64H R23, R3 ;  /* 0x0000000300177308 */ /* 0x000e220000001800 */
[----:B------:R-:W-:Y:S01]  /*46f0*/  IMAD.MOV.U32 R22, RZ, RZ, 0x1 ;  /* 0x00000001ff167424 */ /* 0x000fe200078e00ff */
[----:B------:R-:W-:Y:S01]  /*4700*/  DMUL R234, R20, R234 ;  /* 0x000000ea14ea7228 */ /* 0x000fe20000000000 */
[----:B------:R-:W-:Y:S07]  /*4710*/  BSSY.RECONVERGENT B2, `(.L_x_52) ;  /* 0x0000029000027945 */ /* 0x000fee0003800200 */
[----:B------:R-:W-:-:S02]  /*4720*/  DFMA R248, R234, -R14, R248 ;  /* 0x8000000eeaf8722b */ /* 0x000fc400000000f8 */
[----:B0-----:R-:W-:-:S06]  /*4730*/  DFMA R24, R22, -R2, 1 ;  /* 0x3ff000001618742b */ /* 0x001fcc0000000802 */
[----:B------:R-:W-:Y:S02]  /*4740*/  DFMA R248, R224, UR8, R248 ;  /* 0x00000008e0f87c2b */ /* 0x000fe400080000f8 */
[----:B------:R-:W-:-:S08]  /*4750*/  DFMA R24, R24, R24, R24 ;  /* 0x000000181818722b */ /* 0x000fd00000000018 */
[----:B------:R-:W-:Y:S02]  /*4760*/  FSEL R36, R248, UR4, P1 ;  /* 0x00000004f8247c08 */ /* 0x000fe40008800000 */
[----:B------:R-:W-:Y:S01]  /*4770*/  FSEL R37, R249, UR5, P1 ;  /* 0x00000005f9257c08 */ /* 0x000fe20008800000 */
[----:B------:R-:W-:-:S05]  /*4780*/  DFMA R24, R22, R24, R22 ;  /* 0x000000181618722b */ /* 0x000fca0000000016 */
[----:B------:R-:W-:-:S03]  /*4790*/  DFMA R138, R138, -UR20, R36 ;  /* 0x800000148a8a7c2b */ /* 0x000fc60008000024 */
[----:B------:R-:W-:-:S05]  /*47a0*/  DFMA R22, R24, -R2, 1 ;  /* 0x3ff000001816742b */ /* 0x000fca0000000802 */
[----:B------:R-:W-:-:S03]  /*47b0*/  DADD R138, R136, R138 ;  /* 0x00000000888a7229 */ /* 0x000fc6000000008a */
[----:B------:R-:W-:Y:S02]  /*47c0*/  DFMA R24, R24, R22, R24 ;  /* 0x000000161818722b */ /* 0x000fe40000000018 */
[----:B------:R-:W-:-:S08]  /*47d0*/  DMUL R22, R172, R10 ;  /* 0x0000000aac167228 */ /* 0x000fd00000000000 */
[----:B------:R-:W-:Y:S02]  /*47e0*/  DMUL R26, R22, R24 ;  /* 0x00000018161a7228 */ /* 0x000fe40000000000 */
[----:B------:R-:W-:-:S06]  /*47f0*/  FSETP.GEU.AND P2, PT, |R23|, 6.5827683646048100446e-37, PT ;  /* 0x036000001700780b */ /* 0x000fcc0003f4e200 */
[----:B------:R-:W-:-:S08]  /*4800*/  DFMA R20, R26, -R2, R22 ;  /* 0x800000021a14722b */ /* 0x000fd00000000016 */
[----:B------:R-:W-:Y:S02]  /*4810*/  DFMA R20, R24, R20, R26 ;  /* 0x000000141814722b */ /* 0x000fe4000000001a */
[C---:B------:R-:W-:Y:S02]  /*4820*/  DMUL R24, R234.reuse, R18 ;  /* 0x00000012ea187228 */ /* 0x040fe40000000000 */
[----:B------:R-:W-:-:S06]  /*4830*/  DMUL R234, R234, R16 ;  /* 0x00000010eaea7228 */ /* 0x000fcc0000000000 */
[C---:B------:R-:W-:Y:S01]  /*4840*/  DFMA R24, R232.reuse, R18, -R24 ;  /* 0x00000012e818722b */ /* 0x040fe20000000818 */
[----:B------:R-:W-:Y:S01]  /*4850*/  FFMA R0, RZ, R3, R21 ;  /* 0x00000003ff007223 */ /* 0x000fe20000000015 */
[----:B------:R-:W-:-:S04]  /*4860*/  DFMA R234, R232, R16, -R234 ;  /* 0x00000010e8ea722b */ /* 0x000fc800000008ea */
[----:B------:R-:W-:Y:S02]  /*4870*/  FSETP.GT.AND P0, PT, |R0|, 1.469367938527859385e-39, PT ;  /* 0x001000000000780b */ /* 0x000fe40003f04200 */
[C---:B------:R-:W-:Y:S02]  /*4880*/  DFMA R24, R224.reuse, UR22, R24 ;  /* 0x00000016e0187c2b */ /* 0x040fe40008000018 */
[----:B------:R-:W-:-:S08]  /*4890*/  DFMA R234, R224, UR10, R234 ;  /* 0x0000000ae0ea7c2b */ /* 0x000fd000080000ea */
[----:B------:R-:W-:Y:S02]  /*48a0*/  FSEL R24, R24, UR30, P1 ;  /* 0x0000001e18187c08 */ /* 0x000fe40008800000 */
[----:B------:R-:W-:Y:S02]  /*48b0*/  FSEL R25, R25, UR31, P1 ;  /* 0x0000001f19197c08 */ /* 0x000fe40008800000 */
[----:B------:R-:W-:Y:S02]  /*48c0*/  FSEL R26, R234, UR6, P1 ;  /* 0x00000006ea1a7c08 */ /* 0x000fe40008800000 */
[----:B------:R-:W-:Y:S02]  /*48d0*/  FSEL R27, R235, UR7, P1 ;  /* 0x00000007eb1b7c08 */ /* 0x000fe40008800000 */
[----:B------:R-:W-:-:S04]  /*48e0*/  DFMA R126, R126, -UR20, R24 ;  /* 0x800000147e7e7c2b */ /* 0x000fc80008000018 */
[----:B------:R-:W-:-:S04]  /*48f0*/  DFMA R130, R130, -UR20, R26 ;  /* 0x8000001482827c2b */ /* 0x000fc8000800001a */
[----:B------:R-:W-:Y:S02]  /*4900*/  DADD R126, R120, R126 ;  /* 0x00000000787e7229 */ /* 0x000fe4000000007e */
[----:B------:R-:W-:Y:S02]  /*4910*/  DMUL R120, R228, R138 ;  /* 0x0000008ae4787228 */ /* 0x000fe40000000000 */
[----:B------:R-:W-:-:S04]  /*4920*/  DADD R124, R124, R130 ;  /* 0x000000007c7c7229 */ /* 0x000fc80000000082 */
[----:B------:R-:W-:-:S04]  /*4930*/  DMUL R126, R228, R126 ;  /* 0x0000007ee47e7228 */ /* 0x000fc80000000000 */
[----:B------:R-:W-:Y:S01]  /*4940*/  DMUL R124, R228, R124 ;  /* 0x0000007ce47c7228 */ /* 0x000fe20000000000 */
[----:B------:R-:W-:Y:S10]  /*4950*/  @P0 BRA P2, `(.L_x_53) ;  /* 0x0000000000100947 */ /* 0x000ff40001000000 */
[----:B------:R-:W-:Y:S01]  /*4960*/  MOV R20, R2 ;  /* 0x0000000200147202 */ /* 0x000fe20000000f00 */
[----:B------:R-:W-:Y:S01]  /*4970*/  IMAD.MOV.U32 R21, RZ, RZ, R3 ;  /* 0x000000ffff157224 */ /* 0x000fe200078e0003 */
[----:B------:R-:W-:-:S07]  /*4980*/  MOV R0, 0x49a0 ;  /* 0x000049a000007802 */ /* 0x000fce0000000f00 */
[----:B------:R-:W-:Y:S05]  /*4990*/  CALL.REL.NOINC `($__internal_1_$__cuda_sm20_div_rn_f64_full) ;  /* 0x0000004000c87944 */ /* 0x000fea0003c00000 */
.L_x_53:
[----:B------:R-:W-:Y:S05]  /*49a0*/  BSYNC.RECONVERGENT B2 ;  /* 0x0000000000027941 */ /* 0x000fea0003800200 */
.L_x_52:
[----:B------:R-:W0:Y:S01]  /*49b0*/  MUFU.RSQ64H R137, R3 ;  /* 0x0000000300897308 */ /* 0x000e220000001c00 */
[----:B------:R-:W-:Y:S01]  /*49c0*/  VIADD R136, R3, 0xfcb00000 ;  /* 0xfcb0000003887836 */ /* 0x000fe20000000000 */
[----:B------:R-:W-:Y:S01]  /*49d0*/  MOV R24, 0x0 ;  /* 0x0000000000187802 */ /* 0x000fe20000000f00 */
[----:B------:R-:W-:Y:S01]  /*49e0*/  IMAD.MOV.U32 R25, RZ, RZ, 0x3fd80000 ;  /* 0x3fd80000ff197424 */ /* 0x000fe200078e00ff */
[----:B------:R-:W-:Y:S01]  /*49f0*/  DADD R20, R20, 1 ;  /* 0x3ff0000014147429 */ /* 0x000fe20000000000 */
[----:B------:R-:W-:Y:S01]  /*4a00*/  BSSY.RECONVERGENT B1, `(.L_x_54) ;  /* 0x000001a000017945 */ /* 0x000fe20003800200 */
[----:B------:R-:W-:-:S06]  /*4a10*/  ISETP.GE.U32.AND P0, PT, R136, 0x7ca00000, PT ;  /* 0x7ca000008800780c */ /* 0x000fcc0003f06070 */
        /* <DEDUP_REMOVED lines=17> */
[----:B------:R-:W-:Y:S01]  /*4b30*/  MOV R21, R3 ;  /* 0x0000000300157202 */ /* 0x000fe20000000f00 */
[----:B------:R-:W-:Y:S01]  /*4b40*/  IMAD.MOV.U32 R0, RZ, RZ, R136 ;  /* 0x000000ffff007224 */ /* 0x000fe200078e0088 */
[----:B------:R-:W-:Y:S01]  /*4b50*/  MOV R240, 0x4b80 ;  /* 0x00004b8000f07802 */ /* 0x000fe20000000f00 */
[----:B------:R-:W-:-:S07]  /*4b60*/  IMAD.MOV.U32 R20, RZ, RZ, R2 ;  /* 0x000000ffff147224 */ /* 0x000fce00078e0002 */
[----:B------:R-:W-:Y:S05]  /*4b70*/  CALL.REL.NOINC `($__internal_2_$__cuda_sm20_dsqrt_rn_f64_mediumpath_v1) ;  /* 0x0000004400e87944 */ /* 0x000fea0003c00000 */
[----:B------:R-:W-:Y:S02]  /*4b80*/  IMAD.MOV.U32 R130, RZ, RZ, R20 ;  /* 0x000000ffff827224 */ /* 0x000fe400078e0014 */
[----:B------:R-:W-:-:S07]  /*4b90*/  IMAD.MOV.U32 R131, RZ, RZ, R21 ;  /* 0x000000ffff837224 */ /* 0x000fce00078e0015 */
.L_x_55:
[----:B------:R-:W-:Y:S05]  /*4ba0*/  BSYNC.RECONVERGENT B1 ;  /* 0x0000000000017941 */ /* 0x000fea0003800200 */
.L_x_54:
[----:B------:R-:W0:Y:S01]  /*4bb0*/  MUFU.RCP64H R21, R131 ;  /* 0x0000008300157308 */ /* 0x000e220000001800 */
[----:B------:R-:W-:Y:S01]  /*4bc0*/  MOV R20, 0x1 ;  /* 0x0000000100147802 */ /* 0x000fe20000000f00 */
[----:B------:R-:W-:Y:S01]  /*4bd0*/  BSSY.RECONVERGENT B2, `(.L_x_56) ;  /* 0x0000015000027945 */ /* 0x000fe20003800200 */
[----:B------:R-:W-:-:S04]  /*4be0*/  FSETP.GEU.AND P2, PT, |R35|, 6.5827683646048100446e-37, PT ;  /* 0x036000002300780b */ /* 0x000fc80003f4e200 */
        /* <DEDUP_REMOVED lines=19> */
.L_x_57:
[----:B------:R-:W-:Y:S05]  /*4d20*/  BSYNC.RECONVERGENT B2 ;  /* 0x0000000000027941 */ /* 0x000fea0003800200 */
.L_x_56:
[----:B------:R-:W0:Y:S01]  /*4d30*/  MUFU.RCP64H R21, R227 ;  /* 0x000000e300157308 */ /* 0x000e220000001800 */
[----:B------:R-:W-:Y:S01]  /*4d40*/  IMAD.MOV.U32 R20, RZ, RZ, 0x1 ;  /* 0x00000001ff147424 */ /* 0x000fe200078e00ff */
[----:B------:R-:W-:Y:S01]  /*4d50*/  FSETP.GEU.AND P2, PT, |R75|, 6.5827683646048100446e-37, PT ;  /* 0x036000004b00780b */ /* 0x000fe20003f4e200 */
[----:B------:R-:W-:Y:S01]  /*4d60*/  BSSY.RECONVERGENT B2, `(.L_x_58) ;  /* 0x0000014000027945 */ /* 0x000fe20003800200 */
        /* <DEDUP_REMOVED lines=19> */
.L_x_59:
[----:B------:R-:W-:Y:S05]  /*4ea0*/  BSYNC.RECONVERGENT B2 ;  /* 0x0000000000027941 */ /* 0x000fea0003800200 */
.L_x_58:
        /* <DEDUP_REMOVED lines=26> */
.L_x_61:
[----:B------:R-:W-:Y:S05]  /*5050*/  BSYNC.RECONVERGENT B2 ;  /* 0x0000000000027941 */ /* 0x000fea0003800200 */
.L_x_60:
[----:B------:R-:W0:Y:S01]  /*5060*/  MUFU.RCP64H R21, R227 ;  /* 0x000000e300157308 */ /* 0x000e220000001800 */
[----:B------:R-:W-:Y:S01]  /*5070*/  IMAD.MOV.U32 R20, RZ, RZ, 0x1 ;  /* 0x00000001ff147424 */ /* 0x000fe200078e00ff */
        /* <DEDUP_REMOVED lines=22> */
.L_x_63:
[----:B------:R-:W-:Y:S05]  /*51e0*/  BSYNC.RECONVERGENT B2 ;  /* 0x0000000000027941 */ /* 0x000fea0003800200 */
.L_x_62:
[----:B------:R-:W-:Y:S01]  /*51f0*/  DFMA R38, R224, UR22, R38 ;  /* 0x00000016e0267c2b */ /* 0x000fe20008000026 */
[----:B------:R-:W-:Y:S01]  /*5200*/  IMAD.MOV.U32 R24, RZ, RZ, 0x0 ;  /* 0x00000000ff187424 */ /* 0x000fe200078e00ff */
[----:B------:R-:W-:Y:S01]  /*5210*/  DMUL R22, R40, R40 ;  /* 0x0000002828167228 */ /* 0x000fe20000000000 */
[----:B------:R-:W-:Y:S01]  /*5220*/  IMAD.MOV.U32 R25, RZ, RZ, 0x3fd80000 ;  /* 0x3fd80000ff197424 */ /* 0x000fe200078e00ff */
[----:B------:R-:W-:Y:S04]  /*5230*/  BSSY.RECONVERGENT B1, `(.L_x_64) ;  /* 0x0000019000017945 */ /* 0x000fe80003800200 */
[----:B------:R-:W-:Y:S02]  /*5240*/  DADD R38, R118, R38 ;  /* 0x0000000076267229 */ /* 0x000fe40000000026 */
[----:B------:R-:W-:-:S06]  /*5250*/  DFMA R22, R42, R42, R22 ;  /* 0x0000002a2a16722b */ /* 0x000fcc0000000016 */
[----:B------:R-:W-:-:S08]  /*5260*/  DFMA R38, R38, 0.5, R20 ;  /* 0x3fe000002626782b */ /* 0x000fd00000000014 */
[----:B------:R-:W-:-:S06]  /*5270*/  DFMA R20, R38, R38, R22 ;  /* 0x000000262614722b */ /* 0x000fcc0000000016 */
[----:B------:R-:W0:Y:S04]  /*5280*/  MUFU.RSQ64H R137, R21 ;  /* 0x0000001500897308 */ /* 0x000e280000001c00 */
[----:B------:R-:W-:-:S04]  /*5290*/  IADD3 R136, PT, PT, R21, -0x3500000, RZ ;  /* 0xfcb0000015887810 */ /* 0x000fc80007ffe0ff */
[----:B------:R-:W-:Y:S02]  /*52a0*/  ISETP.GE.U32.AND P0, PT, R136, 0x7ca00000, PT ;  /* 0x7ca000008800780c */ /* 0x000fe40003f06070 */
[----:B0-----:R-:W-:-:S08]  /*52b0*/  DMUL R22, R136, R136 ;  /* 0x0000008888167228 */ /* 0x001fd00000000000 */
[----:B------:R-:W-:-:S08]  /*52c0*/  DFMA R22, R20, -R22, 1 ;  /* 0x3ff000001416742b */ /* 0x000fd00000000816 */
[----:B------:R-:W-:Y:S02]  /*52d0*/  DFMA R24, R22, R24, 0.5 ;  /* 0x3fe000001618742b */ /* 0x000fe40000000018 */
[----:B------:R-:W-:-:S08]  /*52e0*/  DMUL R22, R136, R22 ;  /* 0x0000001688167228 */ /* 0x000fd00000000000 */
[----:B------:R-:W-:-:S08]  /*52f0*/  DFMA R172, R24, R22, R136 ;  /* 0x0000001618ac722b */ /* 0x000fd00000000088 */
[----:B------:R-:W-:Y:S02]  /*5300*/  DMUL R24, R20, R172 ;  /* 0x000000ac14187228 */ /* 0x000fe40000000000 */
[----:B------:R-:W-:Y:S01]  /*5310*/  IADD3 R23, PT, PT, R173, -0x100000, RZ ;  /* 0xfff00000ad177810 */ /* 0x000fe20007ffe0ff */
[----:B------:R-:W-:-:S05]  /*5320*/  IMAD.MOV.U32 R22, RZ, RZ, R172 ;  /* 0x000000ffff167224 */ /* 0x000fca00078e00ac */
[----:B------:R-:W-:-:S08]  /*5330*/  DFMA R26, R24, -R24, R20 ;  /* 0x80000018181a722b */ /* 0x000fd00000000014 */
[----:B------:R-:W-:Y:S01]  /*5340*/  DFMA R138, R26, R22, R24 ;  /* 0x000000161a8a722b */ /* 0x000fe20000000018 */
[----:B------:R-:W-:Y:S10]  /*5350*/  @!P0 BRA `(.L_x_65) ;  /* 0x0000000000188947 */ /* 0x000ff40003800000 */
[----:B------:R-:W-:Y:S01]  /*5360*/  IMAD.MOV.U32 R22, RZ, RZ, R172 ;  /* 0x000000ffff167224 */ /* 0x000fe200078e00ac */
[----:B------:R-:W-:Y:S02]  /*5370*/  MOV R0, R136 ;  /* 0x0000008800007202 */ /* 0x000fe40000000f00 */
[----:B------:R-:W-:-:S07]  /*5380*/  MOV R240, 0x53a0 ;  /* 0x000053a000f07802 */ /* 0x000fce0000000f00 */
[----:B------:R-:W-:Y:S05]  /*5390*/  CALL.REL.NOINC `($__internal_2_$__cuda_sm20_dsqrt_rn_f64_mediumpath_v1) ;  /* 0x0000003c00e07944 */ /* 0x000fea0003c00000 */
[----:B------:R-:W-:Y:S02]  /*53a0*/  IMAD.MOV.U32 R138, RZ, RZ, R20 ;  /* 0x000000ffff8a7224 */ /* 0x000fe400078e0014 */
[----:B------:R-:W-:-:S07]  /*53b0*/  IMAD.MOV.U32 R139, RZ, RZ, R21 ;  /* 0x000000ffff8b7224 */ /* 0x000fce00078e0015 */
.L_x_65:
[----:B------:R-:W-:Y:S05]  /*53c0*/  BSYNC.RECONVERGENT B1 ;  /* 0x0000000000017941 */ /* 0x000fea0003800200 */
.L_x_64:
[----:B------:R-:W-:Y:S01]  /*53d0*/  DMUL R20, R138, R34 ;  /* 0x000000228a147228 */ /* 0x000fe20000000000 */
[----:B------:R-:W-:Y:S01]  /*53e0*/  IMAD.MOV.U32 R24, RZ, RZ, 0x0 ;  /* 0x00000000ff187424 */ /* 0x000fe200078e00ff */
[----:B------:R-:W-:Y:S01]  /*53f0*/  BSSY.RECONVERGENT B1, `(.L_x_66) ;  /* 0x0000019000017945 */ /* 0x000fe20003800200 */
[----:B------:R-:W-:-:S05]  /*5400*/  IMAD.MOV.U32 R25, RZ, RZ, 0x3fd80000 ;  /* 0x3fd80000ff197424 */ /* 0x000fca00078e00ff */
        /* <DEDUP_REMOVED lines=20> */
[----:B------:R-:W-:Y:S05]  /*5550*/  CALL.REL.NOINC `($__internal_2_$__cuda_sm20_dsqrt_rn_f64_mediumpath_v1) ;  /* 0x0000003c00707944 */ /* 0x000fea0003c00000 */
[----:B------:R-:W-:Y:S01]  /*5560*/  MOV R136, R20 ;  /* 0x0000001400887202 */ /* 0x000fe20000000f00 */
[----:B------:R-:W-:-:S07]  /*5570*/  IMAD.MOV.U32 R137, RZ, RZ, R21 ;  /* 0x000000ffff897224 */ /* 0x000fce00078e0015 */
.L_x_67:
[----:B------:R-:W-:Y:S05]  /*5580*/  BSYNC.RECONVERGENT B1 ;  /* 0x0000000000017941 */ /* 0x000fea0003800200 */
.L_x_66:
[----:B------:R-:W-:Y:S01]  /*5590*/  DADD R136, R36, R136 ;  /* 0x0000000024887229 */ /* 0x000fe20000000088 */
[----:B------:R-:W-:Y:S01]  /*55a0*/  IMAD.MOV.U32 R20, RZ, RZ, 0x1 ;  /* 0x00000001ff147424 */ /* 0x000fe200078e00ff */
[----:B------:R-:W-:Y:S01]  /*55b0*/  FSETP.GEU.AND P2, PT, |R43|, 6.5827683646048100446e-37, PT ;  /* 0x036000002b00780b */ /* 0x000fe20003f4e200 */
        /* <DEDUP_REMOVED lines=21> */
.L_x_69:
[----:B------:R-:W-:Y:S05]  /*5710*/  BSYNC.RECONVERGENT B2 ;  /* 0x0000000000027941 */ /* 0x000fea0003800200 */
.L_x_68:
        /* <DEDUP_REMOVED lines=23> */
.L_x_71:
[----:B------:R-:W-:Y:S05]  /*5890*/  BSYNC.RECONVERGENT B2 ;  /* 0x0000000000027941 */ /* 0x000fea0003800200 */
.L_x_70:
        /* <DEDUP_REMOVED lines=23> */
.L_x_73:
[----:B------:R-:W-:Y:S05]  /*5a10*/  BSYNC.RECONVERGENT B2 ;  /* 0x0000000000027941 */ /* 0x000fea0003800200 */
.L_x_72:
[----:B------:R-:W-:Y:S01]  /*5a20*/  DMUL R20, R36, R36 ;  /* 0x0000002424147228 */ /* 0x000fe20000000000 */
[----:B------:R-:W-:Y:S01]  /*5a30*/  MOV R24, 0x0 ;  /* 0x0000000000187802 */ /* 0x000fe20000000f00 */
[----:B------:R-:W-:Y:S01]  /*5a40*/  IMAD.MOV.U32 R25, RZ, RZ, 0x3fd80000 ;  /* 0x3fd80000ff197424 */ /* 0x000fe200078e00ff */
        /* <DEDUP_REMOVED lines=23> */
[----:B------:R-:W-:Y:S01]  /*5bc0*/  IMAD.MOV.U32 R42, RZ, RZ, R20 ;  /* 0x000000ffff2a7224 */ /* 0x000fe200078e0014 */
[----:B------:R-:W-:-:S07]  /*5bd0*/  MOV R43, R21 ;  /* 0x00000015002b7202 */ /* 0x000fce0000000f00 */
.L_x_75:
[----:B------:R-:W-:Y:S05]  /*5be0*/  BSYNC.RECONVERGENT B1 ;  /* 0x0000000000017941 */ /* 0x000fea0003800200 */
.L_x_74:
[----:B------:R-:W0:Y:S01]  /*5bf0*/  MUFU.RCP64H R21, R3 ;  /* 0x0000000300157308 */ /* 0x000e220000001800 */
[----:B------:R-:W-:Y:S01]  /*5c00*/  IMAD.MOV.U32 R20, RZ, RZ, 0x1 ;  /* 0x00000001ff147424 */ /* 0x000fe200078e00ff */
[----:B------:R-:W-:Y:S05]  /*5c10*/  BSSY.RECONVERGENT B2, `(.L_x_76) ;  /* 0x0000014000027945 */ /* 0x000fea0003800200 */
[----:B0-----:R-:W-:-:S08]  /*5c20*/  DFMA R22, R20, -R2, 1 ;  /* 0x3ff000001416742b */ /* 0x001fd00000000802 */
[----:B------:R-:W-:-:S08]  /*5c30*/  DFMA R22, R22, R22, R22 ;  /* 0x000000161616722b */ /* 0x000fd00000000016 */
[----:B------:R-:W-:Y:S02]  /*5c40*/  DFMA R20, R20, R22, R20 ;  /* 0x000000161414722b */ /* 0x000fe40000000014 */
[----:B------:R-:W-:-:S06]  /*5c50*/  DMUL R22, R224, -R10 ;  /* 0x8000000ae0167228 */ /* 0x000fcc0000000000 */
[----:B------:R-:W-:-:S04]  /*5c60*/  DFMA R24, R20, -R2, 1 ;  /* 0x3ff000001418742b */ /* 0x000fc80000000802 */
[----:B------:R-:W-:-:S04]  /*5c70*/  FSETP.GEU.AND P2, PT, |R23|, 6.5827683646048100446e-37, PT ;  /* 0x036000001700780b */ /* 0x000fc80003f4e200 */
        /* <DEDUP_REMOVED lines=13> */
.L_x_77:
[----:B------:R-:W-:Y:S05]  /*5d50*/  BSYNC.RECONVERGENT B2 ;  /* 0x0000000000027941 */ /* 0x000fea0003800200 */
.L_x_76:
        /* <DEDUP_REMOVED lines=11> */
[----:B------:R-:W-:Y:S02]  /*5e10*/  DFMA R20, R22, R2, R20 ;  /* 0x000000021614722b */ /* 0x000fe40000000014 */
[----:B------:R-:W-:-:S08]  /*5e20*/  DMUL R2, R38, R34 ;  /* 0x0000002226027228 */ /* 0x000fd00000000000 */
        /* <DEDUP_REMOVED lines=9> */
.L_x_79:
[----:B------:R-:W-:Y:S05]  /*5ec0*/  BSYNC.RECONVERGENT B2 ;  /* 0x0000000000027941 */ /* 0x000fea0003800200 */
.L_x_78:
[----:B------:R-:W0:Y:S01]  /*5ed0*/  MUFU.RCP64H R5, R223 ;  /* 0x000000df00057308 */ /* 0x000e220000001800 */
[----:B------:R-:W-:Y:S01]  /*5ee0*/  IMAD.MOV.U32 R4, RZ, RZ, 0x1 ;  /* 0x00000001ff047424 */ /* 0x000fe200078e00ff */
[----:B------:R-:W-:Y:S01]  /*5ef0*/  DMUL R42, R20, R42 ;  /* 0x0000002a142a7228 */ /* 0x000fe20000000000 */
[----:B------:R-:W-:Y:S07]  /*5f00*/  BSSY.RECONVERGENT B2, `(.L_x_80) ;  /* 0x000002c000027945 */ /* 0x000fee0003800200 */
[----:B------:R-:W-:-:S02]  /*5f10*/  DFMA R2, R42, -R34, R2 ;  /* 0x800000222a02722b */ /* 0x000fc40000000002 */
[----:B------:R-:W-:Y:S02]  /*5f20*/  DMUL R20, R42, R40 ;  /* 0x000000282a147228 */ /* 0x000fe40000000000 */
[----:B0-----:R-:W-:-:S04]  /*5f30*/  DFMA R22, -R222, R4, 1 ;  /* 0x3ff00000de16742b */ /* 0x001fc80000000104 */
[----:B------:R-:W-:Y:S02]  /*5f40*/  DFMA R2, R224, UR8, R2 ;  /* 0x00000008e0027c2b */ /* 0x000fe40008000002 */
[----:B------:R-:W-:Y:S02]  /*5f50*/  DFMA R20, R38, R40, -R20 ;  /* 0x000000282614722b */ /* 0x000fe40000000814 */
[----:B------:R-:W-:-:S06]  /*5f60*/  DFMA R22, R22, R22, R22 ;  /* 0x000000161616722b */ /* 0x000fcc0000000016 */
[----:B------:R-:W-:Y:S01]  /*5f70*/  FSEL R2, R2, UR4, P1 ;  /* 0x0000000402027c08 */ /* 0x000fe20008800000 */
[----:B------:R-:W-:Y:S01]  /*5f80*/  DFMA R20, R224, UR22, R20 ;  /* 0x00000016e0147c2b */ /* 0x000fe20008000014 */
[----:B------:R-:W-:Y:S01]  /*5f90*/  FSEL R3, R3, UR5, P1 ;  /* 0x0000000503037c08 */ /* 0x000fe20008800000 */
[----:B------:R-:W-:Y:S02]  /*5fa0*/  DFMA R24, R4, R22, R4 ;  /* 0x000000160418722b */ /* 0x000fe40000000004 */
[----:B------:R-:W-:Y:S02]  /*5fb0*/  DMUL R22, R226, R34 ;  /* 0x00000022e2167228 */ /* 0x000fe40000000000 */
[----:B------:R-:W-:Y:S02]  /*5fc0*/  DMUL R4, R42, R36 ;  /* 0x000000242a047228 */ /* 0x000fe40000000000 */
[----:B------:R-:W-:Y:S02]  /*5fd0*/  DFMA R140, R140, -UR20, R2 ;  /* 0x800000148c8c7c2b */ /* 0x000fe40008000002 */
[----:B------:R-:W-:Y:S01]  /*5fe0*/  FSEL R20, R20, UR30, P1 ;  /* 0x0000001e14147c08 */ /* 0x000fe20008800000 */
[----:B------:R-:W-:Y:S01]  /*5ff0*/  DFMA R26, -R222, R24, 1 ;  /* 0x3ff00000de1a742b */ /* 0x000fe20000000118 */
[----:B------:R-:W-:Y:S01]  /*6000*/  FSEL R21, R21, UR31, P1 ;  /* 0x0000001f15157c08 */ /* 0x000fe20008800000 */
[----:B------:R-:W-:-:S02]  /*6010*/  DFMA R22, R228, R14, R22 ;  /* 0x0000000ee416722b */ /* 0x000fc40000000016 */
[----:B------:R-:W-:-:S03]  /*6020*/  DFMA R4, R38, R36, -R4 ;  /* 0x000000242604722b */ /* 0x000fc60000000804 */
[----:B------:R-:W-:Y:S02]  /*6030*/  DFMA R128, R128, -UR20, R20 ;  /* 0x8000001480807c2b */ /* 0x000fe40008000014 */
[----:B------:R-:W-:-:S03]  /*6040*/  DFMA R26, R24, R26, R24 ;  /* 0x0000001a181a722b */ /* 0x000fc60000000018 */
[----:B------:R-:W-:-:S03]  /*6050*/  DFMA R4, R224, UR10, R4 ;  /* 0x0000000ae0047c2b */ /* 0x000fc60008000004 */
[----:B------:R-:W-:Y:S02]  /*6060*/  DADD R34, R118, R128 ;  /* 0x0000000076227229 */ /* 0x000fe40000000080 */
[----:B------:R-:W-:-:S05]  /*6070*/  DMUL R14, R26, R22 ;  /* 0x000000161a0e7228 */ /* 0x000fca0000000000 */
[----:B------:R-:W-:Y:S01]  /*6080*/  FSEL R4, R4, UR6, P1 ;  /* 0x0000000604047c08 */ /* 0x000fe20008800000 */
[----:B------:R-:W-:Y:S01]  /*6090*/  DMUL R34, R226, R34 ;  /* 0x00000022e2227228 */ /* 0x000fe20000000000 */
[----:B------:R-:W-:Y:S01]  /*60a0*/  FSEL R5, R5, UR7, P1 ;  /* 0x0000000705057c08 */ /* 0x000fe20008800000 */
[----:B------:R-:W-:Y:S01]  /*60b0*/  DFMA R24, -R222, R14, R22 ;  /* 0x0000000ede18722b */ /* 0x000fe20000000116 */
[----:B------:R-:W-:-:S04]  /*60c0*/  FSETP.GEU.AND P1, PT, |R23|, 6.5827683646048100446e-37, PT ;  /* 0x036000001700780b */ /* 0x000fc80003f2e200 */
[----:B------:R-:W-:Y:S02]  /*60d0*/  DFMA R132, R132, -UR20, R4 ;  /* 0x8000001484847c2b */ /* 0x000fe40008000004 */
[----:B------:R-:W-:Y:S02]  /*60e0*/  DADD R4, R134, R140 ;  /* 0x0000000086047229 */ /* 0x000fe4000000008c */
[----:B------:R-:W-:-:S04]  /*60f0*/  DFMA R2, R26, R24, R14 ;  /* 0x000000181a02722b */ /* 0x000fc8000000000e */
[----:B------:R-:W-:Y:S02]  /*6100*/  DADD R14, R122, R132 ;  /* 0x000000007a0e7229 */ /* 0x000fe40000000084 */
[----:B------:R-:W-:-:S04]  /*6110*/  DMUL R4, R226, R4 ;  /* 0x00000004e2047228 */ /* 0x000fc80000000000 */
[----:B------:R-:W-:Y:S02]  /*6120*/  FFMA R0, RZ, R223, R3 ;  /* 0x000000dfff007223 */ /* 0x000fe40000000003 */
[----:B------:R-:W-:-:S03]  /*6130*/  DMUL R14, R226, R14 ;  /* 0x0000000ee20e7228 */ /* 0x000fc60000000000 */
[----:B------:R-:W-:-:S13]  /*6140*/  FSETP.GT.AND P0, PT, |R0|, 1.469367938527859385e-39, PT ;  /* 0x001000000000780b */ /* 0x000fda0003f04200 */
[----:B------:R-:W-:Y:S05]  /*6150*/  @P0 BRA P1, `(.L_x_81) ;  /* 0x0000000000180947 */ /* 0x000fea0000800000 */
[----:B------:R-:W-:Y:S01]  /*6160*/  MOV R20, R222 ;  /* 0x000000de00147202 */ /* 0x000fe20000000f00 */
[----:B------:R-:W-:Y:S01]  /*6170*/  IMAD.MOV.U32 R21, RZ, RZ, R223 ;  /* 0x000000ffff157224 */ /* 0x000fe200078e00df */
[----:B------:R-:W-:-:S07]  /*6180*/  MOV R0, 0x61a0 ;  /* 0x000061a000007802 */ /* 0x000fce0000000f00 */
[----:B------:R-:W-:Y:S05]  /*6190*/  CALL.REL.NOINC `($__internal_1_$__cuda_sm20_div_rn_f64_full) ;  /* 0x0000002800c87944 */ /* 0x000fea0003c00000 */
[----:B------:R-:W-:Y:S01]  /*61a0*/  IMAD.MOV.U32 R2, RZ, RZ, R20 ;  /* 0x000000ffff027224 */ /* 0x000fe200078e0014 */
[----:B------:R-:W-:-:S07]  /*61b0*/  MOV R3, R21 ;  /* 0x0000001500037202 */ /* 0x000fce0000000f00 */
.L_x_81:
[----:B------:R-:W-:Y:S05]  /*61c0*/  BSYNC.RECONVERGENT B2 ;  /* 0x0000000000027941 */ /* 0x000fea0003800200 */
.L_x_80:
[----:B------:R-:W0:Y:S01]  /*61d0*/  MUFU.RCP64H R21, R223 ;  /* 0x000000df00157308 */ /* 0x000e220000001800 */
[----:B------:R-:W-:Y:S01]  /*61e0*/  IMAD.MOV.U32 R20, RZ, RZ, 0x1 ;  /* 0x00000001ff147424 */ /* 0x000fe200078e00ff */
[----:B------:R-:W-:Y:S01]  /*61f0*/  DMUL R36, R226, R36 ;  /* 0x00000024e2247228 */ /* 0x000fe20000000000 */
[----:B------:R-:W-:Y:S04]  /*6200*/  BSSY.RECONVERGENT B2, `(.L_x_82) ;  /* 0x0000014000027945 */ /* 0x000fe80003800200 */
[----:B0-----:R-:W-:-:S08]  /*6210*/  DFMA R22, -R222, R20, 1 ;  /* 0x3ff00000de16742b */ /* 0x001fd00000000114 */
[----:B------:R-:W-:-:S08]  /*6220*/  DFMA R22, R22, R22, R22 ;  /* 0x000000161616722b */ /* 0x000fd00000000016 */
[----:B------:R-:W-:Y:S02]  /*6230*/  DFMA R20, R20, R22, R20 ;  /* 0x000000161414722b */ /* 0x000fe40000000014 */
[----:B------:R-:W-:-:S06]  /*6240*/  DFMA R22, R228, R16, R36 ;  /* 0x00000010e416722b */ /* 0x000fcc0000000024 */
[----:B------:R-:W-:-:S04]  /*6250*/  DFMA R24, -R222, R20, 1 ;  /* 0x3ff00000de18742b */ /* 0x000fc80000000114 */
[----:B------:R-:W-:-:S04]  /*6260*/  FSETP.GEU.AND P1, PT, |R23|, 6.5827683646048100446e-37, PT ;  /* 0x036000001700780b */ /* 0x000fc80003f2e200 */
        /* <DEDUP_REMOVED lines=13> */
.L_x_83:
[----:B------:R-:W-:Y:S05]  /*6340*/  BSYNC.RECONVERGENT B2 ;  /* 0x0000000000027941 */ /* 0x000fea0003800200 */
.L_x_82:
[----:B------:R-:W0:Y:S01]  /*6350*/  MUFU.RCP64H R21, R223 ;  /* 0x000000df00157308 */ /* 0x000e220000001800 */
[----:B------:R-:W-:Y:S01]  /*6360*/  MOV R20, 0x1 ;  /* 0x0000000100147802 */ /* 0x000fe20000000f00 */
        /* <DEDUP_REMOVED lines=16> */
[----:B------:R-:W-:Y:S01]  /*6470*/  MOV R0, 0x64a0 ;  /* 0x000064a000007802 */ /* 0x000fe20000000f00 */
[----:B------:R-:W-:-:S07]  /*6480*/  IMAD.MOV.U32 R21, RZ, RZ, R223 ;  /* 0x000000ffff157224 */ /* 0x000fce00078e00df */
[----:B------:R-:W-:Y:S05]  /*6490*/  CALL.REL.NOINC `($__internal_1_$__cuda_sm20_div_rn_f64_full) ;  /* 0x0000002800087944 */ /* 0x000fea0003c00000 */
.L_x_85:
[----:B------:R-:W-:Y:S05]  /*64a0*/  BSYNC.RECONVERGENT B2 ;  /* 0x0000000000027941 */ /* 0x000fea0003800200 */
.L_x_84:
[----:B------:R-:W-:Y:S01]  /*64b0*/  DFMA R18, R106, -UR12, R106 ;  /* 0x8000000c6a127c2b */ /* 0x000fe2000800006a */
[----:B------:R-:W-:Y:S01]  /*64c0*/  UMOV UR36, 0x55555555 ;  /* 0x5555555500247882 */ /* 0x000fe20000000000 */
[-C--:B------:R-:W-:Y:S01]  /*64d0*/  DMUL R118, R16, R16.reuse ;  /* 0x0000001010767228 */ /* 0x080fe20000000000 */
[----:B------:R-:W-:Y:S01]  /*64e0*/  UMOV UR37, 0x3fe55555 ;  /* 0x3fe5555500257882 */ /* 0x000fe20000000000 */
[-C--:B------:R-:W-:Y:S01]  /*64f0*/  DMUL R106, R124, R16.reuse ;  /* 0x000000107c6a7228 */ /* 0x080fe20000000000 */
[----:B------:R-:W-:Y:S01]  /*6500*/  UMOV UR38, 0xbca1af28 ;  /* 0xbca1af2800267882 */ /* 0x000fe20000000000 */
[----:B------:R-:W-:Y:S01]  /*6510*/  DMUL R40, R20, R16 ;  /* 0x0000001014287228 */ /* 0x000fe20000000000 */
[----:B------:R-:W-:Y:S01]  /*6520*/  UMOV UR39, 0x3faaf286 ;  /* 0x3faaf28600277882 */ /* 0x000fe20000000000 */
[----:B------:R-:W-:Y:S01]  /*6530*/  DMUL R38, R2, -UR36 ;  /* 0x8000002402267c28 */ /* 0x000fe20008000000 */
[----:B------:R-:W-:Y:S01]  /*6540*/  UMOV UR40, 0x6a819a9e ;  /* 0x6a819a9e00287882 */ /* 0x000fe20000000000 */
[C---:B------:R-:W-:Y:S01]  /*6550*/  DMUL R26, R16.reuse, -UR36 ;  /* 0x80000024101a7c28 */ /* 0x040fe20008000000 */
[----:B------:R-:W-:Y:S01]  /*6560*/  UMOV UR41, 0x3f89aa06 ;  /* 0x3f89aa0600297882 */ /* 0x000fe20000000000 */
[-C--:B------:R-:W-:Y:S01]  /*6570*/  DMUL R24, R16, R2.reuse ;  /* 0x0000000210187228 */ /* 0x080fe20000000000 */
[----:B------:R-:W-:Y:S01]  /*6580*/  UMOV UR44, 0xb4812d20 ;  /* 0xb4812d20002c7882 */ /* 0x000fe20000000000 */
[-C--:B------:R-:W-:Y:S01]  /*6590*/  DMUL R36, R20, R2.reuse ;  /* 0x0000000214247228 */ /* 0x080fe20000000000 */
[----:B------:R-:W-:Y:S01]  /*65a0*/  UMOV UR45, 0x3f72d204 ;  /* 0x3f72d204002d7882 */ /* 0x000fe20000000000 */
[----:B------:R-:W-:Y:S01]  /*65b0*/  DFMA R22, R2, R2, R118 ;  /* 0x000000020216722b */ /* 0x000fe20000000076 */
[----:B------:R-:W-:Y:S01]  /*65c0*/  UMOV UR56, 0xd801b600 ;  /* 0xd801b60000387882 */ /* 0x000fe20000000000 */
[----:B------:R-:W-:Y:S01]  /*65d0*/  DFMA R128, R126, R20, -R106 ;  /* 0x000000147e80722b */ /* 0x000fe2000000086a */
[----:B------:R-:W-:Y:S01]  /*65e0*/  UMOV UR57, 0x3f6b6006 ;  /* 0x3f6b600600397882 */ /* 0x000fe20000000000 */
[C---:B------:R-:W-:Y:S01]  /*65f0*/  DFMA R136, R228.reuse, R40, -R104 ;  /* 0x00000028e488722b */ /* 0x040fe20000000868 */
[----:B------:R-:W-:Y:S01]  /*6600*/  UMOV UR42, 0x18618619 ;  /* 0x18618619002a7882 */ /* 0x000fe20000000000 */
[C---:B------:R-:W-:Y:S01]  /*6610*/  DFMA R132, R228.reuse, R38, -R110 ;  /* 0x00000026e484722b */ /* 0x040fe2000000086e */
[----:B------:R-:W-:Y:S01]  /*6620*/  UMOV UR43, 0x3fa86186 ;  /* 0x3fa86186002b7882 */ /* 0x000fe20000000000 */
[----:B------:R-:W-:Y:S01]  /*6630*/  DFMA R134, R228, R26, -R96 ;  /* 0x0000001ae486722b */ /* 0x000fe20000000860 */
[----:B------:R-:W-:Y:S01]  /*6640*/  UMOV UR46, 0x1041040f ;  /* 0x1041040f002e7882 */ /* 0x000fe20000000000 */
[----:B------:R-:W-:Y:S01]  /*6650*/  DADD R224, R124, R124 ;  /* 0x000000007ce07229 */ /* 0x000fe2000000007c */
[----:B------:R-:W-:Y:S01]  /*6660*/  UMOV UR47, 0x3f904104 ;  /* 0x3f904104002f7882 */ /* 0x000fe20000000000 */
[C---:B------:R-:W-:Y:S01]  /*6670*/  DFMA R130, R228.reuse, R24, -R148 ;  /* 0x00000018e482722b */ /* 0x040fe20000000894 */
[----:B------:R-:W-:Y:S01]  /*6680*/  UMOV UR58, 0x10410410 ;  /* 0x10410410003a7882 */ /* 0x000fe20000000000 */
[C---:B------:R-:W-:Y:S01]  /*6690*/  DFMA R138, R228.reuse, R36, -R116 ;  /* 0x00000024e48a722b */ /* 0x040fe20000000874 */
[----:B------:R-:W-:Y:S01]  /*66a0*/  UMOV UR59, 0x3f704104 ;  /* 0x3f704104003b7882 */ /* 0x000fe20000000000 */
[----:B------:R-:W-:Y:S01]  /*66b0*/  DMUL R42, R228, 19 ;  /* 0x40330000e42a7828 */ /* 0x000fe20000000000 */
[----:B------:R-:W-:Y:S01]  /*66c0*/  UMOV UR48, 0x9999999a ;  /* 0x9999999a00307882 */ /* 0x000fe20000000000 */
[----:B------:R-:W-:Y:S01]  /*66d0*/  DMUL R122, R90, 11 ;  /* 0x402600005a7a7828 */ /* 0x000fe20000000000 */
[----:B------:R-:W-:Y:S01]  /*66e0*/  UMOV UR49, 0x3fb99999 ;  /* 0x3fb9999900317882 */ /* 0x000fe20000000000 */
[----:B------:R-:W-:Y:S01]  /*66f0*/  DFMA R22, R20, R20, R22 ;  /* 0x000000141416722b */ /* 0x000fe20000000016 */
[----:B------:R-:W-:Y:S01]  /*6700*/  UMOV UR50, 0x1c71c71c ;  /* 0x1c71c71c00327882 */ /* 0x000fe20000000000 */
[----:B------:R-:W-:Y:S01]  /*6710*/  DFMA R18, R128, UR14, R18 ;  /* 0x0000000e80127c2b */ /* 0x000fe20008000012 */
[----:B------:R-:W-:Y:S01]  /*6720*/  UMOV UR51, 0x3fac71c7 ;  /* 0x3fac71c700337882 */ /* 0x000fe20000000000 */
[----:B------:R-:W-:Y:S01]  /*6730*/  DFMA R128, R136, UR12, R104 ;  /* 0x0000000c88807c2b */ /* 0x000fe20008000068 */
[----:B------:R-:W-:Y:S01]  /*6740*/  UMOV UR52, 0x1c71c71d ;  /* 0x1c71c71d00347882 */ /* 0x000fe20000000000 */
[-C--:B------:R-:W-:Y:S01]  /*6750*/  DFMA R110, R132, R8.reuse, R110 ;  /* 0x00000008846e722b */ /* 0x080fe2000000006e */
[----:B------:R-:W-:Y:S01]  /*6760*/  UMOV UR53, 0x3f9c71c7 ;  /* 0x3f9c71c700357882 */ /* 0x000fe20000000000 */
[----:B------:R-:W-:Y:S01]  /*6770*/  DFMA R104, R134, R8, R96 ;  /* 0x000000088668722b */ /* 0x000fe20000000060 */
[----:B------:R-:W-:Y:S01]  /*6780*/  UMOV UR64, 0x9999999a ;  /* 0x9999999a00407882 */ /* 0x000fe20000000000 */
[C---:B------:R-:W-:Y:S01]  /*6790*/  DMUL R134, R120.reuse, 4 ;  /* 0x4010000078867828 */ /* 0x040fe20000000000 */
[----:B------:R-:W-:Y:S01]  /*67a0*/  UMOV UR65, 0x3fb99999 ;  /* 0x3fb9999900417882 */ /* 0x000fe20000000000 */
[----:B------:R-:W-:Y:S01]  /*67b0*/  DADD R132, R120, R120 ;  /* 0x0000000078847229 */ /* 0x000fe20000000078 */
[----:B------:R-:W-:Y:S01]  /*67c0*/  UMOV UR60, 0x9999999a ;  /* 0x9999999a003c7882 */ /* 0x000fe20000000000 */
[----:B------:R-:W-:Y:S01]  /*67d0*/  DMUL R224, R224, R16 ;  /* 0x00000010e0e07228 */ /* 0x000fe20000000000 */
[----:B------:R-:W-:Y:S01]  /*67e0*/  UMOV UR61, 0x3f999999 ;  /* 0x3f999999003d7882 */ /* 0x000fe20000000000 */
[----:B------:R-:W-:Y:S01]  /*67f0*/  DFMA R148, R130, UR12, R148 ;  /* 0x0000000c82947c2b */ /* 0x000fe20008000094 */
[----:B------:R-:W-:Y:S01]  /*6800*/  UMOV UR66, 0x9999999a ;  /* 0x9999999a00427882 */ /* 0x000fe20000000000 */
[----:B------:R-:W-:Y:S01]  /*6810*/  DFMA R130, R138, UR12, R116 ;  /* 0x0000000c8a827c2b */ /* 0x000fe20008000074 */
[----:B------:R-:W-:Y:S01]  /*6820*/  UMOV UR67, 0x3f999999 ;  /* 0x3f99999900437882 */ /* 0x000fe20000000000 */
[----:B------:R-:W-:Y:S01]  /*6830*/  DFMA R116, R42, R22, -R122 ;  /* 0x000000162a74722b */ /* 0x000fe2000000087a */
[----:B------:R-:W-:Y:S01]  /*6840*/  UMOV UR54, 0x55555555 ;  /* 0x5555555500367882 */ /* 0x000fe20000000000 */
[----:B------:R-:W-:Y:S01]  /*6850*/  DADD R122, R2, R2 ;  /* 0x00000000027a7229 */ /* 0x000fe20000000002 */
[----:B------:R-:W-:Y:S01]  /*6860*/  UMOV UR55, 0x3fb55555 ;  /* 0x3fb5555500377882 */ /* 0x000fe20000000000 */
[----:B------:R-:W-:Y:S01]  /*6870*/  DMUL R42, R20, -UR36 ;  /* 0x80000024142a7c28 */ /* 0x000fe20008000000 */
[----:B------:R-:W-:Y:S01]  /*6880*/  UMOV UR62, 0x1c71c71d ;  /* 0x1c71c71d003e7882 */ /* 0x000fe20000000000 */
[----:B------:R-:W-:Y:S01]  /*6890*/  DADD R136, R126, R126 ;  /* 0x000000007e887229 */ /* 0x000fe2000000007e */
[----:B------:R-:W-:Y:S01]  /*68a0*/  UMOV UR63, 0x3f8c71c7 ;  /* 0x3f8c71c7003f7882 */ /* 0x000fe20000000000 */
[-C--:B------:R-:W-:Y:S01]  /*68b0*/  DFMA R138, R132, -R2.reuse, R106 ;  /* 0x80000002848a722b */ /* 0x080fe2000000006a */
[----:B------:R-:W-:Y:S01]  /*68c0*/  UMOV UR68, 0x55555555 ;  /* 0x5555555500447882 */ /* 0x000fe20000000000 */
[----:B------:R-:W-:Y:S01]  /*68d0*/  DFMA R172, R134, R2, -R224 ;  /* 0x0000000286ac722b */ /* 0x000fe200000008e0 */
[----:B------:R-:W-:Y:S01]  /*68e0*/  UMOV UR69, 0x3fb55555 ;  /* 0x3fb5555500457882 */ /* 0x000fe20000000000 */
[----:B------:R-:W-:Y:S01]  /*68f0*/  DFMA R96, R84, -UR12, R84 ;  /* 0x8000000c54607c2b */ /* 0x000fe20008000054 */
[----:B------:R-:W-:Y:S01]  /*6900*/  BSSY.RECONVERGENT B2, `(.L_x_86) ;  /* 0x0000200000027945 */ /* 0x000fe20003800200 */
[----:B------:R-:W-:-:S02]  /*6910*/  DMUL R140, R120, R16 ;  /* 0x00000010788c7228 */ /* 0x000fc40000000000 */
[--C-:B------:R-:W-:Y:S02]  /*6920*/  DFMA R84, -R20, R20, R118.reuse ;  /* 0x000000141454722b */ /* 0x100fe40000000176 */
[----:B------:R-:W-:Y:S02]  /*6930*/  DFMA R122, R122, R2, -R118 ;  /* 0x000000027a7a722b */ /* 0x000fe40000000876 */
[----:B------:R-:W-:Y:S02]  /*6940*/  DFMA R118, R228, R42, -R92 ;  /* 0x0000002ae476722b */ /* 0x000fe4000000085c */
[-C--:B------:R-:W-:Y:S02]  /*6950*/  DFMA R224, R136, -R20.reuse, R224 ;  /* 0x8000001488e0722b */ /* 0x080fe400000000e0 */
[-C--:B------:R-:W-:Y:S02]  /*6960*/  DFMA R138, R126, R20.reuse, R138 ;  /* 0x000000147e8a722b */ /* 0x080fe4000000008a */
[----:B------:R-:W-:-:S02]  /*6970*/  DFMA R136, R136, -R20, R172 ;  /* 0x800000148888722b */ /* 0x000fc400000000ac */
[----:B------:R-:W-:Y:S02]  /*6980*/  DMUL R172, R228, 5.5 ;  /* 0x40160000e4ac7828 */ /* 0x000fe40000000000 */
[----:B------:R-:W-:Y:S02]  /*6990*/  DFMA R132, R124, R2, R140 ;  /* 0x000000027c84722b */ /* 0x000fe4000000008c */
[----:B------:R-:W-:Y:S02]  /*69a0*/  DFMA R140, R228, R84, -R108 ;  /* 0x00000054e48c722b */ /* 0x000fe4000000086c */
[----:B------:R-:W-:Y:S02]  /*69b0*/  DADD R134, -R88, R116 ;  /* 0x0000000058867229 */ /* 0x000fe40000000174 */
[----:B------:R-:W-:Y:S02]  /*69c0*/  DFMA R118, R118, R8, R92 ;  /* 0x000000087676722b */ /* 0x000fe4000000005c */
[----:B------:R-:W-:Y:S01]  /*69d0*/  DFMA R92, R138, UR14, R96 ;  /* 0x0000000e8a5c7c2b */ /* 0x000fe20008000060 */
[----:B------:R-:W-:Y:S01]  /*69e0*/  IMAD.MOV.U32 R138, RZ, RZ, 0x0 ;  /* 0x00000000ff8a7424 */ /* 0x000fe200078e00ff */
[----:B------:R-:W-:Y:S01]  /*69f0*/  MOV R139, 0x3ff00000 ;  /* 0x3ff00000008b7802 */ /* 0x000fe20000000f00 */
[----:B------:R-:W-:-:S02]  /*6a00*/  DMUL R172, R22, R172 ;  /* 0x000000ac16ac7228 */ /* 0x000fc40000000000 */
[----:B------:R-:W-:Y:S02]  /*6a10*/  DFMA R96, R132, UR14, R148 ;  /* 0x0000000e84607c2b */ /* 0x000fe40008000094 */
[----:B------:R-:W-:Y:S02]  /*6a20*/  DFMA R116, R140, UR12, R108 ;  /* 0x0000000c8c747c2b */ /* 0x000fe4000800006c */
[----:B------:R-:W-:Y:S01]  /*6a30*/  DFMA R132, R134, UR12, R88 ;  /* 0x0000000c86847c2b */ /* 0x000fe20008000058 */
[----:B------:R-:W-:Y:S01]  /*6a40*/  MOV R140, UR14 ;  /* 0x0000000e008c7c02 */ /* 0x000fe20008000f00 */
[-C--:B------:R-:W-:Y:S01]  /*6a50*/  DMUL R148, R120, R20.reuse ;  /* 0x0000001478947228 */ /* 0x080fe20000000000 */
[----:B------:R-:W-:Y:S01]  /*6a60*/  IMAD.U32 R141, RZ, RZ, UR15 ;  /* 0x0000000fff8d7e24 */ /* 0x000fe2000f8e00ff */
[----:B------:R-:W-:Y:S02]  /*6a70*/  DADD R98, R98, R124 ;  /* 0x0000000062627229 */ /* 0x000fe4000000007c */
[----:B------:R-:W-:-:S02]  /*6a80*/  DMUL R108, R124, R20 ;  /* 0x000000147c6c7228 */ /* 0x000fc40000000000 */
[-C--:B------:R-:W-:Y:S02]  /*6a90*/  DFMA R88, R120, R2.reuse, R106 ;  /* 0x000000027858722b */ /* 0x080fe4000000006a */
[----:B------:R-:W-:Y:S02]  /*6aa0*/  DFMA R138, R8, -0.5, R138 ;  /* 0xbfe00000088a782b */ /* 0x000fe4000000008a */
[----:B------:R-:W-:Y:S02]  /*6ab0*/  DMUL R124, R124, -UR36 ;  /* 0x800000247c7c7c28 */ /* 0x000fe40008000000 */
[----:B------:R-:W-:Y:S02]  /*6ac0*/  DADD R112, R112, R120 ;  /* 0x0000000070707229 */ /* 0x000fe40000000078 */
[----:B------:R-:W-:Y:S02]  /*6ad0*/  DFMA R134, -R120, R2, -R106 ;  /* 0x000000027886722b */ /* 0x000fe4000000096a */
[----:B------:R-:W-:-:S02]  /*6ae0*/  DFMA R172, R90, 3, -R172 ;  /* 0x400800005aac782b */ /* 0x000fc400000008ac */
[----:B------:R-:W-:Y:S02]  /*6af0*/  DMUL R120, R120, -UR36 ;  /* 0x8000002478787c28 */ /* 0x000fe40008000000 */
[C---:B------:R-:W-:Y:S02]  /*6b00*/  DFMA R232, R126.reuse, R2, R148 ;  /* 0x000000027ee8722b */ /* 0x040fe40000000094 */
[----:B------:R-:W-:Y:S02]  /*6b10*/  DFMA R148, R126, R20, R88 ;  /* 0x000000147e94722b */ /* 0x000fe40000000058 */
[----:B------:R-:W-:Y:S02]  /*6b20*/  DFMA R88, R138, R124, R104 ;  /* 0x0000007c8a58722b */ /* 0x000fe40000000068 */
[----:B------:R-:W-:Y:S02]  /*6b30*/  DFMA R104, -R20, R20, R122 ;  /* 0x000000141468722b */ /* 0x000fe4000000017a */
[----:B------:R-:W-:-:S02]  /*6b40*/  DMUL R140, R140, 38 ;  /* 0x404300008c8c7828 */ /* 0x000fc40000000000 */
[----:B------:R-:W-:Y:S02]  /*6b50*/  DADD R172, -R86, R172 ;  /* 0x0000000056ac7229 */ /* 0x000fe400000001ac */
[----:B------:R-:W-:Y:S01]  /*6b60*/  DFMA R110, R120, R138, R110 ;  /* 0x0000008a786e722b */ /* 0x000fe2000000006e */
[----:B------:R-:W-:Y:S01]  /*6b70*/  IMAD.U32 R120, RZ, RZ, UR14 ;  /* 0x0000000eff787e24 */ /* 0x000fe2000f8e00ff */
[----:B------:R-:W-:Y:S01]  /*6b80*/  DFMA R122, R228, R104, -R82 ;  /* 0x00000068e47a722b */ /* 0x000fe20000000852 */
[----:B------:R-:W-:Y:S01]  /*6b90*/  IMAD.U32 R121, RZ, RZ, UR15 ;  /* 0x0000000fff797e24 */ /* 0x000fe2000f8e00ff */
[----:B------:R-:W-:Y:S02]  /*6ba0*/  DFMA R132, R148, R140, R132 ;  /* 0x0000008c9484722b */ /* 0x000fe40000000084 */
[----:B------:R-:W-:Y:S02]  /*6bb0*/  DFMA R172, R172, UR12, R86 ;  /* 0x0000000cacac7c2b */ /* 0x000fe40008000056 */
[----:B------:R-:W-:-:S02]  /*6bc0*/  DFMA R134, R126, -R20, R134 ;  /* 0x800000147e86722b */ /* 0x000fc40000000086 */
[----:B------:R-:W-:Y:S02]  /*6bd0*/  DMUL R120, R120, 11 ;  /* 0x4026000078787828 */ /* 0x000fe40000000000 */
[----:B------:R-:W-:Y:S02]  /*6be0*/  DMUL R90, R90, UR38 ;  /* 0x000000265a5a7c28 */ /* 0x000fe40008000000 */
[C---:B------:R-:W-:Y:S02]  /*6bf0*/  DMUL R86, R126.reuse, -UR36 ;  /* 0x800000247e567c28 */ /* 0x040fe40008000000 */
[----:B------:R-:W-:Y:S02]  /*6c00*/  DFMA R106, R126, R16, R108 ;  /* 0x000000107e6a722b */ /* 0x000fe4000000006c */
[----:B------:R-:W-:Y:S02]  /*6c10*/  DFMA R108, R232, UR14, R130 ;  /* 0x0000000ee86c7c2b */ /* 0x000fe40008000082 */
[----:B------:R-:W-:-:S02]  /*6c20*/  DFMA R122, R122, UR12, R82 ;  /* 0x0000000c7a7a7c2b */ /* 0x000fc40008000052 */
[----:B------:R-:W-:Y:S02]  /*6c30*/  DFMA R120, R134, R120, R172 ;  /* 0x000000788678722b */ /* 0x000fe400000000ac */
[C-C-:B------:R-:W-:Y:S02]  /*6c40*/  DFMA R148, R132.reuse, -UR40, R90.reuse ;  /* 0x8000002884947c2b */ /* 0x140fe4000800005a */
[C-C-:B------:R-:W-:Y:S02]  /*6c50*/  DFMA R82, R132.reuse, -UR44, R90.reuse ;  /* 0x8000002c84527c2b */ /* 0x140fe4000800005a */
[----:B------:R-:W-:Y:S02]  /*6c60*/  DFMA R130, R132, UR56, R90 ;  /* 0x0000003884827c2b */ /* 0x000fe4000800005a */
[----:B------:R-:W-:Y:S02]  /*6c70*/  DADD R94, R94, R126 ;  /* 0x000000005e5e7229 */ /* 0x000fe4000000007e */
[----:B------:R-:W-:-:S02]  /*6c80*/  DFMA R86, R138, R86, R118 ;  /* 0x000000568a56722b */ /* 0x000fc40000000076 */
[----:B------:R-:W-:Y:S02]  /*6c90*/  DFMA R224, R224, UR14, R116 ;  /* 0x0000000ee0e07c2b */ /* 0x000fe40008000074 */
[----:B------:R-:W-:Y:S02]  /*6ca0*/  DFMA R136, R136, UR14, R122 ;  /* 0x0000000e88887c2b */ /* 0x000fe4000800007a */
[C---:B------:R-:W-:Y:S02]  /*6cb0*/  DFMA R148, R120.reuse, UR42, R148 ;  /* 0x0000002a78947c2b */ /* 0x040fe40008000094 */
[C---:B------:R-:W-:Y:S02]  /*6cc0*/  DFMA R82, R120.reuse, -UR46, R82 ;  /* 0x8000002e78527c2b */ /* 0x040fe40008000052 */
[----:B------:R-:W-:Y:S02]  /*6cd0*/  DFMA R130, R120, UR58, R130 ;  /* 0x0000003a78827c2b */ /* 0x000fe40008000082 */
[C-C-:B------:R-:W-:Y:S01]  /*6ce0*/  DADD R90, R112.reuse, -R110.reuse ;  /* 0x00000000705a7229 */ /* 0x140fe2000000086e */
[----:B------:R-:W-:Y:S01]  /*6cf0*/  STG.E.64 desc[UR18][R218.64], R148 ;  /* 0x00000094da007986 */ /* 0x000fe2000c101b12 */
[----:B------:R-:W-:-:S02]  /*6d00*/  DADD R116, -R112, R110 ;  /* 0x0000000070747229 */ /* 0x000fc4000000016e */
[C-C-:B------:R-:W-:Y:S02]  /*6d10*/  DADD R118, R98.reuse, -R88.reuse ;  /* 0x0000000062767229 */ /* 0x140fe40000000858 */
[----:B------:R-:W-:Y:S02]  /*6d20*/  DADD R120, -R98, R88 ;  /* 0x0000000062787229 */ /* 0x000fe40000000158 */
[C-C-:B------:R-:W-:Y:S02]  /*6d30*/  DADD R122, R94.reuse, -R86.reuse ;  /* 0x000000005e7a7229 */ /* 0x140fe40000000856 */
[----:B------:R-:W-:Y:S02]  /*6d40*/  DADD R124, -R94, R86 ;  /* 0x000000005e7c7229 */ /* 0x000fe40000000156 */
[----:B------:R-:W-:Y:S02]  /*6d50*/  DADD R138, R136, -R92 ;  /* 0x00000000888a7229 */ /* 0x000fe4000000085c */
[----:B------:R-:W-:-:S02]  /*6d60*/  DFMA R90, R90, UR48, R82 ;  /* 0x000000305a5a7c2b */ /* 0x000fc40008000052 */
[--C-:B------:R-:W-:Y:S02]  /*6d70*/  DFMA R116, R116, UR48, R82.reuse ;  /* 0x0000003074747c2b */ /* 0x100fe40008000052 */
[--C-:B------:R-:W-:Y:S02]  /*6d80*/  DFMA R118, R118, UR48, R82.reuse ;  /* 0x0000003076767c2b */ /* 0x100fe40008000052 */
[--C-:B------:R-:W-:Y:S02]  /*6d90*/  DFMA R120, R120, UR48, R82.reuse ;  /* 0x0000003078787c2b */ /* 0x100fe40008000052 */
[--C-:B------:R-:W-:Y:S02]  /*6da0*/  DFMA R122, R122, UR48, R82.reuse ;  /* 0x000000307a7a7c2b */ /* 0x100fe40008000052 */
[----:B------:R-:W-:Y:S02]  /*6db0*/  DFMA R124, R124, UR48, R82 ;  /* 0x000000307c7c7c2b */ /* 0x000fe40008000052 */
[----:B------:R-:W-:-:S02]  /*6dc0*/  DADD R232, -R136, R92 ;  /* 0x0000000088e87229 */ /* 0x000fc4000000015c */
[----:B------:R-:W-:Y:S02]  /*6dd0*/  DADD R82, R112, R94 ;  /* 0x0000000070527229 */ /* 0x000fe4000000005e */
[----:B------:R-:W-:Y:S02]  /*6de0*/  DFMA R106, R106, UR14, R128 ;  /* 0x0000000e6a6a7c2b */ /* 0x000fe40008000080 */
[----:B------:R-:W-:Y:S02]  /*6df0*/  DFMA R140, R138, UR50, R90 ;  /* 0x000000328a8c7c2b */ /* 0x000fe4000800005a */
[----:B------:R-:W-:Y:S02]  /*6e00*/  DFMA R134, R232, UR52, R118 ;  /* 0x00000034e8867c2b */ /* 0x000fe40008000076 */
[----:B------:R-:W-:Y:S02]  /*6e10*/  DADD R90, R112, R98 ;  /* 0x00000000705a7229 */ /* 0x000fe40000000062 */
[----:B------:R-:W-:Y:S01]  /*6e20*/  DFMA R128, R232, UR52, R122 ;  /* 0x00000034e8807c2b */ /* 0x000fe2000800007a */
[----:B------:R-:W-:Y:S01]  /*6e30*/  STG.E.64 desc[UR18][R214.64], R140 ;  /* 0x0000008cd6007986 */ /* 0x000fe2000c101b12 */
[----:B------:R-:W-:-:S02]  /*6e40*/  DADD R126, R110, R86 ;  /* 0x000000006e7e7229 */ /* 0x000fc40000000056 */
[C-C-:B------:R-:W-:Y:S02]  /*6e50*/  DFMA R118, R82.reuse, UR48, R130.reuse ;  /* 0x0000003052767c2b */ /* 0x140fe40008000082 */
[----:B------:R-:W-:Y:S02]  /*6e60*/  DFMA R122, R82, -UR64, R130 ;  /* 0x80000040527a7c2b */ /* 0x000fe40008000082 */
[----:B------:R-:W-:Y:S02]  /*6e70*/  DFMA R138, R138, UR50, R116 ;  /* 0x000000328a8a7c2b */ /* 0x000fe40008000074 */
[----:B------:R-:W-:Y:S02]  /*6e80*/  DFMA R132, R232, UR52, R120 ;  /* 0x00000034e8847c2b */ /* 0x000fe40008000078 */
[----:B------:R-:W-:Y:S02]  /*6e90*/  DADD R120, R110, R88 ;  /* 0x000000006e787229 */ /* 0x000fe40000000058 */
[C-C-:B------:R-:W-:Y:S01]  /*6ea0*/  DFMA R172, R90.reuse, UR48, R130.reuse ;  /* 0x000000305aac7c2b */ /* 0x140fe20008000082 */
[----:B------:R-:W-:Y:S01]  /*6eb0*/  STG.E.64 desc[UR18][R220.64], R138 ;  /* 0x0000008adc007986 */ /* 0x000fe2000c101b12 */
[----:B------:R-:W-:-:S02]  /*6ec0*/  DFMA R116, R90, -UR64, R130 ;  /* 0x800000405a747c2b */ /* 0x000fc40008000082 */
[----:B------:R-:W-:Y:S02]  /*6ed0*/  DFMA R82, R126, UR60, R118 ;  /* 0x0000003c7e527c2b */ /* 0x000fe40008000076 */
[----:B------:R-:W-:Y:S02]  /*6ee0*/  DADD R90, R112, -R98 ;  /* 0x00000000705a7229 */ /* 0x000fe40000000862 */
[----:B------:R-:W-:Y:S02]  /*6ef0*/  DFMA R126, R126, -UR66, R122 ;  /* 0x800000427e7e7c2b */ /* 0x000fe4000800007a */
[----:B------:R-:W-:Y:S02]  /*6f00*/  DADD R122, R112, -R94 ;  /* 0x00000000707a7229 */ /* 0x000fe4000000085e */
[----:B------:R-:W-:Y:S02]  /*6f10*/  DFMA R172, R120, UR60, R172 ;  /* 0x0000003c78ac7c2b */ /* 0x000fe400080000ac */
[----:B------:R-:W-:-:S02]  /*6f20*/  DFMA R232, R232, UR52, R124 ;  /* 0x00000034e8e87c2b */ /* 0x000fc4000800007c */
[----:B------:R-:W-:Y:S02]  /*6f30*/  DFMA R120, R120, -UR66, R116 ;  /* 0x8000004278787c2b */ /* 0x000fe40008000074 */
[----:B------:R-:W-:Y:S02]  /*6f40*/  DADD R118, R110, -R88 ;  /* 0x000000006e767229 */ /* 0x000fe40000000858 */
[----:B------:R-:W-:Y:S02]  /*6f50*/  DFMA R90, R90, UR48, R130 ;  /* 0x000000305a5a7c2b */ /* 0x000fe40008000082 */
[----:B------:R-:W-:Y:S02]  /*6f60*/  DADD R116, -R112, R98 ;  /* 0x0000000070747229 */ /* 0x000fe40000000162 */
[----:B------:R-:W-:Y:S02]  /*6f70*/  DFMA R122, R122, UR48, R130 ;  /* 0x000000307a7a7c2b */ /* 0x000fe40008000082 */
[----:B------:R-:W-:-:S02]  /*6f80*/  DADD R124, R110, -R86 ;  /* 0x000000006e7c7229 */ /* 0x000fc40000000856 */
[----:B------:R-:W-:Y:S02]  /*6f90*/  DADD R112, -R112, R94 ;  /* 0x0000000070707229 */ /* 0x000fe4000000015e */
[----:B------:R-:W-:Y:S02]  /*6fa0*/  DFMA R118, R118, UR60, R90 ;  /* 0x0000003c76767c2b */ /* 0x000fe4000800005a */
[----:B------:R-:W-:Y:S02]  /*6fb0*/  DFMA R90, R116, UR48, R130 ;  /* 0x00000030745a7c2b */ /* 0x000fe40008000082 */
[----:B------:R-:W-:Y:S02]  /*6fc0*/  DFMA R124, R124, UR60, R122 ;  /* 0x0000003c7c7c7c2b */ /* 0x000fe4000800007a */
[C---:B------:R-:W-:Y:S02]  /*6fd0*/  DADD R116, -R110.reuse, R88 ;  /* 0x000000006e747229 */ /* 0x040fe40000000158 */
[----:B------:R-:W-:-:S02]  /*6fe0*/  DADD R122, -R110, R86 ;  /* 0x000000006e7a7229 */ /* 0x000fc40000000156 */
[----:B------:R-:W-:Y:S02]  /*6ff0*/  DFMA R112, R112, UR48, R130 ;  /* 0x0000003070707c2b */ /* 0x000fe40008000082 */
[----:B------:R-:W-:Y:S02]  /*7000*/  DADD R110, R98, R94 ;  /* 0x00000000626e7229 */ /* 0x000fe4000000005e */
[----:B------:R-:W-:Y:S02]  /*7010*/  DFMA R90, R116, UR60, R90 ;  /* 0x0000003c745a7c2b */ /* 0x000fe4000800005a */
[----:B------:R-:W-:Y:S02]  /*7020*/  DADD R116, R88, R86 ;  /* 0x0000000058747229 */ /* 0x000fe40000000056 */
[----:B------:R-:W-:Y:S02]  /*7030*/  DFMA R122, R122, UR60, R112 ;  /* 0x0000003c7a7a7c2b */ /* 0x000fe40008000070 */
[----:B------:R-:W-:-:S02]  /*7040*/  DFMA R112, R110, UR48, R130 ;  /* 0x000000306e707c2b */ /* 0x000fc40008000082 */
[----:B------:R-:W-:Y:S02]  /*7050*/  DFMA R234, R110, -UR64, R130 ;  /* 0x800000406eea7c2b */ /* 0x000fe40008000082 */
[C---:B------:R-:W-:Y:S02]  /*7060*/  DFMA R172, R136.reuse, UR52, R172 ;  /* 0x0000003488ac7c2b */ /* 0x040fe400080000ac */
[----:B------:R-:W-:Y:S02]  /*7070*/  DFMA R120, R136, UR52, R120 ;  /* 0x0000003488787c2b */ /* 0x000fe40008000078 */
[----:B------:R-:W-:Y:S02]  /*7080*/  DFMA R110, R116, UR60, R112 ;  /* 0x0000003c746e7c2b */ /* 0x000fe40008000070 */
[----:B------:R-:W-:Y:S02]  /*7090*/  DADD R112, R224, -R18 ;  /* 0x00000000e0707229 */ /* 0x000fe40000000812 */
[----:B------:R-:W-:-:S02]  /*70a0*/  DFMA R118, R136, UR52, R118 ;  /* 0x0000003488767c2b */ /* 0x000fc40008000076 */
[C---:B------:R-:W-:Y:S02]  /*70b0*/  DFMA R90, R136.reuse, UR52, R90 ;  /* 0x00000034885a7c2b */ /* 0x040fe4000800005a */
[----:B------:R-:W-:Y:S02]  /*70c0*/  DFMA R82, R136, UR52, R82 ;  /* 0x0000003488527c2b */ /* 0x000fe40008000052 */
[C---:B------:R-:W-:Y:S02]  /*70d0*/  DFMA R134, R112.reuse, UR54, R134 ;  /* 0x0000003670867c2b */ /* 0x040fe40008000086 */
[----:B------:R-:W-:Y:S02]  /*70e0*/  DFMA R132, R112, UR54, R132 ;  /* 0x0000003670847c2b */ /* 0x000fe40008000084 */
[C---:B------:R-:W-:Y:S02]  /*70f0*/  DFMA R126, R136.reuse, UR52, R126 ;  /* 0x00000034887e7c2b */ /* 0x040fe4000800007e */
[C---:B------:R-:W-:Y:S01]  /*7100*/  DFMA R124, R136.reuse, UR52, R124 ;  /* 0x00000034887c7c2b */ /* 0x040fe2000800007c */
[----:B------:R-:W-:Y:S01]  /*7110*/  STG.E.64 desc[UR18][R212.64], R134 ;  /* 0x00000086d4007986 */ /* 0x000fe2000c101b12 */
[----:B------:R-:W-:-:S02]  /*7120*/  DFMA R122, R136, UR52, R122 ;  /* 0x00000034887a7c2b */ /* 0x000fc4000800007a */
[----:B------:R-:W-:Y:S01]  /*7130*/  DFMA R116, R116, -UR66, R234 ;  /* 0x8000004274747c2b */ /* 0x000fe200080000ea */
[----:B------:R-:W-:Y:S01]  /*7140*/  STG.E.64 desc[UR18][R216.64], R132 ;  /* 0x00000084d8007986 */ /* 0x000fe2000c101b12 */
[----:B------:R-:W-:Y:S02]  /*7150*/  DADD R112, -R224, R18 ;  /* 0x00000000e0707229 */ /* 0x000fe40000000112 */
[-C--:B------:R-:W-:Y:S02]  /*7160*/  DFMA R114, R114, -R8.reuse, R114 ;  /* 0x800000087272722b */ /* 0x080fe40000000072 */
[-C--:B------:R-:W-:Y:S02]  /*7170*/  DFMA R234, R102, -R8.reuse, R102 ;  /* 0x8000000866ea722b */ /* 0x080fe40000000066 */
[----:B------:R-:W-:Y:S02]  /*7180*/  DFMA R240, R100, -R8, R100 ;  /* 0x8000000864f0722b */ /* 0x000fe40000000064 */
[----:B------:R-:W-:-:S02]  /*7190*/  DFMA R172, R92, UR62, R172 ;  /* 0x0000003e5cac7c2b */ /* 0x000fc400080000ac */
[C---:B------:R-:W-:Y:S02]  /*71a0*/  DFMA R120, R92.reuse, UR62, R120 ;  /* 0x0000003e5c787c2b */ /* 0x040fe40008000078 */
[C---:B------:R-:W-:Y:S02]  /*71b0*/  DFMA R118, R92.reuse, UR62, R118 ;  /* 0x0000003e5c767c2b */ /* 0x040fe40008000076 */
[C---:B------:R-:W-:Y:S02]  /*71c0*/  DFMA R90, R92.reuse, UR62, R90 ;  /* 0x0000003e5c5a7c2b */ /* 0x040fe4000800005a */
[C---:B------:R-:W-:Y:S02]  /*71d0*/  DFMA R82, R92.reuse, UR62, R82 ;  /* 0x0000003e5c527c2b */ /* 0x040fe40008000052 */
[C---:B------:R-:W-:Y:S02]  /*71e0*/  DFMA R126, R92.reuse, UR62, R126 ;  /* 0x0000003e5c7e7c2b */ /* 0x040fe4000800007e */
[----:B------:R-:W-:-:S02]  /*71f0*/  DFMA R124, R92, UR62, R124 ;  /* 0x0000003e5c7c7c2b */ /* 0x000fc4000800007c */
[----:B------:R-:W-:Y:S02]  /*7200*/  DFMA R122, R92, UR62, R122 ;  /* 0x0000003e5c7a7c2b */ /* 0x000fe4000800007a */
[C---:B------:R-:W-:Y:S02]  /*7210*/  DFMA R128, R112.reuse, UR54, R128 ;  /* 0x0000003670807c2b */ /* 0x040fe40008000080 */
[----:B------:R-:W-:Y:S02]  /*7220*/  DFMA R112, R112, UR54, R232 ;  /* 0x0000003670707c2b */ /* 0x000fe400080000e8 */
[C-C-:B------:R-:W-:Y:S02]  /*7230*/  DADD R248, R114.reuse, -R234.reuse ;  /* 0x0000000072f87229 */ /* 0x140fe400000008ea */
[C-C-:B------:R-:W-:Y:S01]  /*7240*/  DADD R246, -R114.reuse, R234.reuse ;  /* 0x0000000072f67229 */ /* 0x140fe200000001ea */
[----:B------:R-:W-:Y:S01]  /*7250*/  STG.E.64 desc[UR18][R208.64], R128 ;  /* 0x00000080d0007986 */ /* 0x000fe2000c101b12 */
[----:B------:R-:W-:-:S02]  /*7260*/  DADD R244, R114, R234 ;  /* 0x0000000072f47229 */ /* 0x000fc400000000ea */
[C-C-:B------:R-:W-:Y:S01]  /*7270*/  DADD R242, -R114.reuse, R240.reuse ;  /* 0x0000000072f27229 */ /* 0x140fe200000001f0 */
[----:B------:R-:W-:Y:S01]  /*7280*/  STG.E.64 desc[UR18][R210.64], R112 ;  /* 0x00000070d2007986 */ /* 0x000fe2000c101b12 */
[C-C-:B------:R-:W-:Y:S02]  /*7290*/  DADD R100, R114.reuse, -R240.reuse ;  /* 0x0000000072647229 */ /* 0x140fe400000008f0 */
[--C-:B------:R-:W-:Y:S02]  /*72a0*/  DADD R102, R114, R240.reuse ;  /* 0x0000000072667229 */ /* 0x100fe400000000f0 */
[C-C-:B------:R-:W-:Y:S02]  /*72b0*/  DADD R114, R234.reuse, -R240.reuse ;  /* 0x00000000ea727229 */ /* 0x140fe400000008f0 */
[C-C-:B------:R-:W-:Y:S02]  /*72c0*/  DADD R232, -R234.reuse, R240.reuse ;  /* 0x00000000eae87229 */ /* 0x140fe400000001f0 */
[----:B------:R-:W-:-:S02]  /*72d0*/  DADD R234, R234, R240 ;  /* 0x00000000eaea7229 */ /* 0x000fc400000000f0 */
[C-C-:B------:R-:W-:Y:S02]  /*72e0*/  DADD R240, R98.reuse, -R94.reuse ;  /* 0x0000000062f07229 */ /* 0x140fe4000000085e */
[----:B------:R-:W-:Y:S02]  /*72f0*/  DADD R94, -R98, R94 ;  /* 0x00000000625e7229 */ /* 0x000fe4000000015e */
[----:B------:R-:W-:Y:S02]  /*7300*/  DADD R98, R88, -R86 ;  /* 0x0000000058627229 */ /* 0x000fe40000000856 */
[C---:B------:R-:W-:Y:S02]  /*7310*/  DFMA R172, R224.reuse, UR54, R172 ;  /* 0x00000036e0ac7c2b */ /* 0x040fe400080000ac */
[C---:B------:R-:W-:Y:S02]  /*7320*/  DFMA R120, R224.reuse, UR54, R120 ;  /* 0x00000036e0787c2b */ /* 0x040fe40008000078 */
[----:B------:R-:W-:-:S02]  /*7330*/  DFMA R118, R224, UR54, R118 ;  /* 0x00000036e0767c2b */ /* 0x000fc40008000076 */
[C---:B------:R-:W-:Y:S02]  /*7340*/  DFMA R90, R224.reuse, UR54, R90 ;  /* 0x00000036e05a7c2b */ /* 0x040fe4000800005a */
[C---:B------:R-:W-:Y:S02]  /*7350*/  DFMA R82, R224.reuse, -UR68, R82 ;  /* 0x80000044e0527c2b */ /* 0x040fe40008000052 */
[C---:B------:R-:W-:Y:S02]  /*7360*/  DFMA R126, R224.reuse, -UR68, R126 ;  /* 0x80000044e07e7c2b */ /* 0x040fe4000800007e */
[C---:B------:R-:W-:Y:S02]  /*7370*/  DFMA R124, R224.reuse, -UR68, R124 ;  /* 0x80000044e07c7c2b */ /* 0x040fe4000800007c */
[----:B------:R-:W-:Y:S02]  /*7380*/  DFMA R122, R224, -UR68, R122 ;  /* 0x80000044e07a7c2b */ /* 0x000fe4000800007a */
[----:B------:R-:W-:-:S02]  /*7390*/  DADD R86, -R88, R86 ;  /* 0x0000000058567229 */ /* 0x000fc40000000156 */
[----:B------:R-:W-:Y:S02]  /*73a0*/  DMUL R88, R226, 19 ;  /* 0x40330000e2587828 */ /* 0x000fe40000000000 */
[----:B------:R-:W-:Y:S02]  /*73b0*/  DMUL R224, R52, 11 ;  /* 0x4026000034e07828 */ /* 0x000fe40000000000 */
[C---:B------:R-:W-:Y:S02]  /*73c0*/  DFMA R24, R226.reuse, R24, -R80 ;  /* 0x00000018e218722b */ /* 0x040fe40000000850 */
[C---:B------:R-:W-:Y:S02]  /*73d0*/  DFMA R38, R226.reuse, R38, -R72 ;  /* 0x00000026e226722b */ /* 0x040fe40000000848 */
[----:B------:R-:W-:Y:S02]  /*73e0*/  DFMA R26, R226, R26, -R58 ;  /* 0x0000001ae21a722b */ /* 0x000fe4000000083a */
[----:B------:R-:W-:-:S02]  /*73f0*/  DFMA R224, R22, R88, -R224 ;  /* 0x0000005816e0722b */ /* 0x000fc400000008e0 */
[----:B------:R-:W-:Y:S02]  /*7400*/  DMUL R88, R226, 5.5 ;  /* 0x40160000e2587828 */ /* 0x000fe40000000000 */
[----:B------:R-:W-:Y:S02]  /*7410*/  DFMA R80, R24, UR16, R80 ;  /* 0x0000001018507c2b */ /* 0x000fe40008000050 */
[C---:B------:R-:W-:Y:S02]  /*7420*/  DFMA R24, R226.reuse, R40, -R66 ;  /* 0x00000028e218722b */ /* 0x040fe40000000842 */
[----:B------:R-:W-:Y:S02]  /*7430*/  DFMA R40, R226, R36, -R78 ;  /* 0x00000024e228722b */ /* 0x000fe4000000084e */
[----:B------:R-:W-:Y:S02]  /*7440*/  DMUL R88, R22, R88 ;  /* 0x0000005816587228 */ /* 0x000fe40000000000 */
[----:B------:R-:W-:-:S02]  /*7450*/  DADD R22, -R50, R224 ;  /* 0x0000000032167229 */ /* 0x000fc400000001e0 */
[----:B------:R-:W-:Y:S02]  /*7460*/  DFMA R36, R24, UR16, R66 ;  /* 0x0000001018247c2b */ /* 0x000fe40008000042 */
[----:B------:R-:W-:Y:S02]  /*7470*/  DFMA R72, R38, R6, R72 ;  /* 0x000000062648722b */ /* 0x000fe40000000048 */
[----:B------:R-:W-:Y:S02]  /*7480*/  DADD R24, R14, R14 ;  /* 0x000000000e187229 */ /* 0x000fe4000000000e */
[----:B------:R-:W-:Y:S02]  /*7490*/  DFMA R22, R22, UR16, R50 ;  /* 0x0000001016167c2b */ /* 0x000fe40008000032 */
[----:B------:R-:W-:Y:S02]  /*74a0*/  DMUL R50, R14, R16 ;  /* 0x000000100e327228 */ /* 0x000fe40000000000 */
[----:B------:R-:W-:-:S02]  /*74b0*/  DADD R38, R4, R4 ;  /* 0x0000000004267229 */ /* 0x000fc40000000004 */
[----:B------:R-:W-:Y:S02]  /*74c0*/  DFMA R42, R226, R42, -R54 ;  /* 0x0000002ae22a722b */ /* 0x000fe40000000836 */
[----:B------:R-:W-:Y:S02]  /*74d0*/  DFMA R58, R26, R6, R58 ;  /* 0x000000061a3a722b */ /* 0x000fe4000000003a */
[----:B------:R-:W-:Y:S02]  /*74e0*/  DMUL R26, R4, 4 ;  /* 0x40100000041a7828 */ /* 0x000fe40000000000 */
[----:B------:R-:W-:Y:S02]  /*74f0*/  DMUL R24, R24, R16 ;  /* 0x0000001018187228 */ /* 0x000fe40000000000 */
[----:B------:R-:W-:Y:S02]  /*7500*/  DADD R66, R34, R34 ;  /* 0x0000000022427229 */ /* 0x000fe40000000022 */
[----:B------:R-:W-:-:S02]  /*7510*/  DFMA R38, R38, -R2, R50 ;  /* 0x800000022626722b */ /* 0x000fc40000000032 */
[----:B------:R-:W-:Y:S02]  /*7520*/  DFMA R54, R42, R6, R54 ;  /* 0x000000062a36722b */ /* 0x000fe40000000036 */
[--C-:B------:R-:W-:Y:S02]  /*7530*/  DFMA R26, R26, R2, -R24.reuse ;  /* 0x000000021a1a722b */ /* 0x100fe40000000818 */
[-C--:B------:R-:W-:Y:S02]  /*7540*/  DFMA R42, R66, -R20.reuse, R24 ;  /* 0x80000014422a722b */ /* 0x080fe40000000018 */
[----:B------:R-:W-:Y:S02]  /*7550*/  DFMA R24, R46, -UR16, R46 ;  /* 0x800000102e187c2b */ /* 0x000fe4000800002e */
[----:B------:R-:W-:Y:S02]  /*7560*/  DFMA R38, R34, R20, R38 ;  /* 0x000000142226722b */ /* 0x000fe40000000026 */
[----:B------:R-:W-:-:S02]  /*7570*/  DFMA R88, R52, 3, -R88 ;  /* 0x400800003458782b */ /* 0x000fc40000000858 */
[----:B------:R-:W-:Y:S02]  /*7580*/  DFMA R40, R40, UR16, R78 ;  /* 0x0000001028287c2b */ /* 0x000fe4000800004e */
[----:B------:R-:W-:Y:S02]  /*7590*/  DFMA R224, R4, R2, R50 ;  /* 0x0000000204e0722b */ /* 0x000fe40000000032 */
[----:B------:R-:W-:Y:S02]  /*75a0*/  DFMA R24, R38, UR34, R24 ;  /* 0x0000002226187c2b */ /* 0x000fe40008000018 */
[-C--:B------:R-:W-:Y:S02]  /*75b0*/  DMUL R38, R14, R20.reuse ;  /* 0x000000140e267228 */ /* 0x080fe40000000000 */
[----:B------:R-:W-:Y:S02]  /*75c0*/  DADD R88, -R48, R88 ;  /* 0x0000000030587229 */ /* 0x000fe40000000158 */
[----:B------:R-:W-:-:S02]  /*75d0*/  DFMA R46, R34, R20, -R50 ;  /* 0x00000014222e722b */ /* 0x000fc40000000832 */
[----:B------:R-:W-:Y:S02]  /*75e0*/  DFMA R66, R66, -R20, R26 ;  /* 0x800000144242722b */ /* 0x000fe4000000001a */
[-C--:B------:R-:W-:Y:S02]  /*75f0*/  DFMA R78, R34, R16.reuse, R38 ;  /* 0x00000010224e722b */ /* 0x080fe40000000026 */
[----:B------:R-:W-:Y:S02]  /*7600*/  DFMA R48, R88, UR16, R48 ;  /* 0x0000001058307c2b */ /* 0x000fe40008000030 */
[----:B------:R-:W-:Y:S01]  /*7610*/  DFMA R38, R68, -UR16, R68 ;  /* 0x8000001044267c2b */ /* 0x000fe20008000044 */
[----:B------:R-:W-:Y:S01]  /*7620*/  MOV R88, UR34 ;  /* 0x0000002200587c02 */ /* 0x000fe20008000f00 */
[----:B------:R-:W-:Y:S01]  /*7630*/  IMAD.U32 R89, RZ, RZ, UR35 ;  /* 0x00000023ff597e24 */ /* 0x000fe2000f8e00ff */
[----:B------:R-:W-:Y:S02]  /*7640*/  DMUL R26, R4, R16 ;  /* 0x00000010041a7228 */ /* 0x000fe40000000000 */
[----:B------:R-:W-:-:S02]  /*7650*/  DFMA R224, R34, R20, R224 ;  /* 0x0000001422e0722b */ /* 0x000fc400000000e0 */
[----:B------:R-:W-:Y:S02]  /*7660*/  DFMA R50, -R4, R2, -R50 ;  /* 0x000000020432722b */ /* 0x000fe40000000932 */
[----:B------:R-:W-:Y:S02]  /*7670*/  DMUL R88, R88, 38 ;  /* 0x4043000058587828 */ /* 0x000fe40000000000 */
[----:B------:R-:W-:Y:S01]  /*7680*/  DFMA R38, R46, UR34, R38 ;  /* 0x000000222e267c2b */ /* 0x000fe20008000026 */
[----:B------:R-:W-:Y:S01]  /*7690*/  IMAD.U32 R46, RZ, RZ, UR34 ;  /* 0x00000022ff2e7e24 */ /* 0x000fe2000f8e00ff */
[----:B------:R-:W-:Y:S01]  /*76a0*/  MOV R47, UR35 ;  /* 0x00000023002f7c02 */ /* 0x000fe20008000f00 */
[----:B------:R-:W-:Y:S02]  /*76b0*/  DFMA R104, R226, R104, -R44 ;  /* 0x00000068e268722b */ /* 0x000fe4000000082c */
[----:B------:R-:W-:Y:S02]  /*76c0*/  DFMA R26, R14, R2, R26 ;  /* 0x000000020e1a722b */ /* 0x000fe4000000001a */
[----:B------:R-:W-:-:S02]  /*76d0*/  DMUL R68, R4, R20 ;  /* 0x0000001404447228 */ /* 0x000fc40000000000 */
[----:B------:R-:W-:Y:S02]  /*76e0*/  DADD R74, R74, R4 ;  /* 0x000000004a4a7229 */ /* 0x000fe40000000004 */
[----:B------:R-:W-:Y:S02]  /*76f0*/  DFMA R22, R224, R88, R22 ;  /* 0x00000058e016722b */ /* 0x000fe40000000016 */
[----:B------:R-:W-:Y:S02]  /*7700*/  DMUL R46, R46, 11 ;  /* 0x402600002e2e7828 */ /* 0x000fe40000000000 */
[----:B------:R-:W-:Y:S02]  /*7710*/  DFMA R50, R34, -R20, R50 ;  /* 0x800000142232722b */ /* 0x000fe40000000032 */
[----:B------:R-:W-:Y:S01]  /*7720*/  DMUL R52, R52, UR38 ;  /* 0x0000002634347c28 */ /* 0x000fe20008000000 */
[----:B------:R-:W-:Y:S01]  /*7730*/  UMOV UR38, 0x1c71c71d ;  /* 0x1c71c71d00267882 */ /* 0x000fe20000000000 */
[----:B------:R-:W-:Y:S01]  /*7740*/  DMUL R4, R4, -UR36 ;  /* 0x8000002404047c28 */ /* 0x000fe20008000000 */
[----:B------:R-:W-:Y:S01]  /*7750*/  UMOV UR39, 0x3f9c71c7 ;  /* 0x3f9c71c700277882 */ /* 0x000fe20000000000 */
[----:B------:R-:W-:-:S02]  /*7760*/  DFMA R104, R104, UR16, R44 ;  /* 0x0000001068687c2b */ /* 0x000fc4000800002c */
[----:B------:R-:W-:Y:S02]  /*7770*/  DFMA R26, R26, UR34, R80 ;  /* 0x000000221a1a7c2b */ /* 0x000fe40008000050 */
[----:B------:R-:W-:Y:S02]  /*7780*/  DMUL R44, R34, -UR36 ;  /* 0x80000024222c7c28 */ /* 0x000fe40008000000 */
[----:B------:R-:W-:Y:S02]  /*7790*/  DFMA R48, R50, R46, R48 ;  /* 0x0000002e3230722b */ /* 0x000fe40000000030 */
[----:B------:R-:W-:Y:S02]  /*77a0*/  DFMA R80, R22, -UR44, R52 ;  /* 0x8000002c16507c2b */ /* 0x000fe40008000034 */
[----:B------:R-:W-:Y:S02]  /*77b0*/  DFMA R72, R230, R4, R72 ;  /* 0x00000004e648722b */ /* 0x000fe40000000048 */
[----:B------:R-:W-:-:S02]  /*77c0*/  DADD R60, R60, R14 ;  /* 0x000000003c3c7229 */ /* 0x000fc4000000000e */
[----:B------:R-:W-:Y:S02]  /*77d0*/  DFMA R46, R22, -UR40, R52 ;  /* 0x80000028162e7c2b */ /* 0x000fe40008000034 */
[----:B------:R-:W-:Y:S02]  /*77e0*/  DFMA R68, R34, R2, R68 ;  /* 0x000000022244722b */ /* 0x000fe40000000044 */
[----:B------:R-:W-:Y:S02]  /*77f0*/  DADD R56, R56, R34 ;  /* 0x0000000038387229 */ /* 0x000fe40000000022 */
[----:B------:R-:W-:Y:S01]  /*7800*/  DMUL R14, R14, -UR36 ;  /* 0x800000240e0e7c28 */ /* 0x000fe20008000000 */
[----:B------:R-:W-:Y:S01]  /*7810*/  UMOV UR36, 0x1c71c71c ;  /* 0x1c71c71c00247882 */ /* 0x000fe20000000000 */
[----:B------:R-:W-:Y:S01]  /*7820*/  DFMA R52, R22, UR56, R52 ;  /* 0x0000003816347c2b */ /* 0x000fe20008000034 */
[----:B------:R-:W-:Y:S01]  /*7830*/  UMOV UR37, 0x3fac71c7 ;  /* 0x3fac71c700257882 */ /* 0x000fe20000000000 */
[----:B------:R-:W-:-:S02]  /*7840*/  DFMA R44, R230, R44, R54 ;  /* 0x0000002ce62c722b */ /* 0x000fc40000000036 */
[----:B------:R-:W-:Y:S02]  /*7850*/  DFMA R34, R66, UR34, R104 ;  /* 0x0000002242227c2b */ /* 0x000fe40008000068 */
[----:B------:R-:W-:Y:S02]  /*7860*/  DFMA R80, R48, -UR46, R80 ;  /* 0x8000002e30507c2b */ /* 0x000fe40008000050 */
[C-C-:B------:R-:W-:Y:S02]  /*7870*/  DADD R54, R74.reuse, -R72.reuse ;  /* 0x000000004a367229 */ /* 0x140fe40000000848 */
[----:B------:R-:W-:Y:S02]  /*7880*/  DADD R50, -R74, R72 ;  /* 0x000000004a327229 */ /* 0x000fe40000000148 */
[----:B------:R-:W-:Y:S02]  /*7890*/  DFMA R84, R226, R84, -R70 ;  /* 0x00000054e254722b */ /* 0x000fe40000000846 */
[----:B------:R-:W-:-:S02]  /*78a0*/  DFMA R22, R230, R14, R58 ;  /* 0x0000000ee616722b */ /* 0x000fc4000000003a */
[----:B------:R-:W-:Y:S02]  /*78b0*/  DFMA R4, R48, UR58, R52 ;  /* 0x0000003a30047c2b */ /* 0x000fe40008000034 */
[----:B------:R-:W-:Y:S02]  /*78c0*/  DADD R52, R34, -R24 ;  /* 0x0000000022347229 */ /* 0x000fe40000000818 */
[--C-:B------:R-:W-:Y:S02]  /*78d0*/  DFMA R54, R54, UR48, R80.reuse ;  /* 0x0000003036367c2b */ /* 0x100fe40008000050 */
[----:B------:R-:W-:Y:S02]  /*78e0*/  DFMA R50, R50, UR48, R80 ;  /* 0x0000003032327c2b */ /* 0x000fe40008000050 */
[----:B------:R-:W-:Y:S02]  /*78f0*/  DFMA R70, R84, UR16, R70 ;  /* 0x0000001054467c2b */ /* 0x000fe40008000046 */
[----:B------:R-:W-:-:S02]  /*7900*/  DFMA R14, R48, UR42, R46 ;  /* 0x0000002a300e7c2b */ /* 0x000fc4000800002e */
[C-C-:B------:R-:W-:Y:S02]  /*7910*/  DADD R88, R60.reuse, -R22.reuse ;  /* 0x000000003c587229 */ /* 0x140fe40000000816 */
[----:B------:R-:W-:Y:S02]  /*7920*/  DADD R48, -R60, R22 ;  /* 0x000000003c307229 */ /* 0x000fe40000000116 */
[C-C-:B------:R-:W-:Y:S02]  /*7930*/  DADD R84, R56.reuse, -R44.reuse ;  /* 0x0000000038547229 */ /* 0x140fe4000000082c */
[----:B------:R-:W-:Y:S02]  /*7940*/  DADD R46, -R56, R44 ;  /* 0x00000000382e7229 */ /* 0x000fe4000000012c */
[C---:B------:R-:W-:Y:S02]  /*7950*/  DFMA R54, R52.reuse, UR50, R54 ;  /* 0x0000003234367c2b */ /* 0x040fe40008000036 */
[----:B------:R-:W-:-:S02]  /*7960*/  DFMA R52, R52, UR50, R50 ;  /* 0x0000003234347c2b */ /* 0x000fc40008000032 */
[----:B------:R-:W-:Y:S02]  /*7970*/  DADD R50, R74, R56 ;  /* 0x000000004a327229 */ /* 0x000fe40000000038 */
[--C-:B------:R-:W-:Y:S02]  /*7980*/  DFMA R88, R88, UR48, R80.reuse ;  /* 0x0000003058587c2b */ /* 0x100fe40008000050 */
[--C-:B------:R-:W-:Y:S02]  /*7990*/  DFMA R48, R48, UR48, R80.reuse ;  /* 0x0000003030307c2b */ /* 0x100fe40008000050 */
[----:B------:R-:W-:Y:S02]  /*79a0*/  DFMA R84, R84, UR48, R80 ;  /* 0x0000003054547c2b */ /* 0x000fe40008000050 */
[----:B------:R-:W-:Y:S02]  /*79b0*/  DFMA R94, R94, UR48, R130 ;  /* 0x000000305e5e7c2b */ /* 0x000fe40008000082 */
[----:B------:R-:W-:-:S02]  /*79c0*/  DFMA R80, R46, UR48, R80 ;  /* 0x000000302e507c2b */ /* 0x000fc40008000050 */
[----:B------:R-:W-:Y:S02]  /*79d0*/  DFMA R36, R78, UR34, R36 ;  /* 0x000000224e247c2b */ /* 0x000fe40008000024 */
[----:B------:R-:W-:Y:S02]  /*79e0*/  DADD R46, -R34, R24 ;  /* 0x00000000222e7229 */ /* 0x000fe40000000118 */
[----:B------:R-:W-:Y:S02]  /*79f0*/  DADD R58, R74, R60 ;  /* 0x000000004a3a7229 */ /* 0x000fe4000000003c */
[----:B------:R-:W-:Y:S02]  /*7a00*/  DADD R78, R72, R44 ;  /* 0x00000000484e7229 */ /* 0x000fe4000000002c */
[C-C-:B------:R-:W-:Y:S02]  /*7a10*/  DFMA R66, R50.reuse, UR48, R4.reuse ;  /* 0x0000003032427c2b */ /* 0x140fe40008000004 */
[----:B------:R-:W-:-:S02]  /*7a20*/  DFMA R50, R50, -UR64, R4 ;  /* 0x8000004032327c2b */ /* 0x000fc40008000004 */
[----:B------:R-:W-:Y:S02]  /*7a30*/  DFMA R94, R86, UR60, R94 ;  /* 0x0000003c565e7c2b */ /* 0x000fe4000800005e */
[----:B------:R-:W-:Y:S02]  /*7a40*/  DFMA R42, R42, UR34, R70 ;  /* 0x000000222a2a7c2b */ /* 0x000fe40008000046 */
[C---:B------:R-:W-:Y:S02]  /*7a50*/  DFMA R88, R46.reuse, UR52, R88 ;  /* 0x000000342e587c2b */ /* 0x040fe40008000058 */
[C---:B------:R-:W-:Y:S02]  /*7a60*/  DFMA R86, R46.reuse, UR52, R48 ;  /* 0x000000342e567c2b */ /* 0x040fe40008000030 */
[C---:B------:R-:W-:Y:S02]  /*7a70*/  DFMA R84, R46.reuse, UR52, R84 ;  /* 0x000000342e547c2b */ /* 0x040fe40008000054 */
[----:B------:R-:W-:-:S02]  /*7a80*/  DFMA R80, R46, UR52, R80 ;  /* 0x000000342e507c2b */ /* 0x000fc40008000050 */
[----:B------:R-:W-:Y:S02]  /*7a90*/  DADD R70, R72, R22 ;  /* 0x0000000048467229 */ /* 0x000fe40000000016 */
[----:B------:R-:W-:Y:S02]  /*7aa0*/  DFMA R46, R58, UR48, R4 ;  /* 0x000000303a2e7c2b */ /* 0x000fe40008000004 */
[----:B------:R-:W-:Y:S02]  /*7ab0*/  DFMA R66, R78, UR60, R66 ;  /* 0x0000003c4e427c2b */ /* 0x000fe40008000042 */
[----:B------:R-:W-:Y:S02]  /*7ac0*/  DFMA R58, R58, -UR64, R4 ;  /* 0x800000403a3a7c2b */ /* 0x000fe40008000004 */
[----:B------:R-:W-:Y:S02]  /*7ad0*/  DADD R48, R74, -R60 ;  /* 0x000000004a307229 */ /* 0x000fe4000000083c */
[----:B------:R-:W-:-:S02]  /*7ae0*/  DFMA R78, R78, -UR66, R50 ;  /* 0x800000424e4e7c2b */ /* 0x000fc40008000032 */
[----:B------:R-:W-:Y:S02]  /*7af0*/  DADD R50, -R74, R60 ;  /* 0x000000004a327229 */ /* 0x000fe4000000013c */
[----:B------:R-:W-:Y:S02]  /*7b00*/  DFMA R40, R68, UR34, R40 ;  /* 0x0000002244287c2b */ /* 0x000fe40008000028 */
[C---:B------:R-:W-:Y:S02]  /*7b10*/  DFMA R46, R70.reuse, UR60, R46 ;  /* 0x0000003c462e7c2b */ /* 0x040fe4000800002e */
[----:B------:R-:W-:Y:S02]  /*7b20*/  DFMA R70, R70, -UR66, R58 ;  /* 0x8000004246467c2b */ /* 0x000fe4000800003a */
[----:B------:R-:W-:Y:S02]  /*7b30*/  DADD R68, R72, -R22 ;  /* 0x0000000048447229 */ /* 0x000fe40000000816 */
[----:B------:R-:W-:-:S02]  /*7b40*/  DFMA R48, R48, UR48, R4 ;  /* 0x0000003030307c2b */ /* 0x000fc40008000004 */
[----:B------:R-:W-:Y:S02]  /*7b50*/  DFMA R50, R50, UR48, R4 ;  /* 0x0000003032327c2b */ /* 0x000fe40008000004 */
[----:B------:R-:W-:Y:S02]  /*7b60*/  DADD R58, -R72, R22 ;  /* 0x00000000483a7229 */ /* 0x000fe40000000116 */
[----:B------:R-:W-:Y:S02]  /*7b70*/  DADD R104, R74, -R56 ;  /* 0x000000004a687229 */ /* 0x000fe40000000838 */
[----:B------:R-:W-:Y:S02]  /*7b80*/  DFMA R68, R68, UR60, R48 ;  /* 0x0000003c44447c2b */ /* 0x000fe40008000030 */
[----:B------:R-:W-:Y:S02]  /*7b90*/  DADD R48, -R74, R56 ;  /* 0x000000004a307229 */ /* 0x000fe40000000138 */
[----:B------:R-:W-:-:S02]  /*7ba0*/  DFMA R58, R58, UR60, R50 ;  /* 0x0000003c3a3a7c2b */ /* 0x000fc40008000032 */
[----:B------:R-:W-:Y:S02]  /*7bb0*/  DFMA R74, R104, UR48, R4 ;  /* 0x00000030684a7c2b */ /* 0x000fe40008000004 */
[C-C-:B------:R-:W-:Y:S02]  /*7bc0*/  DADD R50, R72.reuse, -R44.reuse ;  /* 0x0000000048327229 */ /* 0x140fe4000000082c */
[----:B------:R-:W-:Y:S02]  /*7bd0*/  DADD R72, -R72, R44 ;  /* 0x0000000048487229 */ /* 0x000fe4000000012c */
[----:B------:R-:W-:Y:S02]  /*7be0*/  DFMA R48, R48, UR48, R4 ;  /* 0x0000003030307c2b */ /* 0x000fe40008000004 */
[----:B------:R-:W-:Y:S02]  /*7bf0*/  DFMA R240, R240, UR48, R130 ;  /* 0x00000030f0f07c2b */ /* 0x000fe40008000082 */
[----:B------:R-:W-:-:S02]  /*7c00*/  DFMA R74, R50, UR60, R74 ;  /* 0x0000003c324a7c2b */ /* 0x000fc4000800004a */
[----:B------:R-:W-:Y:S02]  /*7c10*/  DADD R50, R60, R56 ;  /* 0x000000003c327229 */ /* 0x000fe40000000038 */
[----:B------:R-:W-:Y:S02]  /*7c20*/  DFMA R72, R72, UR60, R48 ;  /* 0x0000003c48487c2b */ /* 0x000fe40008000030 */
[----:B------:R-:W-:Y:S02]  /*7c30*/  DADD R104, R22, R44 ;  /* 0x0000000016687229 */ /* 0x000fe4000000002c */
[----:B------:R-:W-:Y:S02]  /*7c40*/  DFMA R98, R98, UR60, R240 ;  /* 0x0000003c62627c2b */ /* 0x000fe400080000f0 */
[C-C-:B------:R-:W-:Y:S02]  /*7c50*/  DFMA R48, R50.reuse, UR48, R4.reuse ;  /* 0x0000003032307c2b */ /* 0x140fe40008000004 */
[----:B------:R-:W-:-:S02]  /*7c60*/  DFMA R130, R50, -UR64, R4 ;  /* 0x8000004032827c2b */ /* 0x000fc40008000004 */
[C---:B------:R-:W-:Y:S02]  /*7c70*/  DFMA R110, R136.reuse, -UR36, R110 ;  /* 0x80000024886e7c2b */ /* 0x040fe4000800006e */
[----:B------:R-:W-:Y:S02]  /*7c80*/  DFMA R116, R136, -UR36, R116 ;  /* 0x8000002488747c2b */ /* 0x000fe40008000074 */
[C---:B------:R-:W-:Y:S02]  /*7c90*/  DFMA R50, R104.reuse, UR60, R48 ;  /* 0x0000003c68327c2b */ /* 0x040fe40008000030 */
[----:B------:R-:W-:Y:S02]  /*7ca0*/  DFMA R48, R104, -UR66, R130 ;  /* 0x8000004268307c2b */ /* 0x000fe40008000082 */
[----:B------:R-:W-:Y:S02]  /*7cb0*/  DADD R104, R42, -R38 ;  /* 0x000000002a687229 */ /* 0x000fe40000000826 */
[----:B------:R-:W-:-:S02]  /*7cc0*/  DFMA R98, R136, -UR36, R98 ;  /* 0x8000002488627c2b */ /* 0x000fc40008000062 */
[----:B------:R-:W-:Y:S02]  /*7cd0*/  DFMA R94, R136, -UR36, R94 ;  /* 0x80000024885e7c2b */ /* 0x000fe4000800005e */
[----:B------:R-:W-:Y:S02]  /*7ce0*/  DMUL R228, R228, UR20 ;  /* 0x00000014e4e47c28 */ /* 0x000fe40008000000 */
[C---:B------:R-:W-:Y:S02]  /*7cf0*/  DFMA R88, R104.reuse, UR54, R88 ;  /* 0x0000003668587c2b */ /* 0x040fe40008000058 */
[----:B------:R-:W-:Y:S02]  /*7d00*/  DFMA R86, R104, UR54, R86 ;  /* 0x0000003668567c2b */ /* 0x000fe40008000056 */
[----:B------:R-:W-:Y:S02]  /*7d10*/  DADD R104, -R42, R38 ;  /* 0x000000002a687229 */ /* 0x000fe40000000126 */
[----:B------:R-:W-:-:S02]  /*7d20*/  DFMA R116, R92, -UR38, R116 ;  /* 0x800000265c747c2b */ /* 0x000fc40008000074 */
[C---:B------:R-:W-:Y:S02]  /*7d30*/  DFMA R98, R92.reuse, -UR38, R98 ;  /* 0x800000265c627c2b */ /* 0x040fe40008000062 */
[----:B------:R-:W-:Y:S02]  /*7d40*/  DFMA R94, R92, -UR38, R94 ;  /* 0x800000265c5e7c2b */ /* 0x000fe4000800005e */
[C---:B------:R-:W-:Y:S02]  /*7d50*/  DFMA R84, R104.reuse, UR54, R84 ;  /* 0x0000003668547c2b */ /* 0x040fe40008000054 */
[----:B------:R-:W-:Y:S02]  /*7d60*/  DFMA R80, R104, UR54, R80 ;  /* 0x0000003668507c2b */ /* 0x000fe40008000050 */
[----:B------:R-:W-:Y:S02]  /*7d70*/  DFMA R104, R92, -UR38, R110 ;  /* 0x800000265c687c2b */ /* 0x000fe4000800006e */
[-C--:B------:R-:W-:Y:S01]  /*7d80*/  DFMA R110, R76, -R6.reuse, R76 ;  /* 0x800000064c6e722b */ /* 0x080fe2000000004c */
[----:B------:R-:W0:Y:S01]  /*7d90*/  MUFU.RCP64H R93, 3 ;  /* 0x40080000005d7908 */ /* 0x000e220000001800 */
[-C--:B------:R-:W-:Y:S01]  /*7da0*/  DFMA R130, R64, -R6.reuse, R64 ;  /* 0x800000064082722b */ /* 0x080fe20000000040 */
[----:B------:R-:W-:Y:S01]  /*7db0*/  MOV R92, 0x1 ;  /* 0x00000001005c7802 */ /* 0x000fe20000000f00 */
[----:B------:R-:W-:-:S02]  /*7dc0*/  DFMA R136, R62, -R6, R62 ;  /* 0x800000063e88722b */ /* 0x000fc4000000003e */
[----:B------:R-:W-:Y:S02]  /*7dd0*/  DFMA R222, R226, R228, R222 ;  /* 0x000000e4e2de722b */ /* 0x000fe400000000de */
[C---:B------:R-:W-:Y:S02]  /*7de0*/  DFMA R76, R106.reuse, 0.25, R104 ;  /* 0x3fd000006a4c782b */ /* 0x040fe40000000068 */
[C---:B------:R-:W-:Y:S02]  /*7df0*/  DFMA R64, R106.reuse, 0.25, R116 ;  /* 0x3fd000006a40782b */ /* 0x040fe40000000074 */
[C---:B------:R-:W-:Y:S02]  /*7e00*/  DFMA R62, R106.reuse, -0.25, R98 ;  /* 0xbfd000006a3e782b */ /* 0x040fe40000000062 */
[----:B------:R-:W-:Y:S02]  /*7e10*/  DFMA R228, R106, -0.25, R94 ;  /* 0xbfd000006ae4782b */ /* 0x000fe4000000005e */
[C-C-:B------:R-:W-:Y:S01]  /*7e20*/  DADD R226, R110.reuse, -R130.reuse ;  /* 0x000000006ee27229 */ /* 0x140fe20000000882 */
[----:B------:R-:W-:Y:S01]  /*7e30*/  FSETP.GEU.AND P1, PT, |R223|, 6.5827683646048100446e-37, PT ;  /* 0x03600000df00780b */ /* 0x000fe20003f2e200 */
[----:B------:R-:W-:-:S02]  /*7e40*/  DADD R224, -R110, R130 ;  /* 0x000000006ee07229 */ /* 0x000fc40000000182 */
[C---:B------:R-:W-:Y:S02]  /*7e50*/  DADD R94, R110.reuse, R130 ;  /* 0x000000006e5e7229 */ /* 0x040fe40000000082 */
[C-C-:B------:R-:W-:Y:S02]  /*7e60*/  DADD R98, -R110.reuse, R136.reuse ;  /* 0x000000006e627229 */ /* 0x140fe40000000188 */
[C-C-:B------:R-:W-:Y:S02]  /*7e70*/  DADD R104, R110.reuse, -R136.reuse ;  /* 0x000000006e687229 */ /* 0x140fe40000000888 */
[--C-:B------:R-:W-:Y:S02]  /*7e80*/  DADD R106, R110, R136.reuse ;  /* 0x000000006e6a7229 */ /* 0x100fe40000000088 */
[C-C-:B------:R-:W-:Y:S02]  /*7e90*/  DADD R110, R130.reuse, -R136.reuse ;  /* 0x00000000826e7229 */ /* 0x140fe40000000888 */
[----:B------:R-:W-:-:S02]  /*7ea0*/  DADD R116, -R130, R136 ;  /* 0x0000000082747229 */ /* 0x000fc40000000188 */
[----:B------:R-:W-:Y:S02]  /*7eb0*/  DADD R130, R130, R136 ;  /* 0x0000000082827229 */ /* 0x000fe40000000088 */
[C-C-:B------:R-:W-:Y:S02]  /*7ec0*/  DADD R136, R60.reuse, -R56.reuse ;  /* 0x000000003c887229 */ /* 0x140fe40000000838 */
[----:B------:R-:W-:Y:S01]  /*7ed0*/  DADD R240, -R60, R56 ;  /* 0x000000003cf07229 */ /* 0x000fe20000000138 */
[----:B------:R-:W-:Y:S01]  /*7ee0*/  IMAD.MOV.U32 R60, RZ, RZ, 0x0 ;  /* 0x00000000ff3c7424 */ /* 0x000fe200078e00ff */
[C---:B------:R-:W-:Y:S01]  /*7ef0*/  DFMA R46, R34.reuse, UR52, R46 ;  /* 0x00000034222e7c2b */ /* 0x040fe2000800002e */
[----:B------:R-:W-:Y:S01]  /*7f00*/  IMAD.MOV.U32 R61, RZ, RZ, 0x40080000 ;  /* 0x40080000ff3d7424 */ /* 0x000fe200078e00ff */
[C---:B------:R-:W-:Y:S02]  /*7f10*/  DFMA R70, R34.reuse, UR52, R70 ;  /* 0x0000003422467c2b */ /* 0x040fe40008000046 */
[----:B------:R-:W-:-:S02]  /*7f20*/  DFMA R68, R34, UR52, R68 ;  /* 0x0000003422447c2b */ /* 0x000fc40008000044 */
[----:B------:R-:W-:Y:S02]  /*7f30*/  DFMA R58, R34, UR52, R58 ;  /* 0x00000034223a7c2b */ /* 0x000fe4000800003a */
[----:B0-----:R-:W-:Y:S02]  /*7f40*/  DFMA R56, R92, -R60, 1 ;  /* 0x3ff000005c38742b */ /* 0x001fe4000000083c */
[C---:B------:R-:W-:Y:S02]  /*7f50*/  DFMA R66, R34.reuse, UR52, R66 ;  /* 0x0000003422427c2b */ /* 0x040fe40008000042 */
[C---:B------:R-:W-:Y:S02]  /*7f60*/  DFMA R78, R34.reuse, UR52, R78 ;  /* 0x00000034224e7c2b */ /* 0x040fe4000800004e */
[----:B------:R-:W-:Y:S02]  /*7f70*/  DFMA R74, R34, UR52, R74 ;  /* 0x00000034224a7c2b */ /* 0x000fe4000800004a */
[----:B------:R-:W-:-:S02]  /*7f80*/  DFMA R56, R56, R56, R56 ;  /* 0x000000383838722b */ /* 0x000fc40000000038 */
[----:B------:R-:W-:Y:S02]  /*7f90*/  DFMA R72, R34, UR52, R72 ;  /* 0x0000003422487c2b */ /* 0x000fe40008000048 */
[C---:B------:R-:W-:Y:S02]  /*7fa0*/  DFMA R46, R24.reuse, UR62, R46 ;  /* 0x0000003e182e7c2b */ /* 0x040fe4000800002e */
[----:B------:R-:W-:Y:S02]  /*7fb0*/  DFMA R70, R24, UR62, R70 ;  /* 0x0000003e18467c2b */ /* 0x000fe40008000046 */
[----:B------:R-:W-:Y:S02]  /*7fc0*/  DFMA R56, R92, R56, R92 ;  /* 0x000000385c38722b */ /* 0x000fe4000000005c */
[C---:B------:R-:W-:Y:S02]  /*7fd0*/  DFMA R68, R24.reuse, UR62, R68 ;  /* 0x0000003e18447c2b */ /* 0x040fe40008000044 */
[----:B------:R-:W-:-:S02]  /*7fe0*/  DFMA R58, R24, UR62, R58 ;  /* 0x0000003e183a7c2b */ /* 0x000fc4000800003a */
[----:B------:R-:W-:Y:S02]  /*7ff0*/  DFMA R66, R24, UR62, R66 ;  /* 0x0000003e18427c2b */ /* 0x000fe40008000042 */
[----:B------:R-:W-:Y:S02]  /*8000*/  DFMA R60, R56, -R60, 1 ;  /* 0x3ff00000383c742b */ /* 0x000fe4000000083c */
[C---:B------:R-:W-:Y:S02]  /*8010*/  DFMA R78, R24.reuse, UR62, R78 ;  /* 0x0000003e184e7c2b */ /* 0x040fe4000800004e */
[C---:B------:R-:W-:Y:S02]  /*8020*/  DFMA R74, R24.reuse, UR62, R74 ;  /* 0x0000003e184a7c2b */ /* 0x040fe4000800004a */
[----:B------:R-:W-:Y:S02]  /*8030*/  DFMA R72, R24, UR62, R72 ;  /* 0x0000003e18487c2b */ /* 0x000fe40008000048 */
[----:B------:R-:W-:-:S02]  /*8040*/  DFMA R60, R56, R60, R56 ;  /* 0x0000003c383c722b */ /* 0x000fc40000000038 */
[C---:B------:R-:W-:Y:S02]  /*8050*/  DFMA R46, R42.reuse, UR54, R46 ;  /* 0x000000362a2e7c2b */ /* 0x040fe4000800002e */
[C---:B------:R-:W-:Y:S02]  /*8060*/  DFMA R70, R42.reuse, UR54, R70 ;  /* 0x000000362a467c2b */ /* 0x040fe40008000046 */
[C---:B------:R-:W-:Y:S02]  /*8070*/  DFMA R68, R42.reuse, UR54, R68 ;  /* 0x000000362a447c2b */ /* 0x040fe40008000044 */
[C---:B------:R-:W-:Y:S02]  /*8080*/  DFMA R58, R42.reuse, UR54, R58 ;  /* 0x000000362a3a7c2b */ /* 0x040fe4000800003a */
[C---:B------:R-:W-:Y:S02]  /*8090*/  DFMA R66, R42.reuse, -UR68, R66 ;  /* 0x800000442a427c2b */ /* 0x040fe40008000042 */
[----:B------:R-:W-:-:S02]  /*80a0*/  DFMA R78, R42, -UR68, R78 ;  /* 0x800000442a4e7c2b */ /* 0x000fc4000800004e */
[C---:B------:R-:W-:Y:S02]  /*80b0*/  DFMA R74, R42.reuse, -UR68, R74 ;  /* 0x800000442a4a7c2b */ /* 0x040fe4000800004a */
[----:B------:R-:W-:Y:S02]  /*80c0*/  DFMA R72, R42, -UR68, R72 ;  /* 0x800000442a487c2b */ /* 0x000fe40008000048 */
[C-C-:B------:R-:W-:Y:S02]  /*80d0*/  DADD R42, R22.reuse, -R44.reuse ;  /* 0x00000000162a7229 */ /* 0x140fe4000000082c */
[----:B------:R-:W-:Y:S02]  /*80e0*/  DADD R22, -R22, R44 ;  /* 0x0000000016167229 */ /* 0x000fe4000000012c */
[----:B------:R-:W-:Y:S02]  /*80f0*/  DMUL R44, R60, R222 ;  /* 0x000000de3c2c7228 */ /* 0x000fe40000000000 */
[----:B------:R-:W-:-:S02]  /*8100*/  DFMA R136, R136, UR48, R4 ;  /* 0x0000003088887c2b */ /* 0x000fc40008000004 */
[----:B------:R-:W-:Y:S02]  /*8110*/  DFMA R240, R240, UR48, R4 ;  /* 0x00000030f0f07c2b */ /* 0x000fe40008000004 */
[----:B------:R-:W-:Y:S02]  /*8120*/  DFMA R50, R34, -UR36, R50 ;  /* 0x8000002422327c2b */ /* 0x000fe40008000032 */
[----:B------:R-:W-:Y:S02]  /*8130*/  DFMA R4, R44, -3, R222 ;  /* 0xc00800002c04782b */ /* 0x000fe400000000de */
[----:B------:R-:W-:Y:S02]  /*8140*/  DFMA R42, R42, UR60, R136 ;  /* 0x0000003c2a2a7c2b */ /* 0x000fe40008000088 */
[----:B------:R-:W-:Y:S02]  /*8150*/  DFMA R22, R22, UR60, R240 ;  /* 0x0000003c16167c2b */ /* 0x000fe400080000f0 */
[----:B------:R-:W-:-:S02]  /*8160*/  DFMA R48, R34, -UR36, R48 ;  /* 0x8000002422307c2b */ /* 0x000fc40008000030 */
[----:B------:R-:W-:Y:S02]  /*8170*/  DFMA R4, R60, R4, R44 ;  /* 0x000000043c04722b */ /* 0x000fe4000000002c */
[C---:B------:R-:W-:Y:S02]  /*8180*/  DFMA R42, R34.reuse, -UR36, R42 ;  /* 0x80000024222a7c2b */ /* 0x040fe4000800002a */
[----:B------:R-:W-:Y:S01]  /*8190*/  DFMA R44, R34, -UR36, R22 ;  /* 0x80000024222c7c2b */ /* 0x000fe20008000016 */
[----:B------:R-:W-:Y:S01]  /*81a0*/  UMOV UR36, 0x55555554 ;  /* 0x5555555400247882 */ /* 0x000fe20000000000 */
[----:B------:R-:W-:Y:S01]  /*81b0*/  UMOV UR37, 0x3fa55555 ;  /* 0x3fa5555500257882 */ /* 0x000fe20000000000 */
[----:B------:R-:W-:Y:S02]  /*81c0*/  DFMA R34, R24, -UR38, R50 ;  /* 0x8000002618227c2b */ /* 0x000fe40008000032 */
[----:B------:R-:W-:Y:S01]  /*81d0*/  DFMA R172, R18, UR36, R172 ;  /* 0x0000002412ac7c2b */ /* 0x000fe200080000ac */
[----:B------:R-:W-:Y:S01]  /*81e0*/  FFMA R0, RZ, 2.125, R5 ;  /* 0x40080000ff007823 */ /* 0x000fe20000000005 */
[----:B------:R-:W-:-:S02]  /*81f0*/  DFMA R48, R24, -UR38, R48 ;  /* 0x8000002618307c2b */ /* 0x000fc40008000030 */
[C---:B------:R-:W-:Y:S02]  /*8200*/  DFMA R22, R24.reuse, -UR38, R42 ;  /* 0x8000002618167c2b */ /* 0x040fe4000800002a */
[----:B------:R-:W-:Y:S01]  /*8210*/  DFMA R44, R24, -UR38, R44 ;  /* 0x80000026182c7c2b */ /* 0x000fe2000800002c */
[----:B------:R-:W-:Y:S01]  /*8220*/  UMOV UR38, 0x55555554 ;  /* 0x5555555400267882 */ /* 0x000fe20000000000 */
[C---:B------:R-:W-:Y:S01]  /*8230*/  DFMA R120, R18.reuse, UR36, R120 ;  /* 0x0000002412787c2b */ /* 0x040fe20008000078 */
[----:B------:R-:W-:Y:S01]  /*8240*/  UMOV UR39, 0x3fa55555 ;  /* 0x3fa5555500277882 */ /* 0x000fe20000000000 */
[C---:B------:R-:W-:Y:S01]  /*8250*/  DFMA R118, R18.reuse, UR36, R118 ;  /* 0x0000002412767c2b */ /* 0x040fe20008000076 */
[----:B------:R-:W-:Y:S01]  /*8260*/  FSETP.GT.AND P0, PT, |R0|, 1.469367938527859385e-39, PT ;  /* 0x001000000000780b */ /* 0x000fe20003f04200 */
[C---:B------:R-:W-:Y:S02]  /*8270*/  DFMA R90, R18.reuse, UR36, R90 ;  /* 0x00000024125a7c2b */ /* 0x040fe4000800005a */
[----:B------:R-:W-:-:S02]  /*8280*/  DFMA R82, R18, -UR38, R82 ;  /* 0x8000002612527c2b */ /* 0x000fc40008000052 */
[C---:B------:R-:W-:Y:S02]  /*8290*/  DFMA R126, R18.reuse, -UR38, R126 ;  /* 0x80000026127e7c2b */ /* 0x040fe4000800007e */
[C---:B------:R-:W-:Y:S02]  /*82a0*/  DFMA R124, R18.reuse, -UR38, R124 ;  /* 0x80000026127c7c2b */ /* 0x040fe4000800007c */
[----:B------:R-:W-:Y:S02]  /*82b0*/  DFMA R122, R18, -UR38, R122 ;  /* 0x80000026127a7c2b */ /* 0x000fe4000800007a */
[C---:B------:R-:W-:Y:S01]  /*82c0*/  DFMA R172, R96.reuse, 0.25, R172 ;  /* 0x3fd0000060ac782b */ /* 0x040fe200000000ac */
[----:B------:R-:W0:Y:S01]  /*82d0*/  LDC.64 R18, c[0x0][0x3c8] ;  /* 0x0000f200ff127b82 */ /* 0x000e220000000a00 */
[C---:B------:R-:W-:Y:S02]  /*82e0*/  DFMA R120, R96.reuse, 0.25, R120 ;  /* 0x3fd000006078782b */ /* 0x040fe40000000078 */
[----:B------:R-:W-:-:S02]  /*82f0*/  DFMA R118, R96, -0.25, R118 ;  /* 0xbfd000006076782b */ /* 0x000fc40000000076 */
[----:B------:R-:W-:Y:S02]  /*8300*/  DFMA R90, R96, -0.25, R90 ;  /* 0xbfd00000605a782b */ /* 0x000fe4000000005a */
[C---:B------:R-:W-:Y:S02]  /*8310*/  DFMA R46, R38.reuse, UR36, R46 ;  /* 0x00000024262e7c2b */ /* 0x040fe4000800002e */
[C---:B------:R-:W-:Y:S02]  /*8320*/  DFMA R70, R38.reuse, UR36, R70 ;  /* 0x0000002426467c2b */ /* 0x040fe40008000046 */
[C---:B------:R-:W-:Y:S02]  /*8330*/  DFMA R68, R38.reuse, UR36, R68 ;  /* 0x0000002426447c2b */ /* 0x040fe40008000044 */
[----:B------:R-:W-:Y:S02]  /*8340*/  DFMA R58, R38, UR36, R58 ;  /* 0x00000024263a7c2b */ /* 0x000fe4000800003a */
[----:B------:R-:W-:-:S02]  /*8350*/  DFMA R82, R108, 0.25, R82 ;  /* 0x3fd000006c52782b */ /* 0x000fc40000000052 */
[C---:B------:R-:W-:Y:S02]  /*8360*/  DFMA R126, R108.reuse, 0.25, R126 ;  /* 0x3fd000006c7e782b */ /* 0x040fe4000000007e */
[C---:B------:R-:W-:Y:S02]  /*8370*/  DFMA R124, R108.reuse, -0.25, R124 ;  /* 0xbfd000006c7c782b */ /* 0x040fe4000000007c */
[----:B------:R-:W-:Y:S02]  /*8380*/  DFMA R122, R108, -0.25, R122 ;  /* 0xbfd000006c7a782b */ /* 0x000fe4000000007a */
[----:B------:R-:W-:Y:S01]  /*8390*/  DFMA R172, R248, 0.125, R172 ;  /* 0x3fc00000f8ac782b */ /* 0x000fe200000000ac */
[----:B0-----:R-:W-:Y:S01]  /*83a0*/  IMAD.WIDE R18, R239, 0x8, R18 ;  /* 0x00000008ef127825 */ /* 0x001fe200078e0212 */
[----:B------:R-:W-:Y:S02]  /*83b0*/  DFMA R120, R246, 0.125, R120 ;  /* 0x3fc00000f678782b */ /* 0x000fe40000000078 */
[----:B------:R-:W-:-:S02]  /*83c0*/  DFMA R118, R244, 0.125, R118 ;  /* 0x3fc00000f476782b */ /* 0x000fc40000000076 */
[----:B------:R-:W-:Y:S01]  /*83d0*/  DFMA R90, R244, -0.125, R90 ;  /* 0xbfc00000f45a782b */ /* 0x000fe2000000005a */
[----:B------:R-:W-:Y:S01]  /*83e0*/  STG.E.64 desc[UR18][R204.64], R172 ;  /* 0x000000accc007986 */ /* 0x000fe2000c101b12 */
[C---:B------:R-:W-:Y:S02]  /*83f0*/  DFMA R46, R26.reuse, 0.25, R46 ;  /* 0x3fd000001a2e782b */ /* 0x040fe4000000002e */
[C---:B------:R-:W-:Y:S01]  /*8400*/  DFMA R70, R26.reuse, 0.25, R70 ;  /* 0x3fd000001a46782b */ /* 0x040fe20000000046 */
[----:B------:R-:W-:Y:S01]  /*8410*/  STG.E.64 desc[UR18][R206.64], R120 ;  /* 0x00000078ce007986 */ /* 0x000fe2000c101b12 */
[C---:B------:R-:W-:Y:S02]  /*8420*/  DFMA R68, R26.reuse, -0.25, R68 ;  /* 0xbfd000001a44782b */ /* 0x040fe40000000044 */
[----:B------:R-:W-:Y:S01]  /*8430*/  DFMA R58, R26, -0.25, R58 ;  /* 0xbfd000001a3a782b */ /* 0x000fe2000000003a */
[----:B------:R-:W-:Y:S01]  /*8440*/  STG.E.64 desc[UR18][R200.64], R118 ;  /* 0x00000076c8007986 */ /* 0x000fe2000c101b12 */
[----:B------:R-:W-:Y:S01]  /*8450*/  DFMA R82, R242, 0.125, R82 ;  /* 0x3fc00000f252782b */ /* 0x000fe20000000052 */
[----:B------:R-:W0:Y:S01]  /*8460*/  LDC R27, c[0x0][0x420] ;  /* 0x00010800ff1b7b82 */ /* 0x000e220000000800 */
[----:B------:R-:W-:Y:S01]  /*8470*/  DFMA R100, R100, 0.125, R126 ;  /* 0x3fc000006464782b */ /* 0x000fe2000000007e */
[----:B------:R-:W-:Y:S01]  /*8480*/  STG.E.64 desc[UR18][R202.64], R90 ;  /* 0x0000005aca007986 */ /* 0x000fe2000c101b12 */
[----:B------:R-:W-:-:S02]  /*8490*/  DFMA R124, R102, -0.125, R124 ;  /* 0xbfc00000667c782b */ /* 0x000fc4000000007c */
[----:B------:R-:W-:Y:S01]  /*84a0*/  DFMA R66, R38, -UR38, R66 ;  /* 0x8000002626427c2b */ /* 0x000fe20008000042 */
[----:B------:R-:W-:Y:S01]  /*84b0*/  STG.E.64 desc[UR18][R196.64], R82 ;  /* 0x00000052c4007986 */ /* 0x000fe2000c101b12 */
[----:B------:R-:W-:Y:S02]  /*84c0*/  DFMA R122, R102, 0.125, R122 ;  /* 0x3fc00000667a782b */ /* 0x000fe4000000007a */
[----:B------:R-:W-:Y:S01]  /*84d0*/  DFMA R76, R114, 0.125, R76 ;  /* 0x3fc00000724c782b */ /* 0x000fe2000000004c */
[----:B------:R-:W-:Y:S01]  /*84e0*/  STG.E.64 desc[UR18][R198.64], R100 ;  /* 0x00000064c6007986 */ /* 0x000fe2000c101b12 */
[----:B------:R-:W-:Y:S02]  /*84f0*/  DFMA R78, R38, -UR38, R78 ;  /* 0x80000026264e7c2b */ /* 0x000fe4000800004e */
[----:B------:R-:W-:Y:S01]  /*8500*/  DFMA R64, R232, 0.125, R64 ;  /* 0x3fc00000e840782b */ /* 0x000fe20000000040 */
[----:B------:R-:W-:Y:S01]  /*8510*/  STG.E.64 desc[UR18][R190.64], R124 ;  /* 0x0000007cbe007986 */ /* 0x000fe2000c101b12 */
[----:B------:R-:W-:-:S02]  /*8520*/  DFMA R74, R38, -UR38, R74 ;  /* 0x80000026264a7c2b */ /* 0x000fc4000800004a */
[----:B------:R-:W-:Y:S01]  /*8530*/  DFMA R62, R234, 0.125, R62 ;  /* 0x3fc00000ea3e782b */ /* 0x000fe2000000003e */
[----:B------:R-:W-:Y:S01]  /*8540*/  STG.E.64 desc[UR18][R194.64], R122 ;  /* 0x0000007ac2007986 */ /* 0x000fe2000c101b12 */
[----:B------:R-:W-:Y:S02]  /*8550*/  DFMA R72, R38, -UR38, R72 ;  /* 0x8000002626487c2b */ /* 0x000fe40008000048 */
[----:B------:R-:W-:Y:S01]  /*8560*/  DFMA R228, R234, -0.125, R228 ;  /* 0xbfc00000eae4782b */ /* 0x000fe200000000e4 */
[----:B------:R-:W-:Y:S01]  /*8570*/  STG.E.64 desc[UR18][R188.64], R76 ;  /* 0x0000004cbc007986 */ /* 0x000fe2000c101b12 */
[C---:B------:R-:W-:Y:S02]  /*8580*/  DFMA R66, R40.reuse, 0.25, R66 ;  /* 0x3fd000002842782b */ /* 0x040fe40000000042 */
[C---:B------:R-:W-:Y:S01]  /*8590*/  DFMA R78, R40.reuse, 0.25, R78 ;  /* 0x3fd00000284e782b */ /* 0x040fe2000000004e */
[----:B------:R-:W-:Y:S01]  /*85a0*/  STG.E.64 desc[UR18][R192.64], R64 ;  /* 0x00000040c0007986 */ /* 0x000fe2000c101b12 */
[----:B------:R-:W-:-:S02]  /*85b0*/  DFMA R74, R40, -0.25, R74 ;  /* 0xbfd00000284a782b */ /* 0x000fc4000000004a */
[----:B------:R-:W-:Y:S01]  /*85c0*/  DFMA R72, R40, -0.25, R72 ;  /* 0xbfd000002848782b */ /* 0x000fe20000000048 */
[----:B------:R-:W-:Y:S01]  /*85d0*/  STG.E.64 desc[UR18][R182.64], R62 ;  /* 0x0000003eb6007986 */ /* 0x000fe2000c101b12 */
[----:B------:R-:W-:Y:S02]  /*85e0*/  DFMA R34, R36, 0.25, R34 ;  /* 0x3fd000002422782b */ /* 0x000fe40000000022 */
[----:B------:R-:W-:Y:S01]  /*85f0*/  DFMA R46, R226, 0.125, R46 ;  /* 0x3fc00000e22e782b */ /* 0x000fe2000000002e */
[----:B------:R-:W-:Y:S01]  /*8600*/  STG.E.64 desc[UR18][R186.64], R228 ;  /* 0x000000e4ba007986 */ /* 0x000fe2000c101b12 */
[----:B------:R-:W-:Y:S02]  /*8610*/  DFMA R24, R36, 0.25, R48 ;  /* 0x3fd000002418782b */ /* 0x000fe40000000030 */
[----:B------:R-:W-:Y:S01]  /*8620*/  DFMA R70, R224, 0.125, R70 ;  /* 0x3fc00000e046782b */ /* 0x000fe20000000046 */
[----:B------:R0:W-:Y:S01]  /*8630*/  STG.E.64 desc[UR18][R180.64], R14 ;  /* 0x0000000eb4007986 */ /* 0x0001e2000c101b12 */
[----:B------:R-:W-:-:S02]  /*8640*/  DFMA R22, R36, -0.25, R22 ;  /* 0xbfd000002416782b */ /* 0x000fc40000000016 */
[----:B------:R-:W-:Y:S01]  /*8650*/  DFMA R68, R94, 0.125, R68 ;  /* 0x3fc000005e44782b */ /* 0x000fe20000000044 */
[----:B------:R1:W-:Y:S01]  /*8660*/  STG.E.64 desc[UR18][R176.64], R54 ;  /* 0x00000036b0007986 */ /* 0x0003e2000c101b12 */
[----:B------:R-:W-:Y:S02]  /*8670*/  DFMA R36, R36, -0.25, R44 ;  /* 0xbfd000002424782b */ /* 0x000fe4000000002c */
[----:B------:R-:W-:Y:S01]  /*8680*/  DFMA R58, R94, -0.125, R58 ;  /* 0xbfc000005e3a782b */ /* 0x000fe2000000003a */
[----:B------:R1:W-:Y:S01]  /*8690*/  STG.E.64 desc[UR18][R184.64], R52 ;  /* 0x00000034b8007986 */ /* 0x0003e2000c101b12 */
[----:B------:R-:W-:Y:S02]  /*86a0*/  DFMA R66, R98, 0.125, R66 ;  /* 0x3fc000006242782b */ /* 0x000fe40000000042 */
[----:B------:R-:W-:Y:S01]  /*86b0*/  DFMA R78, R104, 0.125, R78 ;  /* 0x3fc00000684e782b */ /* 0x000fe2000000004e */
[----:B------:R1:W-:Y:S01]  /*86c0*/  STG.E.64 desc[UR18][R174.64], R88 ;  /* 0x00000058ae007986 */ /* 0x0003e2000c101b12 */
[C---:B------:R-:W-:Y:S01]  /*86d0*/  DFMA R74, R106.reuse, -0.125, R74 ;  /* 0xbfc000006a4a782b */ /* 0x040fe2000000004a */
[----:B0-----:R-:W-:Y:S01]  /*86e0*/  IMAD.WIDE R14, R27, 0x8, R18 ;  /* 0x000000081b0e7825 */ /* 0x001fe200078e0212 */
[----:B------:R-:W-:Y:S01]  /*86f0*/  DFMA R72, R106, 0.125, R72 ;  /* 0x3fc000006a48782b */ /* 0x000fe20000000048 */
[----:B------:R1:W-:Y:S01]  /*8700*/  STG.E.64 desc[UR18][R178.64], R86 ;  /* 0x00000056b2007986 */ /* 0x0003e2000c101b12 */
[----:B------:R-:W-:-:S02]  /*8710*/  DFMA R34, R110, 0.125, R34 ;  /* 0x3fc000006e22782b */ /* 0x000fc40000000022 */
[----:B------:R-:W-:Y:S01]  /*8720*/  DFMA R24, R116, 0.125, R24 ;  /* 0x3fc000007418782b */ /* 0x000fe20000000018 */
[----:B------:R1:W-:Y:S01]  /*8730*/  STG.E.64 desc[UR18][R168.64], R84 ;  /* 0x00000054a8007986 */ /* 0x0003e2000c101b12 */
[C---:B------:R-:W-:Y:S01]  /*8740*/  DFMA R22, R130.reuse, 0.125, R22 ;  /* 0x3fc000008216782b */ /* 0x040fe20000000016 */
[----:B------:R-:W-:Y:S01]  /*8750*/  IMAD.WIDE R26, R27, 0x8, R14 ;  /* 0x000000081b1a7825 */ /* 0x000fe200078e020e */
[----:B------:R-:W-:Y:S01]  /*8760*/  DFMA R36, R130, -0.125, R36 ;  /* 0xbfc000008224782b */ /* 0x000fe20000000024 */
[----:B------:R1:W-:Y:S04]  /*8770*/  STG.E.64 desc[UR18][R170.64], R80 ;  /* 0x00000050aa007986 */ /* 0x0003e8000c101b12 */
        /* <DEDUP_REMOVED lines=14> */
[----:B------:R1:W-:Y:S01]  /*8860*/  STG.E.64 desc[UR18][R26.64], R20 ;  /* 0x000000141a007986 */ /* 0x0003e2000c101b12 */
[----:B------:R-:W-:Y:S05]  /*8870*/  @P0 BRA P1, `(.L_x_87) ;  /* 0x0000000000200947 */ /* 0x000fea0000800000 */
[----:B-1----:R-:W-:Y:S01]  /*8880*/  IMAD.MOV.U32 R22, RZ, RZ, R222 ;  /* 0x000000ffff167224 */ /* 0x002fe200078e00de */
[----:B------:R-:W-:Y:S01]  /*8890*/  MOV R20, RZ ;  /* 0x000000ff00147202 */ /* 0x000fe20000000f00 */
[----:B------:R-:W-:Y:S01]  /*88a0*/  IMAD.MOV.U32 R23, RZ, RZ, R223 ;  /* 0x000000ffff177224 */ /* 0x000fe200078e00df */
[----:B------:R-:W-:Y:S01]  /*88b0*/  MOV R0, 0x88e0 ;  /* 0x000088e000007802 */ /* 0x000fe20000000f00 */
[----:B------:R-:W-:-:S07]  /*88c0*/  IMAD.MOV.U32 R21, RZ, RZ, 0x40080000 ;  /* 0x40080000ff157424 */ /* 0x000fce00078e00ff */
[----:B------:R-:W-:Y:S05]  /*88d0*/  CALL.REL.NOINC `($__internal_1_$__cuda_sm20_div_rn_f64_full) ;  /* 0x0000000000f87944 */ /* 0x000fea0003c00000 */
[----:B------:R-:W-:Y:S01]  /*88e0*/  IMAD.MOV.U32 R4, RZ, RZ, R20 ;  /* 0x000000ffff047224 */ /* 0x000fe200078e0014 */
[----:B------:R-:W-:-:S07]  /*88f0*/  MOV R5, R21 ;  /* 0x0000001500057202 */ /* 0x000fce0000000f00 */
.L_x_87:
[----:B------:R-:W-:Y:S05]  /*8900*/  BSYNC.RECONVERGENT B2 ;  /* 0x0000000000027941 */ /* 0x000fea0003800200 */
.L_x_86:
[----:B-1----:R-:W0:Y:S02]  /*8910*/  LDC.64 R2, c[0x0][0x3d0] ;  /* 0x0000f400ff027b82 */ /* 0x002e240000000a00 */
[----:B0-----:R-:W-:-:S05]  /*8920*/  IMAD.WIDE R2, R239, 0x8, R2 ;  /* 0x00000008ef027825 */ /* 0x001fca00078e0202 */
[----:B------:R0:W-:Y:S02]  /*8930*/  STG.E.64 desc[UR18][R2.64], R4 ;  /* 0x0000000402007986 */ /* 0x0001e4000c101b12 */
.L_x_19:
[----:B--2---:R-:W-:Y:S05]  /*8940*/  BSYNC.RECONVERGENT B0 ;  /* 0x0000000000007941 */ /* 0x004fea0003800200 */
.L_x_18:
[----:B------:R-:W-:Y:S01]  /*8950*/  UIADD3 UR29, UPT, UPT, UR29, 0x1, URZ ;  /* 0x000000011d1d7890 */ /* 0x000fe2000fffe0ff */
[----:B------:R-:W-:Y:S01]  /*8960*/  VIADD R238, R238, UR28 ;  /* 0x0000001ceeee7c36 */ /* 0x000fe20008000000 */
[----:B------:R-:W-:Y:S01]  /*8970*/  IADD3 R236, PT, PT, R236, UR28, RZ ;  /* 0x0000001cecec7c10 */ /* 0x000fe2000fffe0ff */
[----:B------:R-:W-:Y:S01]  /*8980*/  VIADD R237, R237, UR28 ;  /* 0x0000001ceded7c36 */ /* 0x000fe20008000000 */
[----:B------:R-:W-:Y:S01]  /*8990*/  UISETP.NE.AND UP0, UPT, UR29, 0x1, UPT ;  /* 0x000000011d00788c */ /* 0x000fe2000bf05270 */
[----:B------:R-:W-:Y:S01]  /*89a0*/  VIADD R33, R33, UR28 ;  /* 0x0000001c21217c36 */ /* 0x000fe20008000000 */
[----:B------:R-:W-:Y:S01]  /*89b0*/  IADD3 R31, PT, PT, R31, UR28, RZ ;  /* 0x0000001c1f1f7c10 */ /* 0x000fe2000fffe0ff */
[----:B------:R-:W-:Y:S01]  /*89c0*/  VIADD R32, R32, UR28 ;  /* 0x0000001c20207c36 */ /* 0x000fe20008000000 */
[----:B------:R-:W-:Y:S01]  /*89d0*/  IADD3 R28, PT, PT, R28, UR28, RZ ;  /* 0x0000001c1c1c7c10 */ /* 0x000fe2000fffe0ff */
[----:B------:R-:W-:Y:S02]  /*89e0*/  VIADD R30, R30, UR28 ;  /* 0x0000001c1e1e7c36 */ /* 0x000fe40008000000 */
[----:B------:R-:W-:-:S02]  /*89f0*/  VIADD R29, R29, UR28 ;  /* 0x0000001c1d1d7c36 */ /* 0x000fc40008000000 */
[----:B------:R-:W-:Y:S01]  /*8a00*/  VIADD R239, R239, UR28 ;  /* 0x0000001cefef7c36 */ /* 0x000fe20008000000 */
[----:B------:R-:W-:Y:S06]  /*8a10*/  BRA.U UP0, `(.L_x_88) ;  /* 0xffffff8100787547 */ /* 0x000fec000b83ffff */
[----:B------:R-:W-:Y:S05]  /*8a20*/  EXIT ;  /* 0x000000000000794d */ /* 0x000fea0003800000 */
        .weak           $__internal_0_$__cuda_sm20_dblrcp_rn_slowpath_v3
        .type           $__internal_0_$__cuda_sm20_dblrcp_rn_slowpath_v3,@function
        .size           $__internal_0_$__cuda_sm20_dblrcp_rn_slowpath_v3,($__internal_1_$__cuda_sm20_div_rn_f64_full - $__internal_0_$__cuda_sm20_dblrcp_rn_slowpath_v3)
$__internal_0_$__cuda_sm20_dblrcp_rn_slowpath_v3:
[----:B------:R-:W-:-:S14]  /*8a30*/  DSETP.GTU.AND P0, PT, |R14|, +INF , PT ;  /* 0x7ff000000e00742a */ /* 0x000fdc0003f0c200 */
[----:B------:R-:W-:Y:S05]  /*8a40*/  @P0 BRA `(.L_x_89) ;  /* 0x0000000000800947 */ /* 0x000fea0003800000 */
[----:B------:R-:W-:-:S05]  /*8a50*/  LOP3.LUT R4, R15, 0x7fffffff, RZ, 0xc0, !PT ;  /* 0x7fffffff0f047812 */ /* 0x000fca00078ec0ff */
[----:B------:R-:W-:-:S05]  /*8a60*/  VIADD R0, R4, 0xffffffff ;  /* 0xffffffff04007836 */ /* 0x000fca0000000000 */
[----:B------:R-:W-:-:S13]  /*8a70*/  ISETP.GE.U32.AND P0, PT, R0, 0x7fefffff, PT ;  /* 0x7fefffff0000780c */ /* 0x000fda0003f06070 */
[----:B------:R-:W-:Y:S02]  /*8a80*/  @P0 LOP3.LUT R3, R15, 0x7ff00000, RZ, 0x3c, !PT ;  /* 0x7ff000000f030812 */ /* 0x000fe400078e3cff */
[----:B------:R-:W-:Y:S01]  /*8a90*/  @P0 MOV R2, RZ ;  /* 0x000000ff00020202 */ /* 0x000fe20000000f00 */
[----:B------:R-:W-:Y:S06]  /*8aa0*/  @P0 BRA `(.L_x_90) ;  /* 0x0000000000700947 */ /* 0x000fec0003800000 */
[----:B------:R-:W-:-:S13]  /*8ab0*/  ISETP.GE.U32.AND P0, PT, R4, 0x1000001, PT ;  /* 0x010000010400780c */ /* 0x000fda0003f06070 */
[----:B------:R-:W-:Y:S05]  /*8ac0*/  @!P0 BRA `(.L_x_91) ;  /* 0x0000000000388947 */ /* 0x000fea0003800000 */
[----:B------:R-:W-:Y:S01]  /*8ad0*/  VIADD R3, R15, 0xc0200000 ;  /* 0xc02000000f037836 */ /* 0x000fe20000000000 */
[----:B------:R-:W-:Y:S01]  /*8ae0*/  MOV R4, R7 ;  /* 0x0000000700047202 */ /* 0x000fe20000000f00 */
[----:B------:R-:W-:Y:S02]  /*8af0*/  IMAD.MOV.U32 R2, RZ, RZ, R14 ;  /* 0x000000ffff027224 */ /* 0x000fe400078e000e */
[----:B------:R-:W0:Y:S04]  /*8b00*/  MUFU.RCP64H R5, R3 ;  /* 0x0000000300057308 */ /* 0x000e280000001800 */
[----:B0-----:R-:W-:-:S08]  /*8b10*/  DFMA R6, -R2, R4, 1 ;  /* 0x3ff000000206742b */ /* 0x001fd00000000104 */
[----:B------:R-:W-:-:S08]  /*8b20*/  DFMA R6, R6, R6, R6 ;  /* 0x000000060606722b */ /* 0x000fd00000000006 */
[----:B------:R-:W-:-:S08]  /*8b30*/  DFMA R6, R4, R6, R4 ;  /* 0x000000060406722b */ /* 0x000fd00000000004 */
[----:B------:R-:W-:-:S08]  /*8b40*/  DFMA R4, -R2, R6, 1 ;  /* 0x3ff000000204742b */ /* 0x000fd00000000106 */
[----:B------:R-:W-:-:S08]  /*8b50*/  DFMA R4, R6, R4, R6 ;  /* 0x000000040604722b */ /* 0x000fd00000000006 */
[----:B------:R-:W-:-:S08]  /*8b60*/  DMUL R4, R4, 2.2250738585072013831e-308 ;  /* 0x0010000004047828 */ /* 0x000fd00000000000 */
[----:B------:R-:W-:-:S08]  /*8b70*/  DFMA R6, -R14, R4, 1 ;  /* 0x3ff000000e06742b */ /* 0x000fd00000000104 */
[----:B------:R-:W-:-:S08]  /*8b80*/  DFMA R6, R6, R6, R6 ;  /* 0x000000060606722b */ /* 0x000fd00000000006 */
[----:B------:R-:W-:Y:S01]  /*8b90*/  DFMA R2, R4, R6, R4 ;  /* 0x000000060402722b */ /* 0x000fe20000000004 */
[----:B------:R-:W-:Y:S10]  /*8ba0*/  BRA `(.L_x_90) ;  /* 0x0000000000307947 */ /* 0x000ff40003800000 */
.L_x_91:
[----:B------:R-:W-:Y:S01]  /*8bb0*/  DMUL R4, R14, 8.11296384146066816958e+31 ;  /* 0x469000000e047828 */ /* 0x000fe20000000000 */
[----:B------:R-:W-:-:S05]  /*8bc0*/  IMAD.MOV.U32 R2, RZ, RZ, R7 ;  /* 0x000000ffff027224 */ /* 0x000fca00078e0007 */
[----:B------:R-:W0:Y:S02]  /*8bd0*/  MUFU.RCP64H R3, R5 ;  /* 0x0000000500037308 */ /* 0x000e240000001800 */
[----:B0-----:R-:W-:-:S08]  /*8be0*/  DFMA R6, -R4, R2, 1 ;  /* 0x3ff000000406742b */ /* 0x001fd00000000102 */
[----:B------:R-:W-:-:S08]  /*8bf0*/  DFMA R6, R6, R6, R6 ;  /* 0x000000060606722b */ /* 0x000fd00000000006 */
[----:B------:R-:W-:-:S08]  /*8c00*/  DFMA R6, R2, R6, R2 ;  /* 0x000000060206722b */ /* 0x000fd00000000002 */
[----:B------:R-:W-:-:S08]  /*8c10*/  DFMA R2, -R4, R6, 1 ;  /* 0x3ff000000402742b */ /* 0x000fd00000000106 */
[----:B------:R-:W-:-:S08]  /*8c20*/  DFMA R2, R6, R2, R6 ;  /* 0x000000020602722b */ /* 0x000fd00000000006 */
[----:B------:R-:W-:Y:S01]  /*8c30*/  DMUL R2, R2, 8.11296384146066816958e+31 ;  /* 0x4690000002027828 */ /* 0x000fe20000000000 */
[----:B------:R-:W-:Y:S10]  /*8c40*/  BRA `(.L_x_90) ;  /* 0x0000000000087947 */ /* 0x000ff40003800000 */
.L_x_89:
[----:B------:R-:W-:Y:S01]  /*8c50*/  LOP3.LUT R3, R15, 0x80000, RZ, 0xfc, !PT ;  /* 0x000800000f037812 */ /* 0x000fe200078efcff */
[----:B------:R-:W-:-:S07]  /*8c60*/  IMAD.MOV.U32 R2, RZ, RZ, R14 ;  /* 0x000000ffff027224 */ /* 0x000fce00078e000e */
.L_x_90:
[----:B------:R-:W-:Y:S01]  /*8c70*/  MOV R0, R2 ;  /* 0x0000000200007202 */ /* 0x000fe20000000f00 */
[----:B------:R-:W-:Y:S01]  /*8c80*/  IMAD.MOV.U32 R4, RZ, RZ, R3 ;  /* 0x000000ffff047224 */ /* 0x000fe200078e0003 */
[----:B------:R-:W-:Y:S01]  /*8c90*/  MOV R2, R16 ;  /* 0x0000001000027202 */ /* 0x000fe20000000f00 */
[----:B------:R-:W-:-:S04]  /*8ca0*/  IMAD.MOV.U32 R3, RZ, RZ, 0x0 ;  /* 0x00000000ff037424 */ /* 0x000fc800078e00ff */
[----:B------:R-:W-:Y:S05]  /*8cb0*/  RET.REL.NODEC R2 `(_Z35dvc_ScaLBL_D3Q19_AAeven_GreyscaleSCPdS_S_S_S_S_S_S_S_S_S_ddddddddiii) ;  /* 0xffffff7002d07950 */ /* 0x000fea0003c3ffff */
        .weak           $__internal_1_$__cuda_sm20_div_rn_f64_full
        .type           $__internal_1_$__cuda_sm20_div_rn_f64_full,@function
        .size           $__internal_1_$__cuda_sm20_div_rn_f64_full,($__internal_2_$__cuda_sm20_dsqrt_rn_f64_mediumpath_v1 - $__internal_1_$__cuda_sm20_div_rn_f64_full)
$__internal_1_$__cuda_sm20_div_rn_f64_full:
[C---:B------:R-:W-:Y:S01]  /*8cc0*/  FSETP.GEU.AND P0, PT, |R21|.reuse, 1.469367938527859385e-39, PT ;  /* 0x001000001500780b */ /* 0x040fe20003f0e200 */
[----:B------:R-:W-:Y:S01]  /*8cd0*/  IMAD.MOV.U32 R26, RZ, RZ, R20 ;  /* 0x000000ffff1a7224 */ /* 0x000fe200078e0014 */
[----:B------:R-:W-:Y:S01]  /*8ce0*/  MOV R27, R21 ;  /* 0x00000015001b7202 */ /* 0x000fe20000000f00 */
[----:B------:R-:W-:Y:S01]  /*8cf0*/  IMAD.MOV.U32 R245, RZ, RZ, R23 ;  /* 0x000000fffff57224 */ /* 0x000fe200078e0017 */
[----:B------:R-:W-:Y:S01]  /*8d00*/  LOP3.LUT R24, R21, 0x800fffff, RZ, 0xc0, !PT ;  /* 0x800fffff15187812 */ /* 0x000fe200078ec0ff */
[----:B------:R-:W-:Y:S01]  /*8d10*/  IMAD.MOV.U32 R242, RZ, RZ, 0x1 ;  /* 0x00000001fff27424 */ /* 0x000fe200078e00ff */
[----:B------:R-:W-:Y:S01]  /*8d20*/  MOV R240, R20 ;  /* 0x0000001400f07202 */ /* 0x000fe20000000f00 */
[----:B------:R-:W-:Y:S01]  /*8d30*/  BSSY.RECONVERGENT B1, `(.L_x_92) ;  /* 0x0000059000017945 */ /* 0x000fe20003800200 */
[----:B------:R-:W-:Y:S02]  /*8d40*/  LOP3.LUT R241, R24, 0x3ff00000, RZ, 0xfc, !PT ;  /* 0x3ff0000018f17812 */ /* 0x000fe400078efcff */
[----:B------:R-:W-:-:S02]  /*8d50*/  FSETP.GEU.AND P3, PT, |R245|, 1.469367938527859385e-39, PT ;  /* 0x00100000f500780b */ /* 0x000fc40003f6e200 */
[----:B------:R-:W-:Y:S01]  /*8d60*/  LOP3.LUT R20, R245, 0x7ff00000, RZ, 0xc0, !PT ;  /* 0x7ff00000f5147812 */ /* 0x000fe200078ec0ff */
[----:B------:R-:W-:Y:S01]  /*8d70*/  @!P0 DMUL R240, R26, 8.98846567431157953865e+307 ;  /* 0x7fe000001af08828 */ /* 0x000fe20000000000 */
[----:B------:R-:W-:-:S05]  /*8d80*/  MOV R244, R22 ;  /* 0x0000001600f47202 */ /* 0x000fca0000000f00 */
[----:B------:R-:W0:Y:S01]  /*8d90*/  MUFU.RCP64H R243, R241 ;  /* 0x000000f100f37308 */ /* 0x000e220000001800 */
[----:B------:R-:W-:-:S03]  /*8da0*/  IMAD.MOV.U32 R246, RZ, RZ, R244 ;  /* 0x000000fffff67224 */ /* 0x000fc600078e00f4 */
[----:B------:R-:W-:-:S04]  /*8db0*/  @!P3 LOP3.LUT R23, R27, 0x7ff00000, RZ, 0xc0, !PT ;  /* 0x7ff000001b17b812 */ /* 0x000fc800078ec0ff */
[C---:B------:R-:W-:Y:S02]  /*8dc0*/  @!P3 ISETP.GE.U32.AND P4, PT, R20.reuse, R23, PT ;  /* 0x000000171400b20c */ /* 0x040fe40003f86070 */
[----:B------:R-:W-:Y:S02]  /*8dd0*/  LOP3.LUT R23, R21, 0x7ff00000, RZ, 0xc0, !PT ;  /* 0x7ff0000015177812 */ /* 0x000fe400078ec0ff */
[----:B------:R-:W-:Y:S02]  /*8de0*/  MOV R21, 0x1ca00000 ;  /* 0x1ca0000000157802 */ /* 0x000fe40000000f00 */
[----:B------:R-:W-:Y:S02]  /*8df0*/  ISETP.GE.U32.AND P2, PT, R20, R23, PT ;  /* 0x000000171400720c */ /* 0x000fe40003f46070 */
[----:B------:R-:W-:Y:S01]  /*8e00*/  @!P3 SEL R22, R21, 0x63400000, !P4 ;  /* 0x634000001516b807 */ /* 0x000fe20006000000 */
[----:B0-----:R-:W-:Y:S01]  /*8e10*/  DFMA R24, R242, -R240, 1 ;  /* 0x3ff00000f218742b */ /* 0x001fe200000008f0 */
[----:B------:R-:W-:-:S02]  /*8e20*/  @!P0 LOP3.LUT R23, R241, 0x7ff00000, RZ, 0xc0, !PT ;  /* 0x7ff00000f1178812 */ /* 0x000fc400078ec0ff */
[----:B------:R-:W-:-:S05]  /*8e30*/  @!P3 LOP3.LUT R22, R22, 0x80000000, R245, 0xf8, !PT ;  /* 0x800000001616b812 */ /* 0x000fca00078ef8f5 */
[----:B------:R-:W-:-:S08]  /*8e40*/  DFMA R24, R24, R24, R24 ;  /* 0x000000181818722b */ /* 0x000fd00000000018 */
[----:B------:R-:W-:Y:S01]  /*8e50*/  DFMA R242, R242, R24, R242 ;  /* 0x00000018f2f2722b */ /* 0x000fe200000000f2 */
[----:B------:R-:W-:Y:S02]  /*8e60*/  SEL R24, R21, 0x63400000, !P2 ;  /* 0x6340000015187807 */ /* 0x000fe40005000000 */
[----:B------:R-:W-:Y:S01]  /*8e70*/  @!P3 LOP3.LUT R25, R22, 0x100000, RZ, 0xfc, !PT ;  /* 0x001000001619b812 */ /* 0x000fe200078efcff */
[----:B------:R-:W-:Y:S01]  /*8e80*/  IMAD.MOV.U32 R22, RZ, RZ, R20 ;  /* 0x000000ffff167224 */ /* 0x000fe200078e0014 */
[----:B------:R-:W-:-:S03]  /*8e90*/  LOP3.LUT R247, R24, 0x800fffff, R245, 0xf8, !PT ;  /* 0x800fffff18f77812 */ /* 0x000fc600078ef8f5 */
[----:B------:R-:W-:Y:S01]  /*8ea0*/  DFMA R250, R242, -R240, 1 ;  /* 0x3ff00000f2fa742b */ /* 0x000fe200000008f0 */
[----:B------:R-:W-:-:S06]  /*8eb0*/  @!P3 MOV R24, RZ ;  /* 0x000000ff0018b202 */ /* 0x000fcc0000000f00 */
[----:B------:R-:W-:Y:S02]  /*8ec0*/  @!P3 DFMA R246, R246, 2, -R24 ;  /* 0x40000000f6f6b82b */ /* 0x000fe40000000818 */
[----:B------:R-:W-:-:S08]  /*8ed0*/  DFMA R250, R242, R250, R242 ;  /* 0x000000faf2fa722b */ /* 0x000fd000000000f2 */
[----:B------:R-:W-:Y:S01]  /*8ee0*/  DMUL R24, R250, R246 ;  /* 0x000000f6fa187228 */ /* 0x000fe20000000000 */
[----:B------:R-:W-:-:S07]  /*8ef0*/  @!P3 LOP3.LUT R22, R247, 0x7ff00000, RZ, 0xc0, !PT ;  /* 0x7ff00000f716b812 */ /* 0x000fce00078ec0ff */
[----:B------:R-:W-:-:S08]  /*8f00*/  DFMA R242, R24, -R240, R246 ;  /* 0x800000f018f2722b */ /* 0x000fd000000000f6 */
[----:B------:R-:W-:Y:S01]  /*8f10*/  DFMA R242, R250, R242, R24 ;  /* 0x000000f2faf2722b */ /* 0x000fe20000000018 */
[----:B------:R-:W-:-:S04]  /*8f20*/  IADD3 R24, PT, PT, R22, -0x1, RZ ;  /* 0xffffffff16187810 */ /* 0x000fc80007ffe0ff */
[----:B------:R-:W-:Y:S01]  /*8f30*/  ISETP.GT.U32.AND P0, PT, R24, 0x7feffffe, PT ;  /* 0x7feffffe1800780c */ /* 0x000fe20003f04070 */
[----:B------:R-:W-:-:S05]  /*8f40*/  VIADD R24, R23, 0xffffffff ;  /* 0xffffffff17187836 */ /* 0x000fca0000000000 */
[----:B------:R-:W-:-:S13]  /*8f50*/  ISETP.GT.U32.OR P0, PT, R24, 0x7feffffe, P0 ;  /* 0x7feffffe1800780c */ /* 0x000fda0000704470 */
[----:B------:R-:W-:Y:S05]  /*8f60*/  @P0 BRA `(.L_x_93) ;  /* 0x0000000000740947 */ /* 0x000fea0003800000 */
[----:B------:R-:W-:Y:S02]  /*8f70*/  LOP3.LUT R23, R27, 0x7ff00000, RZ, 0xc0, !PT ;  /* 0x7ff000001b177812 */ /* 0x000fe400078ec0ff */
[----:B------:R-:W-:Y:S02]  /*8f80*/  MOV R22, RZ ;  /* 0x000000ff00167202 */ /* 0x000fe40000000f00 */
[CC--:B------:R-:W-:Y:S02]  /*8f90*/  ISETP.GE.U32.AND P0, PT, R20.reuse, R23.reuse, PT ;  /* 0x000000171400720c */ /* 0x0c0fe40003f06070 */
[----:B------:R-:W-:Y:S02]  /*8fa0*/  VIADDMNMX R20, R20, -R23, 0xb9600000, !PT ;  /* 0xb960000014147446 */ /* 0x000fe40007800917 */
[----:B------:R-:W-:Y:S02]  /*8fb0*/  SEL R21, R21, 0x63400000, !P0 ;  /* 0x6340000015157807 */ /* 0x000fe40004000000 */
[----:B------:R-:W-:-:S04]  /*8fc0*/  VIMNMX R20, PT, PT, R20, 0x46a00000, PT ;  /* 0x46a0000014147848 */ /* 0x000fc80003fe0100 */
[----:B------:R-:W-:-:S05]  /*8fd0*/  IADD3 R20, PT, PT, -R21, R20, RZ ;  /* 0x0000001415147210 */ /* 0x000fca0007ffe1ff */
[----:B------:R-:W-:-:S06]  /*8fe0*/  VIADD R23, R20, 0x7fe00000 ;  /* 0x7fe0000014177836 */ /* 0x000fcc0000000000 */
[----:B------:R-:W-:-:S10]  /*8ff0*/  DMUL R24, R242, R22 ;  /* 0x00000016f2187228 */ /* 0x000fd40000000000 */
[----:B------:R-:W-:-:S13]  /*9000*/  FSETP.GTU.AND P0, PT, |R25|, 1.469367938527859385e-39, PT ;  /* 0x001000001900780b */ /* 0x000fda0003f0c200 */
[----:B------:R-:W-:Y:S05]  /*9010*/  @P0 BRA `(.L_x_94) ;  /* 0x0000000000a80947 */ /* 0x000fea0003800000 */
[----:B------:R-:W-:Y:S01]  /*9020*/  DFMA R240, R242, -R240, R246 ;  /* 0x800000f0f2f0722b */ /* 0x000fe200000000f6 */
[----:B------:R-:W-:-:S09]  /*9030*/  IMAD.MOV.U32 R26, RZ, RZ, RZ ;  /* 0x000000ffff1a7224 */ /* 0x000fd200078e00ff */
[C---:B------:R-:W-:Y:S02]  /*9040*/  FSETP.NEU.AND P0, PT, R241.reuse, RZ, PT ;  /* 0x000000fff100720b */ /* 0x040fe40003f0d000 */
[----:B------:R-:W-:-:S04]  /*9050*/  LOP3.LUT R21, R241, 0x80000000, R27, 0x48, !PT ;  /* 0x80000000f1157812 */ /* 0x000fc800078e481b */
[----:B------:R-:W-:-:S07]  /*9060*/  LOP3.LUT R27, R21, R23, RZ, 0xfc, !PT ;  /* 0x00000017151b7212 */ /* 0x000fce00078efcff */
[----:B------:R-:W-:Y:S05]  /*9070*/  @!P0 BRA `(.L_x_94) ;  /* 0x0000000000908947 */ /* 0x000fea0003800000 */
[C---:B------:R-:W-:Y:S01]  /*9080*/  IADD3 R23, PT, PT, -R20.reuse, RZ, RZ ;  /* 0x000000ff14177210 */ /* 0x040fe20007ffe1ff */
[----:B------:R-:W-:Y:S01]  /*9090*/  IMAD.MOV.U32 R22, RZ, RZ, RZ ;  /* 0x000000ffff167224 */ /* 0x000fe200078e00ff */
[----:B------:R-:W-:-:S05]  /*90a0*/  IADD3 R20, PT, PT, -R20, -0x43300000, RZ ;  /* 0xbcd0000014147810 */ /* 0x000fca0007ffe1ff */
[----:B------:R-:W-:Y:S02]  /*90b0*/  DFMA R22, R24, -R22, R242 ;  /* 0x800000161816722b */ /* 0x000fe400000000f2 */
[----:B------:R-:W-:-:S08]  /*90c0*/  DMUL.RP R242, R242, R26 ;  /* 0x0000001af2f27228 */ /* 0x000fd00000008000 */
[----:B------:R-:W-:Y:S02]  /*90d0*/  FSETP.NEU.AND P0, PT, |R23|, R20, PT ;  /* 0x000000141700720b */ /* 0x000fe40003f0d200 */
[----:B------:R-:W-:Y:S02]  /*90e0*/  LOP3.LUT R21, R243, R21, RZ, 0x3c, !PT ;  /* 0x00000015f3157212 */ /* 0x000fe400078e3cff */
[----:B------:R-:W-:Y:S02]  /*90f0*/  FSEL R20, R242, R24, !P0 ;  /* 0x00000018f2147208 */ /* 0x000fe40004000000 */
[----:B------:R-:W-:Y:S02]  /*9100*/  FSEL R21, R21, R25, !P0 ;  /* 0x0000001915157208 */ /* 0x000fe40004000000 */
[----:B------:R-:W-:-:S03]  /*9110*/  MOV R24, R20 ;  /* 0x0000001400187202 */ /* 0x000fc60000000f00 */
[----:B------:R-:W-:Y:S01]  /*9120*/  IMAD.MOV.U32 R25, RZ, RZ, R21 ;  /* 0x000000ffff197224 */ /* 0x000fe200078e0015 */
[----:B------:R-:W-:Y:S06]  /*9130*/  BRA `(.L_x_94) ;  /* 0x0000000000607947 */ /* 0x000fec0003800000 */
.L_x_93:
[----:B------:R-:W-:-:S14]  /*9140*/  DSETP.NAN.AND P0, PT, R244, R244, PT ;  /* 0x000000f4f400722a */ /* 0x000fdc0003f08000 */
[----:B------:R-:W-:Y:S05]  /*9150*/  @P0 BRA `(.L_x_95) ;  /* 0x00000000004c0947 */ /* 0x000fea0003800000 */
[----:B------:R-:W-:-:S14]  /*9160*/  DSETP.NAN.AND P0, PT, R26, R26, PT ;  /* 0x0000001a1a00722a */ /* 0x000fdc0003f08000 */
[----:B------:R-:W-:Y:S05]  /*9170*/  @P0 BRA `(.L_x_96) ;  /* 0x0000000000340947 */ /* 0x000fea0003800000 */
[----:B------:R-:W-:Y:S01]  /*9180*/  ISETP.NE.AND P0, PT, R22, R23, PT ;  /* 0x000000171600720c */ /* 0x000fe20003f05270 */
[----:B------:R-:W-:Y:S01]  /*9190*/  IMAD.MOV.U32 R25, RZ, RZ, -0x80000 ;  /* 0xfff80000ff197424 */ /* 0x000fe200078e00ff */
[----:B------:R-:W-:-:S11]  /*91a0*/  MOV R24, 0x0 ;  /* 0x0000000000187802 */ /* 0x000fd60000000f00 */
[----:B------:R-:W-:Y:S05]  /*91b0*/  @!P0 BRA `(.L_x_94) ;  /* 0x0000000000408947 */ /* 0x000fea0003800000 */
[----:B------:R-:W-:Y:S02]  /*91c0*/  ISETP.NE.AND P0, PT, R22, 0x7ff00000, PT ;  /* 0x7ff000001600780c */ /* 0x000fe40003f05270 */
[----:B------:R-:W-:Y:S02]  /*91d0*/  LOP3.LUT R21, R245, 0x80000000, R27, 0x48, !PT ;  /* 0x80000000f5157812 */ /* 0x000fe400078e481b */
[----:B------:R-:W-:-:S13]  /*91e0*/  ISETP.EQ.OR P0, PT, R23, RZ, !P0 ;  /* 0x000000ff1700720c */ /* 0x000fda0004702670 */
[----:B------:R-:W-:Y:S01]  /*91f0*/  @P0 LOP3.LUT R20, R21, 0x7ff00000, RZ, 0xfc, !PT ;  /* 0x7ff0000015140812 */ /* 0x000fe200078efcff */
[----:B------:R-:W-:Y:S01]  /*9200*/  @!P0 IMAD.MOV.U32 R25, RZ, RZ, R21 ;  /* 0x000000ffff198224 */ /* 0x000fe200078e0015 */
[----:B------:R-:W-:Y:S02]  /*9210*/  @!P0 MOV R24, RZ ;  /* 0x000000ff00188202 */ /* 0x000fe40000000f00 */
[----:B------:R-:W-:Y:S01]  /*9220*/  @P0 MOV R24, RZ ;  /* 0x000000ff00180202 */ /* 0x000fe20000000f00 */
[----:B------:R-:W-:Y:S01]  /*9230*/  @P0 IMAD.MOV.U32 R25, RZ, RZ, R20 ;  /* 0x000000ffff190224 */ /* 0x000fe200078e0014 */
[----:B------:R-:W-:Y:S06]  /*9240*/  BRA `(.L_x_94) ;  /* 0x00000000001c7947 */ /* 0x000fec0003800000 */
.L_x_96:
[----:B------:R-:W-:Y:S02]  /*9250*/  LOP3.LUT R21, R27, 0x80000, RZ, 0xfc, !PT ;  /* 0x000800001b157812 */ /* 0x000fe400078efcff */
[----:B------:R-:W-:-:S03]  /*9260*/  MOV R24, R26 ;  /* 0x0000001a00187202 */ /* 0x000fc60000000f00 */
[----:B------:R-:W-:Y:S01]  /*9270*/  IMAD.MOV.U32 R25, RZ, RZ, R21 ;  /* 0x000000ffff197224 */ /* 0x000fe200078e0015 */
[----:B------:R-:W-:Y:S06]  /*9280*/  BRA `(.L_x_94) ;  /* 0x00000000000c7947 */ /* 0x000fec0003800000 */
.L_x_95:
[----:B------:R-:W-:Y:S02]  /*9290*/  LOP3.LUT R21, R245, 0x80000, RZ, 0xfc, !PT ;  /* 0x00080000f5157812 */ /* 0x000fe400078efcff */
[----:B------:R-:W-:-:S03]  /*92a0*/  MOV R24, R244 ;  /* 0x000000f400187202 */ /* 0x000fc60000000f00 */
[----:B------:R-:W-:-:S07]  /*92b0*/  IMAD.MOV.U32 R25, RZ, RZ, R21 ;  /* 0x000000ffff197224 */ /* 0x000fce00078e0015 */
.L_x_94:
[----:B------:R-:W-:Y:S05]  /*92c0*/  BSYNC.RECONVERGENT B1 ;  /* 0x0000000000017941 */ /* 0x000fea0003800200 */
.L_x_92:
[----:B------:R-:W-:Y:S01]  /*92d0*/  MOV R22, R0 ;  /* 0x0000000000167202 */ /* 0x000fe20000000f00 */
[----:B------:R-:W-:Y:S01]  /*92e0*/  IMAD.MOV.U32 R23, RZ, RZ, 0x0 ;  /* 0x00000000ff177424 */ /* 0x000fe200078e00ff */
[----:B------:R-:W-:Y:S01]  /*92f0*/  MOV R20, R24 ;  /* 0x0000001800147202 */ /* 0x000fe20000000f00 */
[----:B------:R-:W-:Y:S02]  /*9300*/  IMAD.MOV.U32 R21, RZ, RZ, R25 ;  /* 0x000000ffff157224 */ /* 0x000fe400078e0019 */
[----:B------:R-:W-:Y:S05]  /*9310*/  RET.REL.NODEC R22 `(_Z35dvc_ScaLBL_D3Q19_AAeven_GreyscaleSCPdS_S_S_S_S_S_S_S_S_S_ddddddddiii) ;  /* 0xffffff6c16387950 */ /* 0x000fea0003c3ffff */
        .weak           $__internal_2_$__cuda_sm20_dsqrt_rn_f64_mediumpath_v1
        .type           $__internal_2_$__cuda_sm20_dsqrt_rn_f64_mediumpath_v1,@function
        .size           $__internal_2_$__cuda_sm20_dsqrt_rn_f64_mediumpath_v1,(.L_x_194 - $__internal_2_$__cuda_sm20_dsqrt_rn_f64_mediumpath_v1)
$__internal_2_$__cuda_sm20_dsqrt_rn_f64_mediumpath_v1:
[----:B------:R-:W-:Y:S01]  /*9320*/  ISETP.GE.U32.AND P0, PT, R0, -0x3400000, PT ;  /* 0xfcc000000000780c */ /* 0x000fe20003f06070 */
[----:B------:R-:W-:-:S12]  /*9330*/  BSSY.RECONVERGENT B2, `(.L_x_97) ;  /* 0x0000023000027945 */ /* 0x000fd80003800200 */
[----:B------:R-:W-:Y:S05]  /*9340*/  @!P0 BRA `(.L_x_98) ;  /* 0x0000000000208947 */ /* 0x000fea0003800000 */
[----:B------:R-:W-:-:S10]  /*9350*/  DFMA.RM R24, R26, R22, R24 ;  /* 0x000000161a18722b */ /* 0x000fd40000004018 */
[----:B------:R-:W-:-:S04]  /*9360*/  IADD3 R22, P0, PT, R24, 0x1, RZ ;  /* 0x0000000118167810 */ /* 0x000fc80007f1e0ff */
[----:B------:R-:W-:-:S06]  /*9370*/  IADD3.X R23, PT, PT, RZ, R25, RZ, P0, !PT ;  /* 0x00000019ff177210 */ /* 0x000fcc00007fe4ff */
[----:B------:R-:W-:-:S08]  /*9380*/  DFMA.RP R20, -R24, R22, R20 ;  /* 0x000000161814722b */ /* 0x000fd00000008114 */
[----:B------:R-:W-:-:S06]  /*9390*/  DSETP.GT.AND P0, PT, R20, RZ, PT ;  /* 0x000000ff1400722a */ /* 0x000fcc0003f04000 */
[----:B------:R-:W-:Y:S02]  /*93a0*/  FSEL R22, R22, R24, P0 ;  /* 0x0000001816167208 */ /* 0x000fe40000000000 */
[----:B------:R-:W-:Y:S01]  /*93b0*/  FSEL R23, R23, R25, P0 ;  /* 0x0000001917177208 */ /* 0x000fe20000000000 */
[----:B------:R-:W-:Y:S06]  /*93c0*/  BRA `(.L_x_99) ;  /* 0x0000000000647947 */ /* 0x000fec0003800000 */
.L_x_98:
[----:B------:R-:W-:-:S14]  /*93d0*/  DSETP.NE.AND P0, PT, R20, RZ, PT ;  /* 0x000000ff1400722a */ /* 0x000fdc0003f05000 */
[----:B------:R-:W-:Y:S05]  /*93e0*/  @!P0 BRA `(.L_x_100) ;  /* 0x0000000000588947 */ /* 0x000fea0003800000 */
[----:B------:R-:W-:-:S13]  /*93f0*/  ISETP.GE.AND P0, PT, R21, RZ, PT ;  /* 0x000000ff1500720c */ /* 0x000fda0003f06270 */
[----:B------:R-:W-:Y:S01]  /*9400*/  @!P0 IMAD.MOV.U32 R22, RZ, RZ, 0x0 ;  /* 0x00000000ff168424 */ /* 0x000fe200078e00ff */
[----:B------:R-:W-:Y:S01]  /*9410*/  @!P0 MOV R23, 0xfff80000 ;  /* 0xfff8000000178802 */ /* 0x000fe20000000f00 */
[----:B------:R-:W-:Y:S06]  /*9420*/  @!P0 BRA `(.L_x_99) ;  /* 0x00000000004c8947 */ /* 0x000fec0003800000 */
[----:B------:R-:W-:-:S13]  /*9430*/  ISETP.GT.AND P0, PT, R21, 0x7fefffff, PT ;  /* 0x7fefffff1500780c */ /* 0x000fda0003f04270 */
[----:B------:R-:W-:Y:S05]  /*9440*/  @P0 BRA `(.L_x_100) ;  /* 0x0000000000400947 */ /* 0x000fea0003800000 */
[----:B------:R-:W-:Y:S01]  /*9450*/  DMUL R26, R20, 8.11296384146066816958e+31 ;  /* 0x46900000141a7828 */ /* 0x000fe20000000000 */
[----:B------:R-:W-:Y:S01]  /*9460*/  IMAD.MOV.U32 R24, RZ, RZ, RZ ;  /* 0x000000ffff187224 */ /* 0x000fe200078e00ff */
[----:B------:R-:W-:Y:S01]  /*9470*/  MOV R20, 0x0 ;  /* 0x0000000000147802 */ /* 0x000fe20000000f00 */
[----:B------:R-:W-:-:S03]  /*9480*/  IMAD.MOV.U32 R21, RZ, RZ, 0x3fd80000 ;  /* 0x3fd80000ff157424 */ /* 0x000fc600078e00ff */
[----:B------:R-:W0:Y:S02]  /*9490*/  MUFU.RSQ64H R25, R27 ;  /* 0x0000001b00197308 */ /* 0x000e240000001c00 */
[----:B0-----:R-:W-:-:S08]  /*94a0*/  DMUL R22, R24, R24 ;  /* 0x0000001818167228 */ /* 0x001fd00000000000 */
[----:B------:R-:W-:-:S08]  /*94b0*/  DFMA R22, R26, -R22, 1 ;  /* 0x3ff000001a16742b */ /* 0x000fd00000000816 */
[----:B------:R-:W-:Y:S02]  /*94c0*/  DFMA R20, R22, R20, 0.5 ;  /* 0x3fe000001614742b */ /* 0x000fe40000000014 */
[----:B------:R-:W-:-:S08]  /*94d0*/  DMUL R22, R24, R22 ;  /* 0x0000001618167228 */ /* 0x000fd00000000000 */
[----:B------:R-:W-:-:S08]  /*94e0*/  DFMA R22, R20, R22, R24 ;  /* 0x000000161416722b */ /* 0x000fd00000000018 */
[----:B------:R-:W-:Y:S02]  /*94f0*/  DMUL R20, R26, R22 ;  /* 0x000000161a147228 */ /* 0x000fe40000000000 */
[----:B------:R-:W-:-:S06]  /*9500*/  IADD3 R23, PT, PT, R23, -0x100000, RZ ;  /* 0xfff0000017177810 */ /* 0x000fcc0007ffe0ff */
[----:B------:R-:W-:-:S08]  /*9510*/  DFMA R24, R20, -R20, R26 ;  /* 0x800000141418722b */ /* 0x000fd0000000001a */
[----:B------:R-:W-:-:S10]  /*9520*/  DFMA R22, R22, R24, R20 ;  /* 0x000000181616722b */ /* 0x000fd40000000014 */
[----:B------:R-:W-:Y:S01]  /*9530*/  VIADD R23, R23, 0xfcb00000 ;  /* 0xfcb0000017177836 */ /* 0x000fe20000000000 */
[----:B------:R-:W-:Y:S06]  /*9540*/  BRA `(.L_x_99) ;  /* 0x0000000000047947 */ /* 0x000fec0003800000 */
.L_x_100:
[----:B------:R-:W-:-:S11]  /*9550*/  DADD R22, R20, R20 ;  /* 0x0000000014167229 */ /* 0x000fd60000000014 */
.L_x_99:
[----:B------:R-:W-:Y:S05]  /*9560*/  BSYNC.RECONVERGENT B2 ;  /* 0x0000000000027941 */ /* 0x000fea0003800200 */
.L_x_97:
[----:B------:R-:W-:Y:S01]  /*9570*/  HFMA2 R241, -RZ, RZ, 0, 0 ;  /* 0x00000000fff17431 */ /* 0x000fe200000001ff */
[----:B------:R-:W-:Y:S01]  /*9580*/  MOV R20, R22 ;  /* 0x0000001600147202 */ /* 0x000fe20000000f00 */
[----:B------:R-:W-:Y:S02]  /*9590*/  IMAD.MOV.U32 R21, RZ, RZ, R23 ;  /* 0x000000ffff157224 */ /* 0x000fe400078e0017 */
[----:B------:R-:W-:Y:S05]  /*95a0*/  RET.REL.NODEC R240 `(_Z35dvc_ScaLBL_D3Q19_AAeven_GreyscaleSCPdS_S_S_S_S_S_S_S_S_S_ddddddddiii) ;  /* 0xffffff68f0947950 */ /* 0x000fea0003c3ffff */
.L_x_101:
        /* <DEDUP_REMOVED lines=13> */
.L_x_194:


//--------------------- .text._Z34dvc_ScaLBL_D3Q19_AAodd_GreyscaleSCPiPdS0_S0_S0_S0_S0_S0_S0_S0_S0_S0_ddddddddiii --------------------------
	.section	.text._Z34dvc_ScaLBL_D3Q19_AAodd_GreyscaleSCPiPdS0_S0_S0_S0_S0_S0_S0_S0_S0_S0_ddddddddiii,"ax",@progbits
	.align	128
        .global         _Z34dvc_ScaLBL_D3Q19_AAodd_GreyscaleSCPiPdS0_S0_S0_S0_S0_S0_S0_S0_S0_S0_ddddddddiii
        .type           _Z34dvc_ScaLBL_D3Q19_AAodd_GreyscaleSCPiPdS0_S0_S0_S0_S0_S0_S0_S0_S0_S0_ddddddddiii,@function
        .size           _Z34dvc_ScaLBL_D3Q19_AAodd_GreyscaleSCPiPdS0_S0_S0_S0_S0_S0_S0_S0_S0_S0_ddddddddiii,(.L_x_197 - _Z34dvc_ScaLBL_D3Q19_AAodd_GreyscaleSCPiPdS0_S0_S0_S0_S0_S0_S0_S0_S0_S0_ddddddddiii)
        .other          _Z34dvc_ScaLBL_D3Q19_AAodd_GreyscaleSCPiPdS0_S0_S0_S0_S0_S0_S0_S0_S0_S0_ddddddddiii,@"STO_CUDA_ENTRY STV_DEFAULT"
_Z34dvc_ScaLBL_D3Q19_AAodd_GreyscaleSCPiPdS0_S0_S0_S0_S0_S0_S0_S0_S0_S0_ddddddddiii:
.text._Z34dvc_ScaLBL_D3Q19_AAodd_GreyscaleSCPiPdS0_S0_S0_S0_S0_S0_S0_S0_S0_S0_ddddddddiii:
        /* <DEDUP_REMOVED lines=27> */
[----:B------:R-:W-:Y:S05]  /*01b0*/  CALL.REL.NOINC `($__internal_4_$__cuda_sm20_div_rn_f64_full) ;  /* 0x0000009000507944 */ /* 0x000fea0003c00000 */
[----:B------:R-:W-:Y:S01]  /*01c0*/  MOV R12, R26 ;  /* 0x0000001a000c7202 */ /* 0x000fe20000000f00 */
[----:B------:R-:W-:-:S07]  /*01d0*/  IMAD.MOV.U32 R13, RZ, RZ, R27 ;  /* 0x000000ffff0d7224 */ /* 0x000fce00078e001b */
.L_x_102:
        /* <DEDUP_REMOVED lines=21> */
[----:B------:R-:W-:Y:S05]  /*0330*/  CALL.REL.NOINC `($__internal_4_$__cuda_sm20_div_rn_f64_full) ;  /* 0x0000008c00f07944 */ /* 0x000fea0003c00000 */
[----:B------:R-:W-:Y:S01]  /*0340*/  MOV R10, R26 ;  /* 0x0000001a000a7202 */ /* 0x000fe20000000f00 */
[----:B------:R-:W-:-:S07]  /*0350*/  IMAD.MOV.U32 R11, RZ, RZ, R27 ;  /* 0x000000ffff0b7224 */ /* 0x000fce00078e001b */
.L_x_103:
[----:B------:R-:W0:Y:S01]  /*0360*/  LDC R0, c[0x0][0x3e4] ;  /* 0x0000f900ff007b82 */ /* 0x000e220000000800 */
[----:B------:R-:W1:Y:S07]  /*0370*/  LDCU UR6, c[0x0][0x428] ;  /* 0x00008500ff0677ac */ /* 0x000e6e0008000800 */
[----:B------:R-:W2:Y:S08]  /*0380*/  LDC.64 R6, c[0x0][0x3e0] ;  /* 0x0000f800ff067b82 */ /* 0x000eb00000000a00 */
[----:B------:R-:W3:Y:S01]  /*0390*/  S2UR UR5, SR_CTAID.X ;  /* 0x00000000000579c3 */ /* 0x000ee20000002500 */
[----:B-1----:R-:W-:-:S04]  /*03a0*/  USHF.R.S32.HI UR4, URZ, 0x1f, UR6 ;  /* 0x0000001fff047899 */ /* 0x002fc80008011406 */
[----:B------:R-:W-:Y:S01]  /*03b0*/  ULEA.HI UR4, UR4, UR6, URZ, 0x12 ;  /* 0x0000000604047291 */ /* 0x000fe2000f8f90ff */
[----:B0-----:R-:W2:Y:S01]  /*03c0*/  MUFU.RCP64H R3, R0 ;  /* 0x0000000000037308 */ /* 0x001ea20000001800 */
[----:B------:R-:W-:Y:S01]  /*03d0*/  VIADD R2, R0, 0x300402 ;  /* 0x0030040200027836 */ /* 0x000fe20000000000 */
[----:B------:R-:W0:Y:S04]  /*03e0*/  LDCU UR6, c[0x0][0x360] ;  /* 0x00006c00ff0677ac */ /* 0x000e280008000800 */
[----:B------:R-:W-:Y:S01]  /*03f0*/  FSETP.GEU.AND P0, PT, |R2|, 5.8789094863358348022e-39, PT ;  /* 0x004004020200780b */ /* 0x000fe20003f0e200 */
[----:B------:R-:W-:-:S04]  /*0400*/  USHF.R.S32.HI UR4, URZ, 0x12, UR4 ;  /* 0x00000012ff047899 */ /* 0x000fc80008011404 */
[----:B------:R-:W-:Y:S01]  /*0410*/  UIADD3 UR7, UPT, UPT, -UR4, URZ, URZ ;  /* 0x000000ff04077290 */ /* 0x000fe2000fffe1ff */
[----:B--2---:R-:W-:-:S08]  /*0420*/  DFMA R4, R2, -R6, 1 ;  /* 0x3ff000000204742b */ /* 0x004fd00000000806 */
[----:B------:R-:W-:-:S08]  /*0430*/  DFMA R4, R4, R4, R4 ;  /* 0x000000040404722b */ /* 0x000fd00000000004 */
[----:B------:R-:W-:-:S08]  /*0440*/  DFMA R4, R2, R4, R2 ;  /* 0x000000040204722b */ /* 0x000fd00000000002 */
[----:B------:R-:W-:-:S08]  /*0450*/  DFMA R6, R4, -R6, 1 ;  /* 0x3ff000000406742b */ /* 0x000fd00000000806 */
[----:B------:R-:W-:-:S10]  /*0460*/  DFMA R6, R4, R6, R4 ;  /* 0x000000060406722b */ /* 0x000fd40000000004 */
[----:B------:R-:W-:Y:S02]  /*0470*/  R2UR UR20, R6 ;  /* 0x00000000061472ca */ /* 0x000fe400000e0000 */
[----:B------:R-:W-:Y:S01]  /*0480*/  R2UR UR21, R7 ;  /* 0x00000000071572ca */ /* 0x000fe200000e0000 */
[----:B0--3--:R-:W-:-:S14]  /*0490*/  @P0 BRA `(.L_x_104) ;  /* 0x0000000000200947 */ /* 0x009fdc0003800000 */
[----:B------:R-:W0:Y:S01]  /*04a0*/  LDC R14, c[0x0][0x3e0] ;  /* 0x0000f800ff0e7b82 */ /* 0x000e220000000800 */
[----:B------:R-:W-:Y:S02]  /*04b0*/  LOP3.LUT R0, R0, 0x7fffffff, RZ, 0xc0, !PT ;  /* 0x7fffffff00007812 */ /* 0x000fe400078ec0ff */
[----:B------:R-:W-:Y:S02]  /*04c0*/  MOV R16, 0x500 ;  /* 0x0000050000107802 */ /* 0x000fe40000000f00 */
[----:B------:R-:W-:-:S03]  /*04d0*/  IADD3 R7, PT, PT, R0, -0x100000, RZ ;  /* 0xfff0000000077810 */ /* 0x000fc60007ffe0ff */
[----:B------:R-:W1:Y:S04]  /*04e0*/  LDC R15, c[0x0][0x3e4] ;  /* 0x0000f900ff0f7b82 */ /* 0x000e680000000800 */
[----:B01----:R-:W-:Y:S05]  /*04f0*/  CALL.REL.NOINC `($__internal_3_$__cuda_sm20_dblrcp_rn_slowpath_v3) ;  /* 0x0000008800dc7944 */ /* 0x003fea0003c00000 */
[----:B------:R-:W-:Y:S02]  /*0500*/  R2UR UR20, R0 ;  /* 0x00000000001472ca */ /* 0x000fe400000e0000 */
[----:B------:R-:W-:-:S15]  /*0510*/  R2UR UR21, R4 ;  /* 0x00000000041572ca */ /* 0x000fde00000e0000 */
.L_x_104:
        /* <DEDUP_REMOVED lines=22> */
[----:B------:R-:W-:Y:S05]  /*0680*/  CALL.REL.NOINC `($__internal_4_$__cuda_sm20_div_rn_f64_full) ;  /* 0x0000008c001c7944 */ /* 0x000fea0003c00000 */
[----:B------:R-:W-:Y:S01]  /*0690*/  MOV R8, R26 ;  /* 0x0000001a00087202 */ /* 0x000fe20000000f00 */
[----:B------:R-:W-:-:S07]  /*06a0*/  IMAD.MOV.U32 R9, RZ, RZ, R27 ;  /* 0x000000ffff097224 */ /* 0x000fce00078e001b */
.L_x_105:
[----:B------:R-:W0:Y:S08]  /*06b0*/  LDC R0, c[0x0][0x3ec] ;  /* 0x0000fb00ff007b82 */ /* 0x000e300000000800 */
[----:B------:R-:W1:Y:S01]  /*06c0*/  LDC.64 R6, c[0x0][0x3e8] ;  /* 0x0000fa00ff067b82 */ /* 0x000e620000000a00 */
        /* <DEDUP_REMOVED lines=19> */
.L_x_106:
[----:B------:R-:W-:Y:S01]  /*0800*/  IMAD.U32 R164, RZ, RZ, UR22 ;  /* 0x00000016ffa47e24 */ /* 0x000fe2000f8e00ff */
[----:B------:R-:W-:Y:S01]  /*0810*/  MOV R2, 0x1 ;  /* 0x0000000100027802 */ /* 0x000fe20000000f00 */
[----:B------:R-:W-:Y:S01]  /*0820*/  IMAD.U32 R165, RZ, RZ, UR23 ;  /* 0x00000017ffa57e24 */ /* 0x000fe2000f8e00ff */
[----:B------:R-:W0:Y:S05]  /*0830*/  S2R R0, SR_TID.X ;  /* 0x0000000000007919 */ /* 0x000e2a0000002100 */
[----:B------:R-:W-:-:S06]  /*0840*/  DADD R164, -R164, 8 ;  /* 0x40200000a4a47429 */ /* 0x000fcc0000000100 */
[----:B------:R-:W1:Y:S02]  /*0850*/  MUFU.RCP64H R3, R165 ;  /* 0x000000a500037308 */ /* 0x000e640000001800 */
[----:B-1----:R-:W-:-:S08]  /*0860*/  DFMA R4, -R164, R2, 1 ;  /* 0x3ff00000a404742b */ /* 0x002fd00000000102 */
        /* <DEDUP_REMOVED lines=16> */
[----:B------:R-:W-:Y:S05]  /*0970*/  CALL.REL.NOINC `($__internal_4_$__cuda_sm20_div_rn_f64_full) ;  /* 0x0000008800607944 */ /* 0x000fea0003c00000 */
[----:B------:R-:W-:Y:S01]  /*0980*/  MOV R6, R26 ;  /* 0x0000001a00067202 */ /* 0x000fe20000000f00 */
[----:B------:R-:W-:-:S07]  /*0990*/  IMAD.MOV.U32 R7, RZ, RZ, R27 ;  /* 0x000000ffff077224 */ /* 0x000fce00078e001b */
.L_x_107:
[----:B------:R-:W0:Y:S01]  /*09a0*/  LDC R3, c[0x0][0x420] ;  /* 0x00010800ff037b82 */ /* 0x000e220000000800 */
[----:B------:R-:W-:Y:S01]  /*09b0*/  UIMAD UR5, UR5, UR6, URZ ;  /* 0x00000006050572a4 */ /* 0x000fe2000f8e02ff */
[----:B------:R-:W1:Y:S03]  /*09c0*/  LDCU.64 UR24, c[0x0][0x358] ;  /* 0x00006b00ff1877ac */ /* 0x000e660008000a00 */
[----:B------:R-:W-:Y:S01]  /*09d0*/  UIMAD UR4, UR4, UR5, UR5 ;  /* 0x00000005040472a4 */ /* 0x000fe2000f8e0205 */
[----:B------:R-:W2:Y:S01]  /*09e0*/  LDCU.64 UR26, c[0x0][0x400] ;  /* 0x00008000ff1a77ac */ /* 0x000ea20008000a00 */
[----:B------:R-:W3:Y:S01]  /*09f0*/  LDCU.64 UR28, c[0x0][0x408] ;  /* 0x00008100ff1c77ac */ /* 0x000ee20008000a00 */
[----:B------:R-:W4:Y:S01]  /*0a00*/  LDCU.64 UR30, c[0x0][0x410] ;  /* 0x00008200ff1e77ac */ /* 0x000f220008000a00 */
[----:B------:R-:W0:Y:S02]  /*0a10*/  LDCU.64 UR32, c[0x0][0x418] ;  /* 0x00008300ff2077ac */ /* 0x000e240008000a00 */
[----:B0-----:R-:W-:Y:S01]  /*0a20*/  IADD3 R0, PT, PT, R3, UR4, R0 ;  /* 0x0000000403007c10 */ /* 0x001fe2000fffe000 */
[----:B------:R-:W0:Y:S01]  /*0a30*/  LDCU UR36, c[0x0][0x424] ;  /* 0x00008480ff2477ac */ /* 0x000e220008000800 */
[----:B------:R-:W0:Y:S01]  /*0a40*/  LDCU.128 UR8, c[0x0][0x410] ;  /* 0x00008200ff0877ac */ /* 0x000e220008000c00 */
[----:B------:R-:W0:Y:S01]  /*0a50*/  LDCU.128 UR12, c[0x0][0x400] ;  /* 0x00008000ff0c77ac */ /* 0x000e220008000c00 */
[----:B------:R-:W0:Y:S01]  /*0a60*/  LDCU.64 UR34, c[0x0][0x408] ;  /* 0x00008100ff2277ac */ /* 0x000e220008000a00 */
[----:B-1234-:R-:W0:Y:S02]  /*0a70*/  LDCU.128 UR16, c[0x0][0x410] ;  /* 0x00008200ff1077ac */ /* 0x01ee240008000c00 */
.L_x_178:
[----:B0-----:R-:W-:Y:S01]  /*0a80*/  ISETP.GE.AND P0, PT, R0, UR36, PT ;  /* 0x0000002400007c0c */ /* 0x001fe2000bf06270 */
[----:B------:R-:W-:Y:S01]  /*0a90*/  UIADD3 UR7, UPT, UPT, UR7, 0x1, URZ ;  /* 0x0000000107077890 */ /* 0x000fe2000fffe0ff */
[----:B------:R-:W-:Y:S03]  /*0aa0*/  BSSY.RECONVERGENT B0, `(.L_x_108) ;  /* 0x0000858000007945 */ /* 0x000fe60003800200 */
[----:B------:R-:W-:-:S08]  /*0ab0*/  UISETP.NE.AND UP0, UPT, UR7, 0x1, UPT ;  /* 0x000000010700788c */ /* 0x000fd0000bf05270 */
[----:B------:R-:W-:Y:S05]  /*0ac0*/  @P0 BRA `(.L_x_109) ;  /* 0x0000008400540947 */ /* 0x000fea0003800000 */
[----:B------:R-:W0:Y:S08]  /*0ad0*/  LDC.64 R158, c[0x0][0x398] ;  /* 0x0000e600ff9e7b82 */ /* 0x000e300000000a00 */
[----:B------:R-:W1:Y:S08]  /*0ae0*/  LDC R157, c[0x0][0x428] ;  /* 0x00010a00ff9d7b82 */ /* 0x000e700000000800 */
[----:B------:R-:W2:Y:S01]  /*0af0*/  LDC.64 R2, c[0x0][0x3c8] ;  /* 0x0000f200ff027b82 */ /* 0x000ea20000000a00 */
[----:B0-----:R-:W-:-:S07]  /*0b00*/  IMAD.WIDE R158, R0, 0x8, R158 ;  /* 0x00000008009e7825 */ /* 0x001fce00078e029e */
[----:B------:R-:W0:Y:S01]  /*0b10*/  LDC.64 R162, c[0x0][0x3c0] ;  /* 0x0000f000ffa27b82 */ /* 0x000e220000000a00 */
[----:B-1----:R-:W-:Y:S02]  /*0b20*/  IMAD.WIDE R156, R157, 0x8, R158 ;  /* 0x000000089d9c7825 */ /* 0x002fe400078e029e */
[----:B------:R-:W3:Y:S04]  /*0b30*/  LDG.E.64 R158, desc[UR24][R158.64] ;  /* 0x000000189e9e7981 */ /* 0x000ee8000c1e1b00 */
[----:B------:R-:W3:Y:S01]  /*0b40*/  LDG.E.64 R156, desc[UR24][R156.64] ;  /* 0x000000189c9c7981 */ /* 0x000ee2000c1e1b00 */
[----:B--2---:R-:W-:-:S05]  /*0b50*/  IMAD.WIDE R2, R0, 0x8, R2 ;  /* 0x0000000800027825 */ /* 0x004fca00078e0202 */
[----:B------:R-:W2:Y:S01]  /*0b60*/  LDG.E.64 R16, desc[UR24][R2.64] ;  /* 0x0000001802107981 */ /* 0x000ea2000c1e1b00 */
[----:B0-----:R-:W-:-:S06]  /*0b70*/  IMAD.WIDE R162, R0, 0x8, R162 ;  /* 0x0000000800a27825 */ /* 0x001fcc00078e02a2 */
[----:B------:R-:W5:Y:S01]  /*0b80*/  LDG.E.64 R162, desc[UR24][R162.64] ;  /* 0x00000018a2a27981 */ /* 0x000f62000c1e1b00 */
[----:B------:R-:W-:Y:S01]  /*0b90*/  IMAD.MOV.U32 R4, RZ, RZ, 0x1 ;  /* 0x00000001ff047424 */ /* 0x000fe200078e00ff */
[----:B------:R-:W-:Y:S01]  /*0ba0*/  BSSY.RECONVERGENT B2, `(.L_x_110) ;  /* 0x0000016000027945 */ /* 0x000fe20003800200 */
[----:B---3--:R-:W-:-:S06]  /*0bb0*/  DADD R154, R158, R156 ;  /* 0x000000009e9a7229 */ /* 0x008fcc000000009c */
[----:B------:R-:W0:Y:S01]  /*0bc0*/  MUFU.RCP64H R5, R155 ;  /* 0x0000009b00057308 */ /* 0x000e220000001800 */
[----:B--2---:R-:W-:-:S10]  /*0bd0*/  DMUL R166, R158, R16 ;  /* 0x000000109ea67228 */ /* 0x004fd40000000000 */
        /* <DEDUP_REMOVED lines=15> */
[----:B-----5:R-:W-:Y:S05]  /*0cd0*/  CALL.REL.NOINC `($__internal_4_$__cuda_sm20_div_rn_f64_full) ;  /* 0x0000008400887944 */ /* 0x020fea0003c00000 */
[----:B------:R-:W-:Y:S01]  /*0ce0*/  IMAD.MOV.U32 R18, RZ, RZ, R26 ;  /* 0x000000ffff127224 */ /* 0x000fe200078e001a */
[----:B------:R-:W-:-:S07]  /*0cf0*/  MOV R19, R27 ;  /* 0x0000001b00137202 */ /* 0x000fce0000000f00 */
.L_x_111:
[----:B------:R-:W-:Y:S05]  /*0d00*/  BSYNC.RECONVERGENT B2 ;  /* 0x0000000000027941 */ /* 0x000fea0003800200 */
.L_x_110:
        /* <DEDUP_REMOVED lines=19> */
[----:B-----5:R-:W-:Y:S05]  /*0e40*/  CALL.REL.NOINC `($__internal_4_$__cuda_sm20_div_rn_f64_full) ;  /* 0x00000084002c7944 */ /* 0x020fea0003c00000 */
[----:B------:R-:W-:Y:S02]  /*0e50*/  IMAD.MOV.U32 R14, RZ, RZ, R26 ;  /* 0x000000ffff0e7224 */ /* 0x000fe400078e001a */
[----:B------:R-:W-:-:S07]  /*0e60*/  IMAD.MOV.U32 R15, RZ, RZ, R27 ;  /* 0x000000ffff0f7224 */ /* 0x000fce00078e001b */
.L_x_113:
[----:B------:R-:W-:Y:S05]  /*0e70*/  BSYNC.RECONVERGENT B2 ;  /* 0x0000000000027941 */ /* 0x000fea0003800200 */
.L_x_112:
[----:B------:R-:W0:Y:S08]  /*0e80*/  LDC.64 R152, c[0x0][0x380] ;  /* 0x0000e000ff987b82 */ /* 0x000e300000000a00 */
[----:B------:R-:W1:Y:S08]  /*0e90*/  LDC R59, c[0x0][0x428] ;  /* 0x00010a00ff3b7b82 */ /* 0x000e700000000800 */
[----:B------:R-:W2:Y:S01]  /*0ea0*/  LDC.64 R32, c[0x0][0x388] ;  /* 0x0000e200ff207b82 */ /* 0x000ea20000000a00 */
[----:B0-----:R-:W-:-:S07]  /*0eb0*/  IMAD.WIDE R152, R0, 0x4, R152 ;  /* 0x0000000400987825 */ /* 0x001fce00078e0298 */
[----:B------:R-:W0:Y:S01]  /*0ec0*/  LDC.64 R60, c[0x0][0x390] ;  /* 0x0000e400ff3c7b82 */ /* 0x000e220000000a00 */
[----:B------:R-:W3:Y:S01]  /*0ed0*/  LDG.E R23, desc[UR24][R152.64] ;  /* 0x0000001898177981 */ /* 0x000ee2000c1e1900 */
[----:B-1----:R-:W-:Y:S01]  /*0ee0*/  IMAD.WIDE R150, R59, 0x4, R152 ;  /* 0x000000043b967825 */ /* 0x002fe200078e0298 */
[----:B------:R-:W1:Y:S01]  /*0ef0*/  MUFU.RCP64H R27, R19 ;  /* 0x00000013001b7308 */ /* 0x000e620000001800 */
[----:B------:R-:W-:Y:S01]  /*0f00*/  MOV R26, 0x1 ;  /* 0x00000001001a7802 */ /* 0x000fe20000000f00 */
[----:B-----5:R-:W-:-:S03]  /*0f10*/  DMUL R190, R162, 0.5 ;  /* 0x3fe00000a2be7828 */ /* 0x020fc60000000000 */
[----:B------:R-:W4:Y:S01]  /*0f20*/  LDC.64 R178, c[0x0][0x3a0] ;  /* 0x0000e800ffb27b82 */ /* 0x000f220000000a00 */
[----:B------:R-:W4:Y:S01]  /*0f30*/  LDG.E R25, desc[UR24][R150.64] ;  /* 0x0000001896197981 */ /* 0x000f22000c1e1900 */
[----:B------:R-:W-:-:S05]  /*0f40*/  IMAD.WIDE R148, R59, 0x4, R150 ;  /* 0x000000043b947825 */ /* 0x000fca00078e0296 */
[----:B------:R-:W4:Y:S01]  /*0f50*/  LDG.E R67, desc[UR24][R148.64] ;  /* 0x0000001894437981 */ /* 0x000f22000c1e1900 */
[C---:B------:R-:W-:Y:S01]  /*0f60*/  IMAD.WIDE R146, R59.reuse, 0x4, R148 ;  /* 0x000000043b927825 */ /* 0x040fe200078e0294 */
[----:B------:R-:W1:Y:S04]  /*0f70*/  LDC.64 R188, c[0x0][0x3a8] ;  /* 0x0000ea00ffbc7b82 */ /* 0x000e680000000a00 */
[----:B------:R-:W4:Y:S01]  /*0f80*/  LDG.E R53, desc[UR24][R146.64] ;  /* 0x0000001892357981 */ /* 0x000f22000c1e1900 */
[----:B------:R-:W-:-:S03]  /*0f90*/  IMAD.WIDE R144, R59, 0x4, R146 ;  /* 0x000000043b907825 */ /* 0x000fc600078e0292 */
[----:B------:R-:W1:Y:S02]  /*0fa0*/  LDC.64 R180, c[0x0][0x3b0] ;  /* 0x0000ec00ffb47b82 */ /* 0x000e640000000a00 */
[----:B------:R-:W4:Y:S01]  /*0fb0*/  LDG.E R63, desc[UR24][R144.64] ;  /* 0x00000018903f7981 */ /* 0x000f22000c1e1900 */
[----:B------:R-:W-:-:S05]  /*0fc0*/  IMAD.WIDE R142, R59, 0x4, R144 ;  /* 0x000000043b8e7825 */ /* 0x000fca00078e0290 */
[----:B------:R-:W4:Y:S01]  /*0fd0*/  LDG.E R65, desc[UR24][R142.64] ;  /* 0x000000188e417981 */ /* 0x000f22000c1e1900 */
[C---:B------:R-:W-:Y:S01]  /*0fe0*/  IMAD.WIDE R140, R59.reuse, 0x4, R142 ;  /* 0x000000043b8c7825 */ /* 0x040fe200078e028e */
[----:B------:R-:W1:Y:S04]  /*0ff0*/  LDC.64 R198, c[0x0][0x3b8] ;  /* 0x0000ee00ffc67b82 */ /* 0x000e680000000a00 */
[----:B------:R-:W4:Y:S01]  /*1000*/  LDG.E R49, desc[UR24][R140.64] ;  /* 0x000000188c317981 */ /* 0x000f22000c1e1900 */
[----:B------:R-:W-:-:S05]  /*1010*/  IMAD.WIDE R138, R59, 0x4, R140 ;  /* 0x000000043b8a7825 */ /* 0x000fca00078e028c */
[----:B------:R-:W4:Y:S01]  /*1020*/  LDG.E R51, desc[UR24][R138.64] ;  /* 0x000000188a337981 */ /* 0x000f22000c1e1900 */
[----:B------:R-:W-:-:S05]  /*1030*/  IMAD.WIDE R136, R59, 0x4, R138 ;  /* 0x000000043b887825 */ /* 0x000fca00078e028a */
[----:B------:R-:W4:Y:S01]  /*1040*/  LDG.E R57, desc[UR24][R136.64] ;  /* 0x0000001888397981 */ /* 0x000f22000c1e1900 */
[----:B--2---:R-:W-:-:S04]  /*1050*/  IMAD.WIDE R128, R0, 0x8, R32 ;  /* 0x0000000800807825 */ /* 0x004fc800078e0220 */
[C---:B------:R-:W-:Y:S01]  /*1060*/  IMAD.WIDE R134, R59.reuse, 0x4, R136 ;  /* 0x000000043b867825 */ /* 0x040fe200078e0288 */
[----:B------:R-:W2:Y:S04]  /*1070*/  LDG.E.64 R36, desc[UR24][R128.64] ;  /* 0x0000001880247981 */ /* 0x000ea8000c1e1b00 */
[----:B------:R-:W2:Y:S01]  /*1080*/  LDG.E R47, desc[UR24][R134.64] ;  /* 0x00000018862f7981 */ /* 0x000ea2000c1e1900 */
[----:B------:R-:W-:-:S05]  /*1090*/  IMAD.WIDE R132, R59, 0x4, R134 ;  /* 0x000000043b847825 */ /* 0x000fca00078e0286 */
        /* <DEDUP_REMOVED lines=11> */
[----:B0-----:R-:W-:-:S05]  /*1150*/  IMAD.WIDE R118, R0, 0x8, R60 ;  /* 0x0000000800767825 */ /* 0x001fca00078e023c */
[----:B------:R-:W2:Y:S01]  /*1160*/  LDG.E.64 R20, desc[UR24][R118.64] ;  /* 0x0000001876147981 */ /* 0x000ea2000c1e1b00 */
[----:B------:R-:W-:-:S05]  /*1170*/  IMAD.WIDE R116, R59, 0x4, R120 ;  /* 0x000000043b747825 */ /* 0x000fca00078e0278 */
[----:B------:R-:W2:Y:S01]  /*1180*/  LDG.E R71, desc[UR24][R116.64] ;  /* 0x0000001874477981 */ /* 0x000ea2000c1e1900 */
[----:B------:R-:W-:-:S05]  /*1190*/  IMAD.WIDE R114, R59, 0x4, R116 ;  /* 0x000000043b727825 */ /* 0x000fca00078e0274 */
[----:B------:R-:W2:Y:S01]  /*11a0*/  LDG.E R69, desc[UR24][R114.64] ;  /* 0x0000001872457981 */ /* 0x000ea2000c1e1900 */
[----:B---3--:R-:W-:-:S05]  /*11b0*/  IMAD.WIDE R2, R23, 0x8, R32 ;  /* 0x0000000817027825 */ /* 0x008fca00078e0220 */
[----:B------:R0:W3:Y:S01]  /*11c0*/  LDG.E.64 R40, desc[UR24][R2.64] ;  /* 0x0000001802287981 */ /* 0x0000e2000c1e1b00 */
[----:B----4-:R-:W-:-:S05]  /*11d0*/  IMAD.WIDE R16, R25, 0x8, R32 ;  /* 0x0000000819107825 */ /* 0x010fca00078e0220 */
[----:B------:R4:W3:Y:S01]  /*11e0*/  LDG.E.64 R88, desc[UR24][R16.64] ;  /* 0x0000001810587981 */ /* 0x0008e2000c1e1b00 */
[----:B------:R-:W-:-:S06]  /*11f0*/  IMAD.WIDE R44, R67, 0x8, R32 ;  /* 0x00000008432c7825 */ /* 0x000fcc00078e0220 */
[----:B------:R-:W3:Y:S01]  /*1200*/  LDG.E.64 R44, desc[UR24][R44.64] ;  /* 0x000000182c2c7981 */ /* 0x000ee2000c1e1b00 */
[----:B------:R-:W-:-:S06]  /*1210*/  IMAD.WIDE R76, R53, 0x8, R32 ;  /* 0x00000008354c7825 */ /* 0x000fcc00078e0220 */
[----:B------:R-:W3:Y:S01]  /*1220*/  LDG.E.64 R76, desc[UR24][R76.64] ;  /* 0x000000184c4c7981 */ /* 0x000ee2000c1e1b00 */
[----:B------:R-:W-:-:S04]  /*1230*/  IMAD.WIDE R34, R63, 0x8, R32 ;  /* 0x000000083f227825 */ /* 0x000fc800078e0220 */
[--C-:B0-----:R-:W-:Y:S02]  /*1240*/  IMAD.WIDE R2, R65, 0x8, R32.reuse ;  /* 0x0000000841027825 */ /* 0x101fe400078e0220 */
[----:B------:R-:W3:Y:S04]  /*1250*/  LDG.E.64 R34, desc[UR24][R34.64] ;  /* 0x0000001822227981 */ /* 0x000ee8000c1e1b00 */
[----:B------:R-:W3:Y:S01]  /*1260*/  LDG.E.64 R2, desc[UR24][R2.64] ;  /* 0x0000001802027981 */ /* 0x000ee2000c1e1b00 */
[----:B------:R-:W-:-:S06]  /*1270*/  IMAD.WIDE R78, R49, 0x8, R32 ;  /* 0x00000008314e7825 */ /* 0x000fcc00078e0220 */
[----:B------:R-:W3:Y:S01]  /*1280*/  LDG.E.64 R78, desc[UR24][R78.64] ;  /* 0x000000184e4e7981 */ /* 0x000ee2000c1e1b00 */
[----:B----4-:R-:W-:-:S04]  /*1290*/  IMAD.WIDE R16, R51, 0x8, R32 ;  /* 0x0000000833107825 */ /* 0x010fc800078e0220 */
[----:B------:R-:W-:Y:S02]  /*12a0*/  IMAD.WIDE R72, R57, 0x8, R32 ;  /* 0x0000000839487825 */ /* 0x000fe400078e0220 */
[----:B------:R-:W4:Y:S02]  /*12b0*/  LDG.E.64 R16, desc[UR24][R16.64] ;  /* 0x0000001810107981 */ /* 0x000f24000c1e1b00 */
[--C-:B------:R-:W-:Y:S02]  /*12c0*/  IMAD.WIDE R22, R23, 0x8, R60.reuse ;  /* 0x0000000817167825 */ /* 0x100fe400078e023c */
[----:B------:R-:W4:Y:S02]  /*12d0*/  LDG.E.64 R72, desc[UR24][R72.64] ;  /* 0x0000001848487981 */ /* 0x000f24000c1e1b00 */
[--C-:B------:R-:W-:Y:S02]  /*12e0*/  IMAD.WIDE R24, R25, 0x8, R60.reuse ;  /* 0x0000000819187825 */ /* 0x100fe400078e023c */
[----:B------:R-:W4:Y:S04]  /*12f0*/  LDG.E.64 R22, desc[UR24][R22.64] ;  /* 0x0000001816167981 */ /* 0x000f28000c1e1b00 */
[----:B------:R-:W4:Y:S01]  /*1300*/  LDG.E.64 R24, desc[UR24][R24.64] ;  /* 0x0000001818187981 */ /* 0x000f22000c1e1b00 */
[----:B------:R-:W-:-:S04]  /*1310*/  IMAD.WIDE R66, R67, 0x8, R60 ;  /* 0x0000000843427825 */ /* 0x000fc800078e023c */
[--C-:B------:R-:W-:Y:S02]  /*1320*/  IMAD.WIDE R52, R53, 0x8, R60.reuse ;  /* 0x0000000835347825 */ /* 0x100fe400078e023c */
[----:B------:R-:W4:Y:S04]  /*1330*/  LDG.E.64 R66, desc[UR24][R66.64] ;  /* 0x0000001842427981 */ /* 0x000f28000c1e1b00 */
[----:B------:R-:W4:Y:S01]  /*1340*/  LDG.E.64 R52, desc[UR24][R52.64] ;  /* 0x0000001834347981 */ /* 0x000f22000c1e1b00 */
[----:B------:R-:W-:-:S04]  /*1350*/  IMAD.WIDE R62, R63, 0x8, R60 ;  /* 0x000000083f3e7825 */ /* 0x000fc800078e023c */
[----:B------:R-:W-:Y:S02]  /*1360*/  IMAD.WIDE R64, R65, 0x8, R60 ;  /* 0x0000000841407825 */ /* 0x000fe400078e023c */
[----:B------:R-:W4:Y:S04]  /*1370*/  LDG.E.64 R62, desc[UR24][R62.64] ;  /* 0x000000183e3e7981 */ /* 0x000f28000c1e1b00 */
[----:B------:R-:W4:Y:S01]  /*1380*/  LDG.E.64 R64, desc[UR24][R64.64] ;  /* 0x0000001840407981 */ /* 0x000f22000c1e1b00 */
[----:B-1----:R-:W-:-:S08]  /*1390*/  DFMA R30, R26, -R18, 1 ;  /* 0x3ff000001a1e742b */ /* 0x002fd00000000812 */
[----:B------:R-:W-:-:S08]  /*13a0*/  DFMA R30, R30, R30, R30 ;  /* 0x0000001e1e1e722b */ /* 0x000fd0000000001e */
[----:B------:R-:W-:-:S08]  /*13b0*/  DFMA R30, R26, R30, R26 ;  /* 0x0000001e1a1e722b */ /* 0x000fd0000000001a */
[----:B------:R-:W-:Y:S02]  /*13c0*/  DFMA R26, R30, -R18, 1 ;  /* 0x3ff000001e1a742b */ /* 0x000fe40000000812 */
[----:B------:R-:W-:-:S06]  /*13d0*/  DMUL R166, R190, R12 ;  /* 0x0000000cbea67228 */ /* 0x000fcc0000000000 */
[----:B------:R-:W-:-:S08]  /*13e0*/  DFMA R26, R30, R26, R30 ;  /* 0x0000001a1e1a722b */ /* 0x000fd0000000001e */
[----:B------:R-:W-:-:S08]  /*13f0*/  DMUL R86, R166, R26 ;  /* 0x0000001aa6567228 */ /* 0x000fd00000000000 */
[----:B------:R-:W-:Y:S01]  /*1400*/  DFMA R90, R86, -R18, R166 ;  /* 0x80000012565a722b */ /* 0x000fe200000000a6 */
[----:B------:R-:W-:-:S04]  /*1410*/  IMAD.WIDE R48, R49, 0x8, R60 ;  /* 0x0000000831307825 */ /* 0x000fc800078e023c */
[--C-:B------:R-:W-:Y:S02]  /*1420*/  IMAD.WIDE R50, R51, 0x8, R60.reuse ;  /* 0x0000000833327825 */ /* 0x100fe400078e023c */
[----:B------:R-:W4:Y:S01]  /*1430*/  LDG.E.64 R48, desc[UR24][R48.64] ;  /* 0x0000001830307981 */ /* 0x000f22000c1e1b00 */
[----:B------:R-:W-:Y:S01]  /*1440*/  DFMA R26, R26, R90, R86 ;  /* 0x0000005a1a1a722b */ /* 0x000fe20000000056 */
[----:B------:R-:W-:Y:S02]  /*1450*/  IMAD.WIDE R56, R57, 0x8, R60 ;  /* 0x0000000839387825 */ /* 0x000fe400078e023c */
[----:B------:R-:W4:Y:S02]  /*1460*/  LDG.E.64 R50, desc[UR24][R50.64] ;  /* 0x0000001832327981 */ /* 0x000f24000c1e1b00 */
[--C-:B--2---:R-:W-:Y:S02]  /*1470*/  IMAD.WIDE R54, R47, 0x8, R32.reuse ;  /* 0x000000082f367825 */ /* 0x104fe400078e0220 */
[----:B------:R-:W2:Y:S02]  /*1480*/  LDG.E.64 R56, desc[UR24][R56.64] ;  /* 0x0000001838387981 */ /* 0x000ea4000c1e1b00 */
[----:B------:R-:W-:-:S02]  /*1490*/  IMAD.WIDE R38, R97, 0x8, R32 ;  /* 0x0000000861267825 */ /* 0x000fc400078e0220 */
[----:B------:R-:W2:Y:S02]  /*14a0*/  LDG.E.64 R54, desc[UR24][R54.64] ;  /* 0x0000001836367981 */ /* 0x000ea4000c1e1b00 */
[----:B------:R-:W-:Y:S02]  /*14b0*/  IMAD.WIDE R46, R47, 0x8, R60 ;  /* 0x000000082f2e7825 */ /* 0x000fe400078e023c */
[----:B------:R-:W2:Y:S02]  /*14c0*/  LDG.E.64 R38, desc[UR24][R38.64] ;  /* 0x0000001826267981 */ /* 0x000ea4000c1e1b00 */
[--C-:B------:R-:W-:Y:S02]  /*14d0*/  IMAD.WIDE R30, R103, 0x8, R32.reuse ;  /* 0x00000008671e7825 */ /* 0x100fe400078e0220 */
[----:B------:R-:W2:Y:S04]  /*14e0*/  LDG.E.64 R46, desc[UR24][R46.64] ;  /* 0x000000182e2e7981 */ /* 0x000ea8000c1e1b00 */
[----:B------:R-:W2:Y:S01]  /*14f0*/  LDG.E.64 R30, desc[UR24][R30.64] ;  /* 0x000000181e1e7981 */ /* 0x000ea2000c1e1b00 */
[----:B------:R-:W-:-:S04]  /*1500*/  IMAD.WIDE R106, R5, 0x8, R32 ;  /* 0x00000008056a7825 */ /* 0x000fc800078e0220 */
[----:B------:R-:W-:-:S04]  /*1510*/  IMAD.WIDE R174, R81, 0x8, R60 ;  /* 0x0000000851ae7825 */ /* 0x000fc800078e023c */
[----:B------:R-:W-:-:S04]  /*1520*/  IMAD.WIDE R188, R0, 0x8, R188 ;  /* 0x0000000800bc7825 */ /* 0x000fc800078e02bc */
[----:B------:R-:W-:Y:S02]  /*1530*/  IMAD.WIDE R184, R59, 0x8, R188 ;  /* 0x000000083bb87825 */ /* 0x000fe400078e02bc */
[----:B------:R-:W2:Y:S01]  /*1540*/  LDG.E.64 R188, desc[UR24][R188.64] ;  /* 0x00000018bcbc7981 */ /* 0x000ea2000c1e1b00 */
[C---:B---3--:R-:W-:Y:S02]  /*1550*/  DMUL R82, R40.reuse, 11 ;  /* 0x4026000028527828 */ /* 0x048fe40000000000 */
[----:B------:R-:W-:Y:S02]  /*1560*/  DMUL R84, R40, -4 ;  /* 0xc010000028547828 */ /* 0x000fe40000000000 */
[----:B------:R-:W-:-:S04]  /*1570*/  DADD R42, R36, R40 ;  /* 0x00000000242a7229 */ /* 0x000fc80000000028 */
[----:B------:R-:W-:Y:S02]  /*1580*/  DFMA R82, R36, -30, -R82 ;  /* 0xc03e00002452782b */ /* 0x000fe40000000852 */
[----:B------:R-:W-:Y:S02]  /*1590*/  DADD R92, R88, R88 ;  /* 0x00000000585c7229 */ /* 0x000fe40000000058 */
[----:B------:R-:W-:Y:S02]  /*15a0*/  DFMA R86, R36, 12, R84 ;  /* 0x402800002456782b */ /* 0x000fe40000000054 */
[----:B------:R-:W-:Y:S02]  /*15b0*/  DADD R42, R42, R88 ;  /* 0x000000002a2a7229 */ /* 0x000fe40000000058 */
[----:B------:R-:W-:Y:S02]  /*15c0*/  DFMA R82, R88, -11, R82 ;  /* 0xc02600005852782b */ /* 0x000fe40000000052 */
[----:B------:R-:W-:-:S02]  /*15d0*/  DFMA R92, R40, 2, R92 ;  /* 0x40000000285c782b */ /* 0x000fc4000000005c */
[C-C-:B------:R-:W-:Y:S02]  /*15e0*/  DFMA R94, R88.reuse, -4, R84.reuse ;  /* 0xc0100000585e782b */ /* 0x140fe40000000054 */
[C---:B------:R-:W-:Y:S02]  /*15f0*/  DFMA R90, R88.reuse, 4, R84 ;  /* 0x40100000585a782b */ /* 0x040fe40000000054 */
[----:B------:R-:W-:Y:S02]  /*1600*/  DFMA R86, R88, -4, R86 ;  /* 0xc01000005856782b */ /* 0x000fe40000000056 */
[----:B------:R-:W-:Y:S02]  /*1610*/  DADD R84, R40, -R88 ;  /* 0x0000000028547229 */ /* 0x000fe40000000858 */
[----:B------:R-:W-:Y:S02]  /*1620*/  DMUL R88, R44, 4 ;  /* 0x401000002c587828 */ /* 0x000fe40000000000 */
[----:B------:R-:W-:-:S02]  /*1630*/  DADD R42, R42, R44 ;  /* 0x000000002a2a7229 */ /* 0x000fc4000000002c */
[----:B------:R-:W-:Y:S02]  /*1640*/  DFMA R82, R44, -11, R82 ;  /* 0xc02600002c52782b */ /* 0x000fe40000000052 */
[----:B------:R-:W-:Y:S01]  /*1650*/  DADD R92, R92, -R44 ;  /* 0x000000005c5c7229 */ /* 0x000fe2000000082c */
[----:B------:R-:W-:Y:S01]  /*1660*/  IMAD.WIDE R40, R97, 0x8, R60 ;  /* 0x0000000861287825 */ /* 0x000fe200078e023c */
[----:B------:R-:W-:Y:S02]  /*1670*/  DFMA R98, R76, 4, -R88 ;  /* 0x401000004c62782b */ /* 0x000fe40000000858 */
[----:B------:R-:W-:Y:S02]  /*1680*/  DFMA R94, R44, 2, R94 ;  /* 0x400000002c5e782b */ /* 0x000fe4000000005e */
[----:B------:R-:W-:Y:S01]  /*1690*/  DADD R88, R76, R76 ;  /* 0x000000004c587229 */ /* 0x000fe2000000004c */
[----:B------:R-:W3:Y:S01]  /*16a0*/  LDG.E.64 R40, desc[UR24][R40.64] ;  /* 0x0000001828287981 */ /* 0x000ee2000c1e1b00 */
[----:B------:R-:W-:-:S02]  /*16b0*/  DFMA R86, R44, -4, R86 ;  /* 0xc01000002c56782b */ /* 0x000fc40000000056 */
[----:B------:R-:W-:Y:S02]  /*16c0*/  DADD R96, R42, R76 ;  /* 0x000000002a607229 */ /* 0x000fe4000000004c */
[----:B------:R-:W-:Y:S02]  /*16d0*/  DFMA R82, R76, -11, R82 ;  /* 0xc02600004c52782b */ /* 0x000fe40000000052 */
[--C-:B------:R-:W-:Y:S02]  /*16e0*/  DADD R92, R92, -R76.reuse ;  /* 0x000000005c5c7229 */ /* 0x100fe4000000084c */
[----:B------:R-:W-:Y:S02]  /*16f0*/  DADD R100, R44, R76 ;  /* 0x000000002c647229 */ /* 0x000fe4000000004c */
[----:B------:R-:W-:Y:S02]  /*1700*/  DADD R94, R94, R88 ;  /* 0x000000005e5e7229 */ /* 0x000fe40000000058 */
[----:B------:R-:W-:-:S02]  /*1710*/  DFMA R86, R76, -4, R86 ;  /* 0xc01000004c56782b */ /* 0x000fc40000000056 */
[----:B------:R-:W-:Y:S02]  /*1720*/  DFMA R88, R44, -2, -R88 ;  /* 0xc00000002c58782b */ /* 0x000fe40000000858 */
[----:B------:R-:W-:Y:S02]  /*1730*/  DADD R96, R96, R34 ;  /* 0x0000000060607229 */ /* 0x000fe40000000022 */
[----:B------:R-:W-:Y:S02]  /*1740*/  DFMA R82, R34, -11, R82 ;  /* 0xc02600002252782b */ /* 0x000fe40000000052 */
[--C-:B------:R-:W-:Y:S01]  /*1750*/  DADD R92, R92, -R34.reuse ;  /* 0x000000005c5c7229 */ /* 0x100fe20000000822 */
[----:B------:R-:W-:Y:S01]  /*1760*/  IMAD.WIDE R42, R103, 0x8, R60 ;  /* 0x00000008672a7825 */ /* 0x000fe200078e023c */
[----:B------:R-:W-:Y:S02]  /*1770*/  DADD R102, R100, -R34 ;  /* 0x0000000064667229 */ /* 0x000fe40000000822 */
[----:B------:R-:W-:-:S02]  /*1780*/  DMUL R100, R34, 4 ;  /* 0x4010000022647828 */ /* 0x000fc40000000000 */
[C---:B------:R-:W-:Y:S01]  /*1790*/  DFMA R86, R34.reuse, -4, R86 ;  /* 0xc01000002256782b */ /* 0x040fe20000000056 */
[----:B------:R-:W-:Y:S01]  /*17a0*/  IMAD.WIDE R36, R29, 0x8, R32 ;  /* 0x000000081d247825 */ /* 0x000fe200078e0220 */
[C---:B------:R-:W-:Y:S01]  /*17b0*/  DFMA R94, R34.reuse, 2, R94 ;  /* 0x40000000225e782b */ /* 0x040fe2000000005e */
[----:B------:R-:W3:Y:S01]  /*17c0*/  LDG.E.64 R42, desc[UR24][R42.64] ;  /* 0x000000182a2a7981 */ /* 0x000ee2000c1e1b00 */
[----:B------:R-:W-:Y:S02]  /*17d0*/  DFMA R88, R34, 2, R88 ;  /* 0x400000002258782b */ /* 0x000fe40000000058 */
[----:B------:R-:W-:Y:S01]  /*17e0*/  DADD R96, R96, R2 ;  /* 0x0000000060607229 */ /* 0x000fe20000000002 */
[----:B------:R-:W3:Y:S01]  /*17f0*/  LDG.E.64 R36, desc[UR24][R36.64] ;  /* 0x0000001824247981 */ /* 0x000ee2000c1e1b00 */
[----:B------:R-:W-:Y:S02]  /*1800*/  DFMA R82, R2, -11, R82 ;  /* 0xc02600000252782b */ /* 0x000fe40000000052 */
[----:B------:R-:W-:-:S02]  /*1810*/  DADD R92, R92, -R2 ;  /* 0x000000005c5c7229 */ /* 0x000fc40000000802 */
[----:B------:R-:W-:Y:S01]  /*1820*/  DADD R76, R44, -R76 ;  /* 0x000000002c4c7229 */ /* 0x000fe2000000084c */
[----:B------:R-:W-:Y:S01]  /*1830*/  IMAD.WIDE R44, R29, 0x8, R60 ;  /* 0x000000081d2c7825 */ /* 0x000fe200078e023c */
[----:B------:R-:W-:Y:S02]  /*1840*/  DFMA R28, R2, 4, -R100 ;  /* 0x40100000021c782b */ /* 0x000fe40000000864 */
[----:B------:R-:W-:Y:S02]  /*1850*/  DADD R102, R102, -R2 ;  /* 0x0000000066667229 */ /* 0x000fe40000000802 */
[C---:B------:R-:W-:Y:S01]  /*1860*/  DFMA R86, R2.reuse, -4, R86 ;  /* 0xc01000000256782b */ /* 0x040fe20000000056 */
[----:B------:R-:W3:Y:S01]  /*1870*/  LDG.E.64 R44, desc[UR24][R44.64] ;  /* 0x000000182c2c7981 */ /* 0x000ee2000c1e1b00 */
[C---:B------:R-:W-:Y:S02]  /*1880*/  DFMA R94, R2.reuse, 2, R94 ;  /* 0x40000000025e782b */ /* 0x040fe4000000005e */
[----:B------:R-:W-:-:S02]  /*1890*/  DFMA R100, R2, 2, R88 ;  /* 0x400000000264782b */ /* 0x000fc40000000058 */
[----:B------:R-:W-:Y:S01]  /*18a0*/  DADD R96, R96, R78 ;  /* 0x0000000060607229 */ /* 0x000fe2000000004e */
[----:B------:R0:W3:Y:S01]  /*18b0*/  LDG.E.64 R88, desc[UR24][R106.64] ;  /* 0x000000186a587981 */ /* 0x0000e2000c1e1b00 */
[----:B------:R-:W-:Y:S02]  /*18c0*/  DFMA R82, R78, 8, R82 ;  /* 0x402000004e52782b */ /* 0x000fe40000000052 */
[----:B------:R-:W-:Y:S02]  /*18d0*/  DADD R92, R92, R78 ;  /* 0x000000005c5c7229 */ /* 0x000fe4000000004e */
[----:B------:R-:W-:Y:S02]  /*18e0*/  DADD R34, R34, -R2 ;  /* 0x0000000022227229 */ /* 0x000fe40000000802 */
[--C-:B------:R-:W-:Y:S01]  /*18f0*/  DADD R104, R76, R78.reuse ;  /* 0x000000004c687229 */ /* 0x100fe2000000004e */
[----:B------:R-:W-:Y:S01]  /*1900*/  IMAD.WIDE R2, R81, 0x8, R32 ;  /* 0x0000000851027825 */ /* 0x000fe200078e0220 */
[----:B------:R-:W-:-:S02]  /*1910*/  DADD R84, R84, R78 ;  /* 0x0000000054547229 */ /* 0x000fc4000000004e */
[--C-:B------:R-:W-:Y:S02]  /*1920*/  DADD R90, R90, R78.reuse ;  /* 0x000000005a5a7229 */ /* 0x100fe4000000004e */
[--C-:B------:R-:W-:Y:S01]  /*1930*/  DADD R98, R98, R78.reuse ;  /* 0x0000000062627229 */ /* 0x100fe2000000004e */
[----:B------:R-:W3:Y:S01]  /*1940*/  LDG.E.64 R2, desc[UR24][R2.64] ;  /* 0x0000001802027981 */ /* 0x000ee2000c1e1b00 */
[--C-:B------:R-:W-:Y:S02]  /*1950*/  DADD R102, R102, R78.reuse ;  /* 0x0000000066667229 */ /* 0x100fe4000000004e */
[--C-:B------:R-:W-:Y:S02]  /*1960*/  DADD R86, R86, R78.reuse ;  /* 0x0000000056567229 */ /* 0x100fe4000000004e */
[--C-:B------:R-:W-:Y:S02]  /*1970*/  DADD R94, R94, R78.reuse ;  /* 0x000000005e5e7229 */ /* 0x100fe4000000004e */
[----:B------:R-:W-:-:S02]  /*1980*/  DADD R100, R100, R78 ;  /* 0x0000000064647229 */ /* 0x000fc4000000004e */
[--C-:B----4-:R-:W-:Y:S02]  /*1990*/  DADD R96, R96, R16.reuse ;  /* 0x0000000060607229 */ /* 0x110fe40000000010 */
[C-C-:B------:R-:W-:Y:S02]  /*19a0*/  DADD R160, R78.reuse, R16.reuse ;  /* 0x000000004ea07229 */ /* 0x140fe40000000010 */
[C-C-:B------:R-:W-:Y:S02]  /*19b0*/  DADD R168, R78.reuse, -R16.reuse ;  /* 0x000000004ea87229 */ /* 0x140fe40000000810 */
[----:B------:R-:W-:Y:S02]  /*19c0*/  DADD R170, -R78, R16 ;  /* 0x000000004eaa7229 */ /* 0x000fe40000000110 */
[----:B------:R-:W-:Y:S02]  /*19d0*/  DFMA R78, R16, 8, R82 ;  /* 0x40200000104e782b */ /* 0x000fe40000000052 */
[--C-:B------:R-:W-:Y:S01]  /*19e0*/  DADD R108, R92, R16.reuse ;  /* 0x000000005c6c7229 */ /* 0x100fe20000000010 */
[----:B------:R-:W-:Y:S01]  /*19f0*/  IMAD.WIDE R76, R5, 0x8, R60 ;  /* 0x00000008054c7825 */ /* 0x000fe200078e023c */
[----:B------:R-:W-:-:S02]  /*1a00*/  DADD R104, R104, -R16 ;  /* 0x0000000068687229 */ /* 0x000fc40000000810 */
[----:B0-----:R-:W-:Y:S01]  /*1a10*/  DADD R106, R90, -R16 ;  /* 0x000000005a6a7229 */ /* 0x001fe20000000810 */
[----:B------:R-:W-:Y:S01]  /*1a20*/  IMAD.WIDE R4, R75, 0x8, R32 ;  /* 0x000000084b047825 */ /* 0x000fe200078e0220 */
[----:B------:R-:W-:Y:S01]  /*1a30*/  DADD R80, R96, R72 ;  /* 0x0000000060507229 */ /* 0x000fe20000000048 */
[----:B------:R-:W4:Y:S01]  /*1a40*/  LDG.E.64 R76, desc[UR24][R76.64] ;  /* 0x000000184c4c7981 */ /* 0x000f22000c1e1b00 */
[----:B------:R-:W-:Y:S02]  /*1a50*/  DADD R90, R86, R16 ;  /* 0x00000000565a7229 */ /* 0x000fe40000000010 */
[----:B------:R-:W-:Y:S01]  /*1a60*/  DFMA R96, R72, 8, R78 ;  /* 0x402000004860782b */ /* 0x000fe2000000004e */
[----:B------:R-:W4:Y:S01]  /*1a70*/  LDG.E.64 R4, desc[UR24][R4.64] ;  /* 0x0000001804047981 */ /* 0x000f22000c1e1b00 */
[----:B------:R-:W-:Y:S02]  /*1a80*/  DADD R110, R94, R16 ;  /* 0x000000005e6e7229 */ /* 0x000fe40000000010 */
[----:B------:R-:W-:-:S02]  /*1a90*/  DADD R78, R108, R72 ;  /* 0x000000006c4e7229 */ /* 0x000fc40000000048 */
[C---:B------:R-:W-:Y:S02]  /*1aa0*/  DMUL R172, R22.reuse, 11 ;  /* 0x4026000016ac7828 */ /* 0x040fe40000000000 */
[----:B------:R-:W-:Y:S02]  /*1ab0*/  DMUL R108, R22, -4 ;  /* 0xc0100000166c7828 */ /* 0x000fe40000000000 */
[----:B------:R-:W-:Y:S02]  /*1ac0*/  DADD R112, R100, R16 ;  /* 0x0000000064707229 */ /* 0x000fe40000000010 */
[----:B------:R-:W-:Y:S02]  /*1ad0*/  DADD R100, R104, -R72 ;  /* 0x0000000068647229 */ /* 0x000fe40000000848 */
[--C-:B------:R-:W-:Y:S02]  /*1ae0*/  DADD R84, R84, -R16.reuse ;  /* 0x0000000054547229 */ /* 0x100fe40000000810 */
[----:B------:R-:W-:-:S02]  /*1af0*/  DADD R98, R98, -R16 ;  /* 0x0000000062627229 */ /* 0x000fc40000000810 */
[----:B------:R-:W-:Y:S02]  /*1b00*/  DADD R102, R102, R16 ;  /* 0x0000000066667229 */ /* 0x000fe40000000010 */
[----:B------:R-:W-:Y:S01]  /*1b10*/  DADD R104, R20, R22 ;  /* 0x0000000014687229 */ /* 0x000fe20000000016 */
[----:B------:R0:W4:Y:S01]  /*1b20*/  LDG.E.64 R16, desc[UR24][R174.64] ;  /* 0x00000018ae107981 */ /* 0x000122000c1e1b00 */
[--C-:B------:R-:W-:Y:S02]  /*1b30*/  DADD R94, R90, R72.reuse ;  /* 0x000000005a5e7229 */ /* 0x100fe40000000048 */
[----:B------:R-:W-:Y:S02]  /*1b40*/  DADD R90, R110, R72 ;  /* 0x000000006e5a7229 */ /* 0x000fe40000000048 */
[C---:B------:R-:W-:Y:S02]  /*1b50*/  DFMA R172, R20.reuse, -30, -R172 ;  /* 0xc03e000014ac782b */ /* 0x040fe400000008ac */
[----:B------:R-:W-:Y:S01]  /*1b60*/  DFMA R110, R20, 12, R108 ;  /* 0x40280000146e782b */ /* 0x000fe2000000006c */
[----:B0-----:R-:W-:Y:S01]  /*1b70*/  IMAD.WIDE R174, R75, 0x8, R60 ;  /* 0x000000084bae7825 */ /* 0x001fe200078e023c */
[----:B------:R-:W-:-:S02]  /*1b80*/  DADD R74, R24, R24 ;  /* 0x00000000184a7229 */ /* 0x000fc40000000018 */
[--C-:B------:R-:W-:Y:S02]  /*1b90*/  DADD R92, R84, R72.reuse ;  /* 0x00000000545c7229 */ /* 0x100fe40000000048 */
[----:B------:R-:W-:Y:S01]  /*1ba0*/  DADD R164, R102, R72 ;  /* 0x0000000066a47229 */ /* 0x000fe20000000048 */
[----:B------:R-:W4:Y:S01]  /*1bb0*/  LDG.E.64 R20, desc[UR24][R174.64] ;  /* 0x00000018ae147981 */ /* 0x000f22000c1e1b00 */
[----:B------:R-:W-:Y:S02]  /*1bc0*/  DADD R104, R104, R24 ;  /* 0x0000000068687229 */ /* 0x000fe40000000018 */
[--C-:B------:R-:W-:Y:S02]  /*1bd0*/  DADD R86, R106, R72.reuse ;  /* 0x000000006a567229 */ /* 0x100fe40000000048 */
[--C-:B------:R-:W-:Y:S02]  /*1be0*/  DADD R98, R98, -R72.reuse ;  /* 0x0000000062627229 */ /* 0x100fe40000000848 */
[----:B------:R-:W-:-:S02]  /*1bf0*/  DADD R102, R160, -R72 ;  /* 0x00000000a0667229 */ /* 0x000fc40000000848 */
[--C-:B------:R-:W-:Y:S02]  /*1c00*/  DADD R82, R168, R72.reuse ;  /* 0x00000000a8527229 */ /* 0x100fe40000000048 */
[--C-:B------:R-:W-:Y:S02]  /*1c10*/  DADD R84, R170, R72.reuse ;  /* 0x00000000aa547229 */ /* 0x100fe40000000048 */
[----:B------:R-:W-:Y:S02]  /*1c20*/  DADD R72, R112, R72 ;  /* 0x0000000070487229 */ /* 0x000fe40000000048 */
[----:B------:R-:W-:Y:S02]  /*1c30*/  DFMA R112, R22, 2, R74 ;  /* 0x400000001670782b */ /* 0x000fe4000000004a */
[C---:B------:R-:W-:Y:S02]  /*1c40*/  DFMA R160, R24.reuse, -4, R108 ;  /* 0xc010000018a0782b */ /* 0x040fe4000000006c */
[----:B------:R-:W-:-:S02]  /*1c50*/  DFMA R172, R24, -11, R172 ;  /* 0xc026000018ac782b */ /* 0x000fc400000000ac */
[----:B------:R-:W-:Y:S01]  /*1c60*/  DFMA R110, R24, -4, R110 ;  /* 0xc0100000186e782b */ /* 0x000fe2000000006e */
[----:B------:R-:W-:Y:S01]  /*1c70*/  IMAD.WIDE R106, R71, 0x8, R32 ;  /* 0x00000008476a7825 */ /* 0x000fe200078e0220 */
[----:B------:R-:W-:Y:S02]  /*1c80*/  DADD R168, R104, R66 ;  /* 0x0000000068a87229 */ /* 0x000fe40000000042 */
[----:B------:R-:W-:Y:S02]  /*1c90*/  DADD R74, R22, -R24 ;  /* 0x00000000164a7229 */ /* 0x000fe40000000818 */
[C---:B------:R-:W-:Y:S01]  /*1ca0*/  DMUL R170, R66.reuse, 4 ;  /* 0x4010000042aa7828 */ /* 0x040fe20000000000 */
[----:B------:R0:W4:Y:S01]  /*1cb0*/  LDG.E.64 R22, desc[UR24][R106.64] ;  /* 0x000000186a167981 */ /* 0x000122000c1e1b00 */
[C---:B------:R-:W-:Y:S02]  /*1cc0*/  DFMA R160, R66.reuse, 2, R160 ;  /* 0x4000000042a0782b */ /* 0x040fe400000000a0 */
[----:B------:R-:W-:-:S02]  /*1cd0*/  DFMA R172, R66, -11, R172 ;  /* 0xc026000042ac782b */ /* 0x000fc400000000ac */
[----:B------:R-:W-:Y:S02]  /*1ce0*/  DFMA R110, R66, -4, R110 ;  /* 0xc0100000426e782b */ /* 0x000fe4000000006e */
[----:B------:R-:W-:Y:S02]  /*1cf0*/  DADD R112, R112, -R66 ;  /* 0x0000000070707229 */ /* 0x000fe40000000842 */
[----:B------:R-:W-:Y:S02]  /*1d00*/  DFMA R104, R24, 4, R108 ;  /* 0x401000001868782b */ /* 0x000fe4000000006c */
[--C-:B0-----:R-:W-:Y:S01]  /*1d10*/  DADD R106, R52, R52.reuse ;  /* 0x00000000346a7229 */ /* 0x101fe20000000034 */
[----:B------:R-:W-:Y:S01]  /*1d20*/  IMAD.WIDE R24, R71, 0x8, R60 ;  /* 0x0000000847187825 */ /* 0x000fe200078e023c */
[----:B------:R-:W-:Y:S02]  /*1d30*/  DADD R108, R168, R52 ;  /* 0x00000000a86c7229 */ /* 0x000fe40000000034 */
[----:B------:R-:W-:-:S02]  /*1d40*/  DFMA R168, R52, 4, -R170 ;  /* 0x4010000034a8782b */ /* 0x000fc400000008aa */
[C-C-:B------:R-:W-:Y:S01]  /*1d50*/  DADD R70, R66.reuse, -R52.reuse ;  /* 0x0000000042467229 */ /* 0x140fe20000000834 */
[----:B------:R-:W4:Y:S01]  /*1d60*/  LDG.E.64 R24, desc[UR24][R24.64] ;  /* 0x0000001818187981 */ /* 0x000f22000c1e1b00 */
[----:B------:R-:W-:Y:S02]  /*1d70*/  DADD R170, R66, R52 ;  /* 0x0000000042aa7229 */ /* 0x000fe40000000034 */
[C---:B------:R-:W-:Y:S02]  /*1d80*/  DFMA R172, R52.reuse, -11, R172 ;  /* 0xc026000034ac782b */ /* 0x040fe400000000ac */
[----:B------:R-:W-:Y:S02]  /*1d90*/  DFMA R110, R52, -4, R110 ;  /* 0xc0100000346e782b */ /* 0x000fe4000000006e */
[----:B------:R-:W-:Y:S02]  /*1da0*/  DADD R112, R112, -R52 ;  /* 0x0000000070707229 */ /* 0x000fe40000000834 */
[----:B------:R-:W-:-:S02]  /*1db0*/  DADD R160, R160, R106 ;  /* 0x00000000a0a07229 */ /* 0x000fc4000000006a */
[----:B------:R-:W-:Y:S01]  /*1dc0*/  DFMA R66, R66, -2, -R106 ;  /* 0xc00000004242782b */ /* 0x000fe2000000086a */
[----:B------:R-:W-:Y:S01]  /*1dd0*/  IMAD.WIDE R32, R69, 0x8, R32 ;  /* 0x0000000845207825 */ /* 0x000fe200078e0220 */
[--C-:B------:R-:W-:Y:S02]  /*1de0*/  DADD R170, R170, -R62.reuse ;  /* 0x00000000aaaa7229 */ /* 0x100fe4000000083e */
[----:B------:R-:W-:Y:S02]  /*1df0*/  DADD R108, R108, R62 ;  /* 0x000000006c6c7229 */ /* 0x000fe4000000003e */
[C---:B------:R-:W-:Y:S01]  /*1e00*/  DMUL R106, R62.reuse, 4 ;  /* 0x401000003e6a7828 */ /* 0x040fe20000000000 */
[----:B------:R0:W4:Y:S01]  /*1e10*/  LDG.E.64 R52, desc[UR24][R32.64] ;  /* 0x0000001820347981 */ /* 0x000122000c1e1b00 */
[C---:B------:R-:W-:Y:S02]  /*1e20*/  DFMA R172, R62.reuse, -11, R172 ;  /* 0xc02600003eac782b */ /* 0x040fe400000000ac */
[----:B------:R-:W-:-:S02]  /*1e30*/  DFMA R110, R62, -4, R110 ;  /* 0xc01000003e6e782b */ /* 0x000fc4000000006e */
[----:B------:R-:W-:Y:S02]  /*1e40*/  DADD R112, R112, -R62 ;  /* 0x0000000070707229 */ /* 0x000fe4000000083e */
[C---:B------:R-:W-:Y:S02]  /*1e50*/  DFMA R160, R62.reuse, 2, R160 ;  /* 0x400000003ea0782b */ /* 0x040fe400000000a0 */
[----:B------:R-:W-:Y:S01]  /*1e60*/  DFMA R174, R62, 2, R66 ;  /* 0x400000003eae782b */ /* 0x000fe20000000042 */
[----:B0-----:R-:W-:-:S04]  /*1e70*/  IMAD.WIDE R32, R69, 0x8, R60 ;  /* 0x0000000845207825 */ /* 0x001fc800078e023c */
[C---:B------:R-:W-:Y:S01]  /*1e80*/  IMAD.WIDE R68, R0.reuse, 0x8, R178 ;  /* 0x0000000800447825 */ /* 0x040fe200078e02b2 */
[--C-:B------:R-:W-:Y:S01]  /*1e90*/  DADD R66, R170, -R64.reuse ;  /* 0x00000000aa427229 */ /* 0x100fe20000000840 */
[----:B------:R-:W4:Y:S01]  /*1ea0*/  LDG.E.64 R32, desc[UR24][R32.64] ;  /* 0x0000001820207981 */ /* 0x000f22000c1e1b00 */
[--C-:B------:R-:W-:Y:S02]  /*1eb0*/  DADD R176, R108, R64.reuse ;  /* 0x000000006cb07229 */ /* 0x100fe40000000040 */
[----:B------:R-:W-:Y:S02]  /*1ec0*/  DADD R62, R62, -R64 ;  /* 0x000000003e3e7229 */ /* 0x000fe40000000840 */
[C---:B------:R-:W-:Y:S02]  /*1ed0*/  DFMA R60, R64.reuse, 4, -R106 ;  /* 0x40100000403c782b */ /* 0x040fe4000000086a */
[C---:B------:R-:W-:Y:S01]  /*1ee0*/  DFMA R172, R64.reuse, -11, R172 ;  /* 0xc026000040ac782b */ /* 0x040fe200000000ac */
[----:B------:R-:W-:Y:S01]  /*1ef0*/  IMAD.WIDE R106, R0, 0x8, R180 ;  /* 0x00000008006a7825 */ /* 0x000fe200078e02b4 */
[----:B------:R-:W-:-:S02]  /*1f00*/  DFMA R170, R64, -4, R110 ;  /* 0xc010000040aa782b */ /* 0x000fc4000000006e */
[----:B------:R-:W-:Y:S02]  /*1f10*/  DADD R192, R112, -R64 ;  /* 0x0000000070c07229 */ /* 0x000fe40000000840 */
[C---:B------:R-:W-:Y:S02]  /*1f20*/  DFMA R194, R64.reuse, 2, R160 ;  /* 0x4000000040c2782b */ /* 0x040fe400000000a0 */
[----:B------:R-:W-:Y:S01]  /*1f30*/  DFMA R174, R64, 2, R174 ;  /* 0x4000000040ae782b */ /* 0x000fe200000000ae */
[C---:B------:R-:W-:Y:S01]  /*1f40*/  IMAD.WIDE R196, R59.reuse, 0x8, R106 ;  /* 0x000000083bc47825 */ /* 0x040fe200078e026a */
[----:B------:R0:W4:Y:S03]  /*1f50*/  LDG.E.64 R160, desc[UR24][R68.64] ;  /* 0x0000001844a07981 */ /* 0x000126000c1e1b00 */
[----:B------:R-:W-:-:S04]  /*1f60*/  IMAD.WIDE R64, R59, 0x8, R68 ;  /* 0x000000083b407825 */ /* 0x000fc800078e0244 */
[C---:B------:R-:W-:Y:S01]  /*1f70*/  IMAD.WIDE R182, R59.reuse, 0x8, R184 ;  /* 0x000000083bb67825 */ /* 0x040fe200078e02b8 */
[----:B------:R1:W4:Y:S03]  /*1f80*/  LDG.E.64 R112, desc[UR24][R64.64] ;  /* 0x0000001840707981 */ /* 0x000326000c1e1b00 */
[C---:B------:R-:W-:Y:S01]  /*1f90*/  IMAD.WIDE R108, R59.reuse, 0x8, R64 ;  /* 0x000000083b6c7825 */ /* 0x040fe200078e0240 */
[----:B------:R-:W4:Y:S03]  /*1fa0*/  LDG.E.64 R184, desc[UR24][R184.64] ;  /* 0x00000018b8b87981 */ /* 0x000f26000c1e1b00 */
[----:B------:R-:W-:Y:S01]  /*1fb0*/  IMAD.WIDE R178, R59, 0x8, R196 ;  /* 0x000000083bb27825 */ /* 0x000fe200078e02c4 */
[----:B------:R-:W4:Y:S04]  /*1fc0*/  LDG.E.64 R182, desc[UR24][R182.64] ;  /* 0x00000018b6b67981 */ /* 0x000f28000c1e1b00 */
[----:B------:R-:W4:Y:S04]  /*1fd0*/  LDG.E.64 R108, desc[UR24][R108.64] ;  /* 0x000000186c6c7981 */ /* 0x000f28000c1e1b00 */
[----:B------:R-:W5:Y:S01]  /*1fe0*/  LDG.E.64 R178, desc[UR24][R178.64] ;  /* 0x00000018b2b27981 */ /* 0x000f62000c1e1b00 */
[----:B------:R-:W-:Y:S01]  /*1ff0*/  IMAD.WIDE R198, R0, 0x8, R198 ;  /* 0x0000000800c67825 */ /* 0x000fe200078e02c6 */
[----:B------:R-:W-:-:S02]  /*2000*/  DADD R176, R176, R48 ;  /* 0x00000000b0b07229 */ /* 0x000fc40000000030 */
[--C-:B------:R-:W-:Y:S01]  /*2010*/  DADD R168, R168, R48.reuse ;  /* 0x00000000a8a87229 */ /* 0x100fe20000000030 */
[----:B------:R-:W5:Y:S01]  /*2020*/  LDG.E.64 R186, desc[UR24][R106.64] ;  /* 0x000000186aba7981 */ /* 0x000f62000c1e1b00 */
[C---:B0-----:R-:W-:Y:S01]  /*2030*/  IMAD.WIDE R68, R59.reuse, 0x8, R198 ;  /* 0x000000083b447825 */ /* 0x041fe200078e02c6 */
[----:B------:R-:W-:Y:S02]  /*2040*/  DADD R74, R74, R48 ;  /* 0x000000004a4a7229 */ /* 0x000fe40000000030 */
[----:B------:R-:W5:Y:S01]  /*2050*/  LDG.E.64 R110, desc[UR24][R198.64] ;  /* 0x00000018c66e7981 */ /* 0x000f62000c1e1b00 */
[----:B------:R-:W-:Y:S02]  /*2060*/  DFMA R172, R48, 8, R172 ;  /* 0x4020000030ac782b */ /* 0x000fe400000000ac */
[--C-:B------:R-:W-:Y:S01]  /*2070*/  DADD R70, R70, R48.reuse ;  /* 0x0000000046467229 */ /* 0x100fe20000000030 */
[----:B-1----:R-:W-:Y:S01]  /*2080*/  IMAD.WIDE R64, R59, 0x8, R68 ;  /* 0x000000083b407825 */ /* 0x002fe200078e0244 */
[--C-:B------:R-:W-:Y:S01]  /*2090*/  DADD R58, R104, R48.reuse ;  /* 0x00000000683a7229 */ /* 0x100fe20000000030 */
[----:B------:R-:W5:Y:S01]  /*20a0*/  LDG.E.64 R106, desc[UR24][R68.64] ;  /* 0x00000018446a7981 */ /* 0x000f62000c1e1b00 */
[----:B------:R-:W-:-:S02]  /*20b0*/  DADD R66, R66, R48 ;  /* 0x0000000042427229 */ /* 0x000fc40000000030 */
[--C-:B------:R-:W-:Y:S01]  /*20c0*/  DADD R170, R170, R48.reuse ;  /* 0x00000000aaaa7229 */ /* 0x100fe20000000030 */
[----:B------:R0:W5:Y:S01]  /*20d0*/  LDG.E.64 R104, desc[UR24][R64.64] ;  /* 0x0000001840687981 */ /* 0x000162000c1e1b00 */
[--C-:B------:R-:W-:Y:S02]  /*20e0*/  DADD R192, R192, R48.reuse ;  /* 0x00000000c0c07229 */ /* 0x100fe40000000030 */
[--C-:B------:R-:W-:Y:S01]  /*20f0*/  DADD R194, R194, R48.reuse ;  /* 0x00000000c2c27229 */ /* 0x100fe20000000030 */
[----:B------:R1:W5:Y:S01]  /*2100*/  LDG.E.64 R180, desc[UR24][R196.64] ;  /* 0x00000018c4b47981 */ /* 0x000362000c1e1b00 */
[----:B------:R-:W-:Y:S02]  /*2110*/  DADD R174, R174, R48 ;  /* 0x00000000aeae7229 */ /* 0x000fe40000000030 */
[--C-:B------:R-:W-:Y:S02]  /*2120*/  DADD R176, R176, R50.reuse ;  /* 0x00000000b0b07229 */ /* 0x100fe40000000032 */
[----:B------:R-:W-:-:S02]  /*2130*/  DADD R168, R168, -R50 ;  /* 0x00000000a8a87229 */ /* 0x000fc40000000832 */
[----:B------:R-:W-:Y:S02]  /*2140*/  DADD R74, R74, -R50 ;  /* 0x000000004a4a7229 */ /* 0x000fe40000000832 */
[----:B------:R-:W-:Y:S02]  /*2150*/  DFMA R172, R50, 8, R172 ;  /* 0x4020000032ac782b */ /* 0x000fe400000000ac */
[--C-:B------:R-:W-:Y:S02]  /*2160*/  DADD R58, R58, -R50.reuse ;  /* 0x000000003a3a7229 */ /* 0x100fe40000000832 */
[--C-:B------:R-:W-:Y:S02]  /*2170*/  DADD R70, R70, -R50.reuse ;  /* 0x0000000046467229 */ /* 0x100fe40000000832 */
[C-C-:B0-----:R-:W-:Y:S02]  /*2180*/  DADD R64, R48.reuse, R50.reuse ;  /* 0x0000000030407229 */ /* 0x141fe40000000032 */
[----:B------:R-:W-:-:S02]  /*2190*/  DADD R68, R48, -R50 ;  /* 0x0000000030447229 */ /* 0x000fc40000000832 */
[--C-:B------:R-:W-:Y:S02]  /*21a0*/  DADD R66, R66, R50.reuse ;  /* 0x0000000042427229 */ /* 0x100fe40000000032 */
[--C-:B------:R-:W-:Y:S02]  /*21b0*/  DADD R48, -R48, R50.reuse ;  /* 0x0000000030307229 */ /* 0x100fe40000000132 */
[--C-:B------:R-:W-:Y:S02]  /*21c0*/  DADD R170, R170, R50.reuse ;  /* 0x00000000aaaa7229 */ /* 0x100fe40000000032 */
[--C-:B------:R-:W-:Y:S02]  /*21d0*/  DADD R192, R192, R50.reuse ;  /* 0x00000000c0c07229 */ /* 0x100fe40000000032 */
[--C-:B------:R-:W-:Y:S02]  /*21e0*/  DADD R194, R194, R50.reuse ;  /* 0x00000000c2c27229 */ /* 0x100fe40000000032 */
[----:B------:R-:W-:-:S02]  /*21f0*/  DADD R174, R174, R50 ;  /* 0x00000000aeae7229 */ /* 0x000fc40000000032 */
[--C-:B--2---:R-:W-:Y:S02]  /*2200*/  DADD R176, R176, R56.reuse ;  /* 0x00000000b0b07229 */ /* 0x104fe40000000038 */
[--C-:B------:R-:W-:Y:S02]  /*2210*/  DADD R200, R168, -R56.reuse ;  /* 0x00000000a8c87229 */ /* 0x100fe40000000838 */
[----:B------:R-:W-:Y:S02]  /*2220*/  DADD R198, R74, R56 ;  /* 0x000000004ac67229 */ /* 0x000fe40000000038 */
[--C-:B------:R-:W-:Y:S02]  /*2230*/  DADD R168, R80, R54.reuse ;  /* 0x0000000050a87229 */ /* 0x100fe40000000036 */
[--C-:B------:R-:W-:Y:S02]  /*2240*/  DADD R50, R98, R54.reuse ;  /* 0x0000000062327229 */ /* 0x100fe40000000036 */
[----:B------:R-:W-:-:S02]  /*2250*/  DADD R98, R78, R54 ;  /* 0x000000004e627229 */ /* 0x000fc40000000036 */
[----:B------:R-:W-:Y:S02]  /*2260*/  DADD R90, R90, R54 ;  /* 0x000000005a5a7229 */ /* 0x000fe40000000036 */
[----:B------:R-:W-:Y:S02]  /*2270*/  DFMA R74, R56, 8, R172 ;  /* 0x40200000384a782b */ /* 0x000fe400000000ac */
[----:B------:R-:W-:Y:S02]  /*2280*/  DADD R172, R82, -R54 ;  /* 0x0000000052ac7229 */ /* 0x000fe40000000836 */
[----:B------:R-:W-:Y:S02]  /*2290*/  DFMA R96, R54, 8, R96 ;  /* 0x402000003660782b */ /* 0x000fe40000000060 */
[--C-:B------:R-:W-:Y:S02]  /*22a0*/  DADD R58, R58, R56.reuse ;  /* 0x000000003a3a7229 */ /* 0x100fe40000000038 */
[----:B------:R-:W-:-:S02]  /*22b0*/  DADD R70, R70, -R56 ;  /* 0x0000000046467229 */ /* 0x000fc40000000838 */
[----:B------:R-:W-:Y:S02]  /*22c0*/  DADD R94, R94, R54 ;  /* 0x000000005e5e7229 */ /* 0x000fe40000000036 */
[--C-:B------:R-:W-:Y:S02]  /*22d0*/  DADD R202, R66, R56.reuse ;  /* 0x0000000042ca7229 */ /* 0x100fe40000000038 */
[--C-:B------:R-:W-:Y:S02]  /*22e0*/  DADD R204, R64, -R56.reuse ;  /* 0x0000000040cc7229 */ /* 0x100fe40000000838 */
[--C-:B------:R-:W-:Y:S02]  /*22f0*/  DADD R206, R68, R56.reuse ;  /* 0x0000000044ce7229 */ /* 0x100fe40000000038 */
[--C-:B------:R-:W-:Y:S02]  /*2300*/  DADD R208, R48, R56.reuse ;  /* 0x0000000030d07229 */ /* 0x100fe40000000038 */
[----:B-1----:R-:W-:-:S02]  /*2310*/  DADD R196, R170, R56 ;  /* 0x00000000aac47229 */ /* 0x002fc40000000038 */
[--C-:B------:R-:W-:Y:S02]  /*2320*/  DADD R192, R192, R56.reuse ;  /* 0x00000000c0c07229 */ /* 0x100fe40000000038 */
[--C-:B------:R-:W-:Y:S02]  /*2330*/  DADD R194, R194, R56.reuse ;  /* 0x00000000c2c27229 */ /* 0x100fe40000000038 */
[----:B------:R-:W-:Y:S02]  /*2340*/  DADD R174, R174, R56 ;  /* 0x00000000aeae7229 */ /* 0x000fe40000000038 */
[--C-:B------:R-:W-:Y:S02]  /*2350*/  DADD R86, R86, -R54.reuse ;  /* 0x0000000056567229 */ /* 0x100fe40000000836 */
[----:B------:R-:W-:Y:S02]  /*2360*/  DADD R170, R72, R54 ;  /* 0x0000000048aa7229 */ /* 0x000fe40000000036 */
[----:B------:R-:W-:-:S02]  /*2370*/  DADD R66, R176, R46 ;  /* 0x00000000b0427229 */ /* 0x000fc4000000002e */
[----:B------:R-:W-:Y:S02]  /*2380*/  DADD R72, R198, -R46 ;  /* 0x00000000c6487229 */ /* 0x000fe4000000082e */
[--C-:B------:R-:W-:Y:S02]  /*2390*/  DADD R168, R168, R38.reuse ;  /* 0x00000000a8a87229 */ /* 0x100fe40000000026 */
[--C-:B------:R-:W-:Y:S02]  /*23a0*/  DADD R34, R34, R38.reuse ;  /* 0x0000000022227229 */ /* 0x100fe40000000026 */
[--C-:B------:R-:W-:Y:S02]  /*23b0*/  DADD R98, R98, R38.reuse ;  /* 0x0000000062627229 */ /* 0x100fe40000000026 */
[----:B------:R-:W-:Y:S02]  /*23c0*/  DADD R90, R90, R38 ;  /* 0x000000005a5a7229 */ /* 0x000fe40000000026 */
[----:B------:R-:W-:-:S02]  /*23d0*/  DADD R92, R92, -R54 ;  /* 0x000000005c5c7229 */ /* 0x000fc40000000836 */
[--C-:B------:R-:W-:Y:S02]  /*23e0*/  DADD R164, R164, R54.reuse ;  /* 0x00000000a4a47229 */ /* 0x100fe40000000036 */
[----:B------:R-:W-:Y:S02]  /*23f0*/  DADD R64, R84, -R54 ;  /* 0x0000000054407229 */ /* 0x000fe40000000836 */
[----:B------:R-:W-:Y:S02]  /*2400*/  DADD R172, R172, -R38 ;  /* 0x00000000acac7229 */ /* 0x000fe40000000826 */
[----:B------:R-:W-:Y:S02]  /*2410*/  DFMA R96, R38, 8, R96 ;  /* 0x402000002660782b */ /* 0x000fe40000000060 */
[--C-:B------:R-:W-:Y:S02]  /*2420*/  DADD R48, R100, R54.reuse ;  /* 0x0000000064307229 */ /* 0x100fe40000000036 */
[----:B------:R-:W-:-:S02]  /*2430*/  DADD R102, R102, -R54 ;  /* 0x0000000066667229 */ /* 0x000fc40000000836 */
[--C-:B------:R-:W-:Y:S02]  /*2440*/  DADD R84, R58, -R46.reuse ;  /* 0x000000003a547229 */ /* 0x100fe4000000082e */
[----:B------:R-:W-:Y:S02]  /*2450*/  DADD R56, R70, R46 ;  /* 0x0000000046387229 */ /* 0x000fe4000000002e */
[----:B------:R-:W-:Y:S02]  /*2460*/  DFMA R78, R46, 8, R74 ;  /* 0x402000002e4e782b */ /* 0x000fe4000000004a */
[----:B------:R-:W-:Y:S02]  /*2470*/  DADD R94, R94, R38 ;  /* 0x000000005e5e7229 */ /* 0x000fe40000000026 */
[--C-:B------:R-:W-:Y:S02]  /*2480*/  DADD R58, R200, R46.reuse ;  /* 0x00000000c83a7229 */ /* 0x100fe4000000002e */
[----:B------:R-:W-:-:S02]  /*2490*/  DADD R68, R202, R46 ;  /* 0x00000000ca447229 */ /* 0x000fc4000000002e */
[--C-:B------:R-:W-:Y:S02]  /*24a0*/  DADD R100, R204, -R46.reuse ;  /* 0x00000000cc647229 */ /* 0x100fe4000000082e */
[--C-:B------:R-:W-:Y:S02]  /*24b0*/  DADD R70, R206, -R46.reuse ;  /* 0x00000000ce467229 */ /* 0x100fe4000000082e */
[--C-:B------:R-:W-:Y:S02]  /*24c0*/  DADD R54, R208, -R46.reuse ;  /* 0x00000000d0367229 */ /* 0x100fe4000000082e */
[--C-:B------:R-:W-:Y:S02]  /*24d0*/  DADD R74, R196, R46.reuse ;  /* 0x00000000c44a7229 */ /* 0x100fe4000000002e */
[--C-:B------:R-:W-:Y:S02]  /*24e0*/  DADD R80, R192, R46.reuse ;  /* 0x00000000c0507229 */ /* 0x100fe4000000002e */
[----:B------:R-:W-:-:S02]  /*24f0*/  DADD R82, R194, R46 ;  /* 0x00000000c2527229 */ /* 0x000fc4000000002e */
[----:B------:R-:W-:Y:S02]  /*2500*/  DADD R46, R174, R46 ;  /* 0x00000000ae2e7229 */ /* 0x000fe4000000002e */
[----:B------:R-:W-:Y:S02]  /*2510*/  DADD R86, R86, R38 ;  /* 0x0000000056567229 */ /* 0x000fe40000000026 */
[----:B---3--:R-:W-:Y:S02]  /*2520*/  DADD R66, R66, R40 ;  /* 0x0000000042427229 */ /* 0x008fe40000000028 */
[----:B------:R-:W-:Y:S02]  /*2530*/  DADD R170, R170, -R38 ;  /* 0x00000000aaaa7229 */ /* 0x000fe40000000826 */
[--C-:B------:R-:W-:Y:S02]  /*2540*/  DADD R168, R168, R30.reuse ;  /* 0x00000000a8a87229 */ /* 0x100fe4000000001e */
[----:B------:R-:W-:-:S02]  /*2550*/  DADD R176, R34, -R30 ;  /* 0x0000000022b07229 */ /* 0x000fc4000000081e */
[----:B------:R-:W-:Y:S02]  /*2560*/  DADD R72, R72, R40 ;  /* 0x0000000048487229 */ /* 0x000fe40000000028 */
[--C-:B------:R-:W-:Y:S02]  /*2570*/  DADD R192, R98, R30.reuse ;  /* 0x0000000062c07229 */ /* 0x100fe4000000001e */
[----:B------:R-:W-:Y:S02]  /*2580*/  DADD R194, R90, R30 ;  /* 0x000000005ac27229 */ /* 0x000fe4000000001e */
[--C-:B------:R-:W-:Y:S02]  /*2590*/  DADD R92, R92, R38.reuse ;  /* 0x000000005c5c7229 */ /* 0x100fe40000000026 */
[--C-:B------:R-:W-:Y:S02]  /*25a0*/  DADD R28, R28, R38.reuse ;  /* 0x000000001c1c7229 */ /* 0x100fe40000000026 */
[----:B------:R-:W-:-:S02]  /*25b0*/  DADD R164, R164, -R38 ;  /* 0x00000000a4a47229 */ /* 0x000fc40000000826 */
[----:B------:R-:W-:Y:S02]  /*25c0*/  DADD R200, R172, R30 ;  /* 0x00000000acc87229 */ /* 0x000fe4000000001e */
[----:B------:R-:W-:Y:S02]  /*25d0*/  DFMA R34, R30, 8, R96 ;  /* 0x402000001e22782b */ /* 0x000fe40000000060 */
[----:B------:R-:W-:Y:S02]  /*25e0*/  DADD R172, R94, R30 ;  /* 0x000000005eac7229 */ /* 0x000fe4000000001e */
[----:B------:R-:W-:Y:S02]  /*25f0*/  DADD R70, R70, -R40 ;  /* 0x0000000046467229 */ /* 0x000fe40000000828 */
[----:B------:R-:W-:Y:S02]  /*2600*/  DADD R174, R86, -R30 ;  /* 0x0000000056ae7229 */ /* 0x000fe4000000081e */
[----:B------:R-:W-:-:S02]  /*2610*/  DADD R46, R46, -R40 ;  /* 0x000000002e2e7229 */ /* 0x000fc40000000828 */
[C-C-:B------:R-:W-:Y:S02]  /*2620*/  DADD R198, R38.reuse, R30.reuse ;  /* 0x0000000026c67229 */ /* 0x140fe4000000001e */
[----:B------:R-:W-:Y:S02]  /*2630*/  DADD R202, R38, -R30 ;  /* 0x0000000026ca7229 */ /* 0x000fe4000000081e */
[----:B------:R-:W-:Y:S02]  /*2640*/  DADD R66, R66, R42 ;  /* 0x0000000042427229 */ /* 0x000fe4000000002a */
[----:B------:R-:W-:Y:S02]  /*2650*/  DADD R196, R170, -R30 ;  /* 0x00000000aac47229 */ /* 0x000fe4000000081e */
[--C-:B------:R-:W-:Y:S02]  /*2660*/  DADD R86, R168, R36.reuse ;  /* 0x00000000a8567229 */ /* 0x100fe40000000024 */
[----:B------:R-:W-:-:S02]  /*2670*/  DADD R38, R176, -R36 ;  /* 0x00000000b0267229 */ /* 0x000fc40000000824 */
[--C-:B------:R-:W-:Y:S02]  /*2680*/  DADD R84, R84, R40.reuse ;  /* 0x0000000054547229 */ /* 0x100fe40000000028 */
[--C-:B------:R-:W-:Y:S02]  /*2690*/  DADD R62, R62, R40.reuse ;  /* 0x000000003e3e7229 */ /* 0x100fe40000000028 */
[--C-:B------:R-:W-:Y:S02]  /*26a0*/  DADD R60, R60, R40.reuse ;  /* 0x000000003c3c7229 */ /* 0x100fe40000000028 */
[----:B------:R-:W-:Y:S02]  /*26b0*/  DADD R68, R68, -R40 ;  /* 0x0000000044447229 */ /* 0x000fe40000000828 */
[----:B------:R-:W-:Y:S02]  /*26c0*/  DFMA R78, R40, 8, R78 ;  /* 0x40200000284e782b */ /* 0x000fe4000000004e */
[----:B------:R-:W-:-:S02]  /*26d0*/  DADD R74, R74, R40 ;  /* 0x000000004a4a7229 */ /* 0x000fc40000000028 */
[--C-:B------:R-:W-:Y:S02]  /*26e0*/  DADD R80, R80, R40.reuse ;  /* 0x0000000050507229 */ /* 0x100fe40000000028 */
[----:B------:R-:W-:Y:S02]  /*26f0*/  DADD R82, R82, R40 ;  /* 0x0000000052527229 */ /* 0x000fe40000000028 */
[----:B------:R-:W-:Y:S02]  /*2700*/  DADD R72, R72, -R42 ;  /* 0x0000000048487229 */ /* 0x000fe4000000082a */
[--C-:B------:R-:W-:Y:S02]  /*2710*/  DADD R170, R192, R36.reuse ;  /* 0x00000000c0aa7229 */ /* 0x100fe40000000024 */
[----:B------:R-:W-:Y:S02]  /*2720*/  DADD R168, R194, R36 ;  /* 0x00000000c2a87229 */ /* 0x000fe40000000024 */
[----:B------:R-:W-:-:S02]  /*2730*/  DADD R92, R92, -R30 ;  /* 0x000000005c5c7229 */ /* 0x000fc4000000081e */
[--C-:B------:R-:W-:Y:S02]  /*2740*/  DADD R28, R28, -R30.reuse ;  /* 0x000000001c1c7229 */ /* 0x100fe4000000081e */
[----:B------:R-:W-:Y:S02]  /*2750*/  DADD R164, R164, -R30 ;  /* 0x00000000a4a47229 */ /* 0x000fe4000000081e */
[----:B------:R-:W-:Y:S02]  /*2760*/  DFMA R30, R36, 8, R34 ;  /* 0x40200000241e782b */ /* 0x000fe40000000022 */
[----:B------:R-:W-:Y:S02]  /*2770*/  DADD R34, R172, R36 ;  /* 0x00000000ac227229 */ /* 0x000fe40000000024 */
[----:B------:R-:W-:Y:S02]  /*2780*/  DADD R172, R70, R42 ;  /* 0x0000000046ac7229 */ /* 0x000fe4000000002a */
[----:B------:R-:W-:-:S02]  /*2790*/  DADD R96, R174, R36 ;  /* 0x00000000ae607229 */ /* 0x000fc40000000024 */
[--C-:B------:R-:W-:Y:S02]  /*27a0*/  DADD R70, R40, R42.reuse ;  /* 0x0000000028467229 */ /* 0x100fe4000000002a */
[--C-:B------:R-:W-:Y:S02]  /*27b0*/  DADD R46, R46, -R42.reuse ;  /* 0x000000002e2e7229 */ /* 0x100fe4000000082a */
[----:B------:R-:W-:Y:S02]  /*27c0*/  DADD R40, R40, -R42 ;  /* 0x0000000028287229 */ /* 0x000fe4000000082a */
[----:B------:R-:W-:Y:S02]  /*27d0*/  DADD R174, R66, R44 ;  /* 0x0000000042ae7229 */ /* 0x000fe4000000002c */
[--C-:B------:R-:W-:Y:S02]  /*27e0*/  DADD R84, R84, -R42.reuse ;  /* 0x0000000054547229 */ /* 0x100fe4000000082a */
[----:B------:R-:W-:-:S02]  /*27f0*/  DADD R62, R62, -R42 ;  /* 0x000000003e3e7229 */ /* 0x000fc4000000082a */
[--C-:B------:R-:W-:Y:S02]  /*2800*/  DADD R60, R60, -R42.reuse ;  /* 0x000000003c3c7229 */ /* 0x100fe4000000082a */
[----:B------:R-:W-:Y:S02]  /*2810*/  DADD R68, R68, -R42 ;  /* 0x0000000044447229 */ /* 0x000fe4000000082a */
[----:B------:R-:W-:Y:S02]  /*2820*/  DFMA R78, R42, 8, R78 ;  /* 0x402000002a4e782b */ /* 0x000fe4000000004e */
[--C-:B------:R-:W-:Y:S02]  /*2830*/  DADD R74, R74, R42.reuse ;  /* 0x000000004a4a7229 */ /* 0x100fe4000000002a */
[--C-:B------:R-:W-:Y:S02]  /*2840*/  DADD R80, R80, R42.reuse ;  /* 0x0000000050507229 */ /* 0x100fe4000000002a */
[----:B------:R-:W-:-:S02]  /*2850*/  DADD R82, R82, R42 ;  /* 0x0000000052527229 */ /* 0x000fc4000000002a */
[----:B------:R-:W-:Y:S02]  /*2860*/  DADD R72, R72, R44 ;  /* 0x0000000048487229 */ /* 0x000fe4000000002c */
[--C-:B------:R-:W-:Y:S02]  /*2870*/  DADD R66, R38, R88.reuse ;  /* 0x0000000026427229 */ /* 0x100fe40000000058 */
[----:B------:R-:W-:Y:S02]  /*2880*/  DADD R170, R170, R88 ;  /* 0x00000000aaaa7229 */ /* 0x000fe40000000058 */
[----:B------:R-:W-:Y:S02]  /*2890*/  DADD R38, R2, R2 ;  /* 0x0000000002267229 */ /* 0x000fe40000000002 */
[----:B------:R-:W-:Y:S02]  /*28a0*/  DADD R168, R168, R88 ;  /* 0x00000000a8a87229 */ /* 0x000fe40000000058 */
[----:B------:R-:W-:-:S02]  /*28b0*/  DADD R94, R28, -R36 ;  /* 0x000000001c5e7229 */ /* 0x000fc40000000824 */
[--C-:B------:R-:W-:Y:S02]  /*28c0*/  DADD R28, R202, -R36.reuse ;  /* 0x00000000ca1c7229 */ /* 0x100fe40000000824 */
[--C-:B------:R-:W-:Y:S02]  /*28d0*/  DADD R98, R92, R36.reuse ;  /* 0x000000005c627229 */ /* 0x100fe40000000024 */
[--C-:B------:R-:W-:Y:S02]  /*28e0*/  DADD R92, R198, -R36.reuse ;  /* 0x00000000c65c7229 */ /* 0x100fe40000000824 */
[--C-:B------:R-:W-:Y:S02]  /*28f0*/  DADD R164, R164, -R36.reuse ;  /* 0x00000000a4a47229 */ /* 0x100fe40000000824 */
[----:B------:R-:W-:Y:S02]  /*2900*/  DADD R90, R200, -R36 ;  /* 0x00000000c85a7229 */ /* 0x000fe40000000824 */
[----:B------:R-:W-:-:S02]  /*2910*/  DADD R198, R46, -R44 ;  /* 0x000000002ec67229 */ /* 0x000fc4000000082c */
[----:B------:R-:W-:Y:S02]  /*2920*/  DADD R36, R196, -R36 ;  /* 0x00000000c4247229 */ /* 0x000fe40000000824 */
[--C-:B------:R-:W-:Y:S02]  /*2930*/  DADD R202, R172, -R44.reuse ;  /* 0x00000000acca7229 */ /* 0x100fe4000000082c */
[----:B------:R-:W-:Y:S02]  /*2940*/  DADD R204, R40, -R44 ;  /* 0x0000000028cc7229 */ /* 0x000fe4000000082c */
[----:B------:R-:W-:Y:S02]  /*2950*/  DADD R46, R86, R88 ;  /* 0x00000000562e7229 */ /* 0x000fe40000000058 */
[--C-:B------:R-:W-:Y:S02]  /*2960*/  DADD R84, R84, R44.reuse ;  /* 0x0000000054547229 */ /* 0x100fe4000000002c */
[----:B------:R-:W-:-:S02]  /*2970*/  DADD R176, R62, -R44 ;  /* 0x000000003eb07229 */ /* 0x000fc4000000082c */
[--C-:B------:R-:W-:Y:S02]  /*2980*/  DADD R192, R60, -R44.reuse ;  /* 0x000000003cc07229 */ /* 0x100fe4000000082c */
[--C-:B------:R-:W-:Y:S02]  /*2990*/  DADD R196, R68, -R44.reuse ;  /* 0x0000000044c47229 */ /* 0x100fe4000000082c */
[----:B------:R-:W-:Y:S02]  /*29a0*/  DADD R200, R70, -R44 ;  /* 0x0000000046c87229 */ /* 0x000fe4000000082c */
[----:B------:R-:W-:Y:S02]  /*29b0*/  DFMA R40, R44, 8, R78 ;  /* 0x402000002c28782b */ /* 0x000fe4000000004e */
[--C-:B------:R-:W-:Y:S02]  /*29c0*/  DADD R74, R74, R44.reuse ;  /* 0x000000004a4a7229 */ /* 0x100fe4000000002c */
[----:B------:R-:W-:-:S02]  /*29d0*/  DADD R172, R80, R44 ;  /* 0x0000000050ac7229 */ /* 0x000fc4000000002c */
[----:B------:R-:W-:Y:S02]  /*29e0*/  DADD R194, R82, R44 ;  /* 0x0000000052c27229 */ /* 0x000fe4000000002c */
[----:B----4-:R-:W-:Y:S02]  /*29f0*/  DADD R86, R72, -R76 ;  /* 0x0000000048567229 */ /* 0x010fe4000000084c */
[--C-:B------:R-:W-:Y:S02]  /*2a00*/  DADD R42, R170, -R38.reuse ;  /* 0x00000000aa2a7229 */ /* 0x100fe40000000826 */
[----:B------:R-:W-:Y:S02]  /*2a10*/  DADD R44, R168, -R38 ;  /* 0x00000000a82c7229 */ /* 0x000fe40000000826 */
[----:B------:R-:W-:Y:S02]  /*2a20*/  DADD R72, R4, R4 ;  /* 0x0000000004487229 */ /* 0x000fe40000000004 */
[----:B------:R-:W-:-:S02]  /*2a30*/  DADD R68, R94, R88 ;  /* 0x000000005e447229 */ /* 0x000fc40000000058 */
[----:B------:R-:W-:Y:S02]  /*2a40*/  DADD R70, R28, R88 ;  /* 0x000000001c467229 */ /* 0x000fe40000000058 */
[----:B------:R-:W-:Y:S02]  /*2a50*/  DFMA R60, R88, 8, R30 ;  /* 0x40200000583c782b */ /* 0x000fe4000000001e */
[----:B------:R-:W-:Y:S02]  /*2a60*/  DADD R62, R34, R88 ;  /* 0x00000000223e7229 */ /* 0x000fe40000000058 */
[----:B------:R-:W-:Y:S02]  /*2a70*/  DADD R46, R46, R2 ;  /* 0x000000002e2e7229 */ /* 0x000fe40000000002 */
[----:B------:R-:W-:Y:S02]  /*2a80*/  DFMA R38, R76, 8, R40 ;  /* 0x402000004c26782b */ /* 0x000fe40000000028 */
[----:B------:R-:W-:-:S02]  /*2a90*/  DADD R42, R42, -R72 ;  /* 0x000000002a2a7229 */ /* 0x000fc40000000848 */
[----:B------:R-:W-:Y:S02]  /*2aa0*/  DADD R44, R44, -R72 ;  /* 0x000000002c2c7229 */ /* 0x000fe40000000848 */
[----:B------:R-:W-:Y:S02]  /*2ab0*/  DADD R48, R48, R2 ;  /* 0x0000000030307229 */ /* 0x000fe40000000002 */
[----:B------:R-:W-:Y:S02]  /*2ac0*/  DADD R94, R164, -R88 ;  /* 0x00000000a45e7229 */ /* 0x000fe40000000858 */
[----:B------:R-:W-:Y:S02]  /*2ad0*/  DADD R40, R74, R76 ;  /* 0x000000004a287229 */ /* 0x000fe4000000004c */
[--C-:B------:R-:W-:Y:S02]  /*2ae0*/  DADD R50, R50, R2.reuse ;  /* 0x0000000032327229 */ /* 0x100fe40000000002 */
[----:B------:R-:W-:-:S02]  /*2af0*/  DADD R72, R66, R2 ;  /* 0x0000000042487229 */ /* 0x000fc40000000002 */
[--C-:B------:R-:W-:Y:S02]  /*2b00*/  DADD R64, R64, R2.reuse ;  /* 0x0000000040407229 */ /* 0x100fe40000000002 */
[--C-:B------:R-:W-:Y:S02]  /*2b10*/  DADD R74, R68, R2.reuse ;  /* 0x00000000444a7229 */ /* 0x100fe40000000002 */
[----:B------:R-:W-:Y:S02]  /*2b20*/  DADD R164, R70, -R2 ;  /* 0x0000000046a47229 */ /* 0x000fe40000000802 */
[----:B------:R-:W-:Y:S02]  /*2b30*/  DFMA R66, R2, 8, R60 ;  /* 0x402000000242782b */ /* 0x000fe4000000003c */
[----:B------:R-:W-:Y:S02]  /*2b40*/  DADD R70, R62, R2 ;  /* 0x000000003e467229 */ /* 0x000fe40000000002 */
[----:B------:R-:W-:-:S02]  /*2b50*/  DADD R56, R56, R16 ;  /* 0x0000000038387229 */ /* 0x000fc40000000010 */
[--C-:B------:R-:W-:Y:S02]  /*2b60*/  DADD R172, R172, R76.reuse ;  /* 0x00000000acac7229 */ /* 0x100fe4000000004c */
[----:B------:R-:W-:Y:S02]  /*2b70*/  DADD R194, R194, R76 ;  /* 0x00000000c2c27229 */ /* 0x000fe4000000004c */
[----:B------:R-:W-:Y:S02]  /*2b80*/  DADD R168, R16, R16 ;  /* 0x0000000010a87229 */ /* 0x000fe40000000010 */
[----:B------:R-:W-:Y:S02]  /*2b90*/  DADD R68, R46, R4 ;  /* 0x000000002e447229 */ /* 0x000fe40000000004 */
[----:B------:R-:W-:Y:S02]  /*2ba0*/  DADD R28, R174, R76 ;  /* 0x00000000ae1c7229 */ /* 0x000fe4000000004c */
[----:B------:R-:W-:-:S02]  /*2bb0*/  DADD R46, R48, -R4 ;  /* 0x00000000302e7229 */ /* 0x000fc40000000804 */
[--C-:B------:R-:W-:Y:S02]  /*2bc0*/  DADD R48, R50, -R4.reuse ;  /* 0x0000000032307229 */ /* 0x100fe40000000804 */
[--C-:B------:R-:W-:Y:S02]  /*2bd0*/  DADD R62, R64, -R4.reuse ;  /* 0x00000000403e7229 */ /* 0x100fe40000000804 */
[--C-:B------:R-:W-:Y:S02]  /*2be0*/  DADD R50, R72, -R4.reuse ;  /* 0x0000000048327229 */ /* 0x100fe40000000804 */
[--C-:B------:R-:W-:Y:S02]  /*2bf0*/  DADD R60, R74, -R4.reuse ;  /* 0x000000004a3c7229 */ /* 0x100fe40000000804 */
[--C-:B------:R-:W-:Y:S02]  /*2c00*/  DADD R2, R2, R4.reuse ;  /* 0x0000000002027229 */ /* 0x100fe40000000004 */
[----:B------:R-:W-:-:S02]  /*2c10*/  DADD R64, R164, R4 ;  /* 0x00000000a4407229 */ /* 0x000fc40000000004 */
[----:B------:R-:W-:Y:S02]  /*2c20*/  DFMA R66, R4, 8, R66 ;  /* 0x402000000442782b */ /* 0x000fe40000000042 */
[----:B------:R-:W-:Y:S02]  /*2c30*/  DADD R4, R70, R4 ;  /* 0x0000000046047229 */ /* 0x000fe40000000004 */
[----:B------:R-:W-:Y:S02]  /*2c40*/  DADD R58, R58, R16 ;  /* 0x000000003a3a7229 */ /* 0x000fe40000000010 */
[----:B------:R-:W-:Y:S02]  /*2c50*/  DADD R70, R56, -R20 ;  /* 0x0000000038467229 */ /* 0x000fe40000000814 */
[--C-:B------:R-:W-:Y:S02]  /*2c60*/  DADD R172, R172, -R168.reuse ;  /* 0x00000000acac7229 */ /* 0x100fe400000008a8 */
[----:B------:R-:W-:-:S02]  /*2c70*/  DADD R194, R194, -R168 ;  /* 0x00000000c2c27229 */ /* 0x000fc400000008a8 */
[----:B------:R-:W-:Y:S02]  /*2c80*/  DADD R56, R20, R20 ;  /* 0x0000000014387229 */ /* 0x000fe40000000014 */
[--C-:B------:R-:W-:Y:S02]  /*2c90*/  DADD R98, R98, -R88.reuse ;  /* 0x0000000062627229 */ /* 0x100fe40000000858 */
[--C-:B------:R-:W-:Y:S02]  /*2ca0*/  DADD R96, R96, -R88.reuse ;  /* 0x0000000060607229 */ /* 0x100fe40000000858 */
[--C-:B------:R-:W-:Y:S02]  /*2cb0*/  DADD R92, R92, -R88.reuse ;  /* 0x000000005c5c7229 */ /* 0x100fe40000000858 */
[--C-:B------:R-:W-:Y:S02]  /*2cc0*/  DADD R90, R90, R88.reuse ;  /* 0x000000005a5a7229 */ /* 0x100fe40000000058 */
[----:B------:R-:W-:-:S02]  /*2cd0*/  DADD R88, R36, -R88 ;  /* 0x0000000024587229 */ /* 0x000fc40000000858 */
[--C-:B------:R-:W-:Y:S02]  /*2ce0*/  DADD R34, R192, R76.reuse ;  /* 0x00000000c0227229 */ /* 0x100fe4000000004c */
[--C-:B------:R-:W-:Y:S02]  /*2cf0*/  DADD R30, R176, R76.reuse ;  /* 0x00000000b01e7229 */ /* 0x100fe4000000004c */
[----:B------:R-:W-:Y:S02]  /*2d00*/  DADD R36, R204, R76 ;  /* 0x00000000cc247229 */ /* 0x000fe4000000004c */
[----:B------:R-:W-:Y:S02]  /*2d10*/  DADD R28, R28, R16 ;  /* 0x000000001c1c7229 */ /* 0x000fe40000000010 */
[----:B------:R-:W-:Y:S02]  /*2d20*/  DADD R72, R58, -R20 ;  /* 0x000000003a487229 */ /* 0x000fe40000000814 */
[----:B------:R-:W-:-:S02]  /*2d30*/  DADD R58, R62, R22 ;  /* 0x000000003e3a7229 */ /* 0x000fc40000000016 */
[--C-:B------:R-:W-:Y:S02]  /*2d40*/  DADD R172, R172, -R56.reuse ;  /* 0x00000000acac7229 */ /* 0x100fe40000000838 */
[----:B------:R-:W-:Y:S02]  /*2d50*/  DADD R194, R194, -R56 ;  /* 0x00000000c2c27229 */ /* 0x000fe40000000838 */
[----:B------:R-:W-:Y:S02]  /*2d60*/  DADD R62, R24, R24 ;  /* 0x00000000183e7229 */ /* 0x000fe40000000018 */
[----:B------:R-:W-:Y:S02]  /*2d70*/  DADD R60, R60, -R22 ;  /* 0x000000003c3c7229 */ /* 0x000fe40000000816 */
[----:B------:R-:W-:Y:S02]  /*2d80*/  DADD R34, R34, R16 ;  /* 0x0000000022227229 */ /* 0x000fe40000000010 */
[----:B------:R-:W-:-:S02]  /*2d90*/  DADD R2, R2, -R22 ;  /* 0x0000000002027229 */ /* 0x000fc40000000816 */
[--C-:B------:R-:W-:Y:S02]  /*2da0*/  DADD R30, R30, R16.reuse ;  /* 0x000000001e1e7229 */ /* 0x100fe40000000010 */
[--C-:B------:R-:W-:Y:S02]  /*2db0*/  DADD R54, R54, R16.reuse ;  /* 0x0000000036367229 */ /* 0x100fe40000000010 */
[----:B------:R-:W-:Y:S02]  /*2dc0*/  DADD R36, R36, -R16 ;  /* 0x0000000024247229 */ /* 0x000fe40000000810 */
[----:B------:R-:W-:Y:S02]  /*2dd0*/  DFMA R38, R16, 8, R38 ;  /* 0x402000001026782b */ /* 0x000fe40000000026 */
[----:B------:R-:W-:Y:S02]  /*2de0*/  DADD R28, R28, R20 ;  /* 0x000000001c1c7229 */ /* 0x000fe40000000014 */
[----:B------:R-:W-:-:S02]  /*2df0*/  DADD R40, R40, R16 ;  /* 0x0000000028287229 */ /* 0x000fc40000000010 */
[----:B------:R-:W-:Y:S02]  /*2e00*/  DADD R74, R16, R20 ;  /* 0x00000000104a7229 */ /* 0x000fe40000000014 */
[--C-:B------:R-:W-:Y:S02]  /*2e10*/  DADD R172, R172, -R62.reuse ;  /* 0x00000000acac7229 */ /* 0x100fe4000000083e */
[----:B------:R-:W-:Y:S02]  /*2e20*/  DADD R194, R194, -R62 ;  /* 0x00000000c2c27229 */ /* 0x000fe4000000083e */
[----:B------:R-:W-:Y:S02]  /*2e30*/  DADD R16, R22, R22 ;  /* 0x0000000016107229 */ /* 0x000fe40000000016 */
[----:B------:R-:W-:Y:S02]  /*2e40*/  DADD R62, R60, R52 ;  /* 0x000000003c3e7229 */ /* 0x000fe40000000034 */
[----:B------:R-:W-:-:S02]  /*2e50*/  DADD R34, R34, -R20 ;  /* 0x0000000022227229 */ /* 0x000fc40000000814 */
[----:B------:R-:W-:Y:S02]  /*2e60*/  DADD R50, R50, -R22 ;  /* 0x0000000032327229 */ /* 0x000fe40000000816 */
[----:B------:R-:W-:Y:S02]  /*2e70*/  DADD R60, R2, -R52 ;  /* 0x00000000023c7229 */ /* 0x000fe40000000834 */
[--C-:B------:R-:W-:Y:S01]  /*2e80*/  DADD R30, R30, -R20.reuse ;  /* 0x000000001e1e7229 */ /* 0x100fe20000000814 */
[----:B------:R-:W-:Y:S01]  /*2e90*/  FFMA R2, RZ, R19, R27 ;  /* 0x00000013ff027223 */ /* 0x000fe2000000001b */
[--C-:B------:R-:W-:Y:S02]  /*2ea0*/  DADD R164, R54, -R20.reuse ;  /* 0x0000000036a47229 */ /* 0x100fe40000000814 */
[----:B------:R-:W-:Y:S02]  /*2eb0*/  DADD R36, R36, R20 ;  /* 0x0000000024247229 */ /* 0x000fe40000000014 */
[----:B------:R-:W-:-:S02]  /*2ec0*/  DFMA R38, R20, 8, R38 ;  /* 0x402000001426782b */ /* 0x000fc40000000026 */
[----:B------:R-:W-:Y:S02]  /*2ed0*/  DADD R28, R28, R24 ;  /* 0x000000001c1c7229 */ /* 0x000fe40000000018 */
[----:B------:R-:W-:Y:S01]  /*2ee0*/  DADD R40, R40, R20 ;  /* 0x0000000028287229 */ /* 0x000fe20000000014 */
[----:B------:R-:W-:Y:S01]  /*2ef0*/  FSETP.GT.AND P0, PT, |R2|, 1.469367938527859385e-39, PT ;  /* 0x001000000200780b */ /* 0x000fe20003f04200 */
[----:B------:R-:W-:Y:S01]  /*2f00*/  DADD R20, R72, R24 ;  /* 0x0000000048147229 */ /* 0x000fe20000000018 */
[----:B------:R-:W-:Y:S01]  /*2f10*/  FSETP.GEU.AND P1, PT, |R167|, 6.5827683646048100446e-37, PT ;  /* 0x03600000a700780b */ /* 0x000fe20003f2e200 */
[----:B------:R-:W-:Y:S02]  /*2f20*/  DADD R42, R42, -R16 ;  /* 0x000000002a2a7229 */ /* 0x000fe40000000810 */
[--C-:B------:R-:W-:Y:S02]  /*2f30*/  DADD R68, R68, R22.reuse ;  /* 0x0000000044447229 */ /* 0x100fe40000000016 */
[----:B------:R-:W-:-:S02]  /*2f40*/  DADD R46, R46, R22 ;  /* 0x000000002e2e7229 */ /* 0x000fc40000000016 */
[--C-:B------:R-:W-:Y:S02]  /*2f50*/  DADD R48, R48, R22.reuse ;  /* 0x0000000030307229 */ /* 0x100fe40000000016 */
[----:B------:R-:W-:Y:S02]  /*2f60*/  DADD R56, R64, R22 ;  /* 0x0000000040387229 */ /* 0x000fe40000000016 */
[----:B------:R-:W-:Y:S02]  /*2f70*/  DFMA R54, R22, 8, R66 ;  /* 0x402000001636782b */ /* 0x000fe40000000042 */
[----:B------:R-:W-:Y:S02]  /*2f80*/  DADD R4, R4, R22 ;  /* 0x0000000004047229 */ /* 0x000fe40000000016 */
[----:B------:R-:W-:Y:S02]  /*2f90*/  DADD R72, R52, R52 ;  /* 0x0000000034487229 */ /* 0x000fe40000000034 */
[----:B------:R-:W-:-:S02]  /*2fa0*/  DADD R44, R44, -R16 ;  /* 0x000000002c2c7229 */ /* 0x000fc40000000810 */
[----:B------:R-:W-:Y:S02]  /*2fb0*/  DADD R22, R34, -R24 ;  /* 0x0000000022167229 */ /* 0x000fe40000000818 */
[----:B------:R-:W-:Y:S02]  /*2fc0*/  DADD R64, R50, R52 ;  /* 0x0000000032407229 */ /* 0x000fe40000000034 */
[--C-:B------:R-:W-:Y:S02]  /*2fd0*/  DADD R16, R70, R24.reuse ;  /* 0x0000000046107229 */ /* 0x100fe40000000018 */
[--C-:B------:R-:W-:Y:S02]  /*2fe0*/  DADD R30, R30, -R24.reuse ;  /* 0x000000001e1e7229 */ /* 0x100fe40000000818 */
[--C-:B------:R-:W-:Y:S02]  /*2ff0*/  DADD R168, R74, -R24.reuse ;  /* 0x000000004aa87229 */ /* 0x100fe40000000818 */
[----:B------:R-:W-:-:S02]  /*3000*/  DADD R164, R164, R24 ;  /* 0x00000000a4a47229 */ /* 0x000fc40000000018 */
[----:B------:R-:W-:Y:S02]  /*3010*/  DADD R36, R36, R24 ;  /* 0x0000000024247229 */ /* 0x000fe40000000018 */
[----:B------:R-:W-:Y:S02]  /*3020*/  DFMA R34, R24, 8, R38 ;  /* 0x402000001822782b */ /* 0x000fe40000000026 */
[----:B------:R-:W-:Y:S02]  /*3030*/  DADD R50, R28, R32 ;  /* 0x000000001c327229 */ /* 0x000fe40000000020 */
[----:B------:R-:W-:Y:S02]  /*3040*/  DADD R24, R40, R24 ;  /* 0x0000000028187229 */ /* 0x000fe40000000018 */
[----:B------:R-:W-:Y:S02]  /*3050*/  DADD R28, R32, R32 ;  /* 0x00000000201c7229 */ /* 0x000fe40000000020 */
[----:B------:R-:W-:-:S02]  /*3060*/  DADD R74, R42, -R72 ;  /* 0x000000002a4a7229 */ /* 0x000fc40000000848 */
[----:B------:R-:W-:Y:S02]  /*3070*/  DADD R70, R68, R52 ;  /* 0x0000000044467229 */ /* 0x000fe40000000034 */
[----:B------:R-:W-:Y:S02]  /*3080*/  DADD R72, R44, -R72 ;  /* 0x000000002c487229 */ /* 0x000fe40000000848 */
[--C-:B------:R-:W-:Y:S02]  /*3090*/  DADD R68, R46, -R52.reuse ;  /* 0x000000002e447229 */ /* 0x100fe40000000834 */
[--C-:B------:R-:W-:Y:S01]  /*30a0*/  DADD R66, R48, -R52.reuse ;  /* 0x0000000030427229 */ /* 0x100fe20000000834 */
[----:B------:R-:W-:Y:S01]  /*30b0*/  BSSY.RECONVERGENT B2, `(.L_x_114) ;  /* 0x0000020000027945 */ /* 0x000fe20003800200 */
[--C-:B------:R-:W-:Y:S02]  /*30c0*/  DADD R58, R58, -R52.reuse ;  /* 0x000000003a3a7229 */ /* 0x100fe40000000834 */
[----:B------:R-:W-:-:S02]  /*30d0*/  DADD R56, R56, -R52 ;  /* 0x0000000038387229 */ /* 0x000fc40000000834 */
[----:B------:R-:W-:Y:S02]  /*30e0*/  DFMA R54, R52, 8, R54 ;  /* 0x402000003436782b */ /* 0x000fe40000000036 */
[--C-:B------:R-:W-:Y:S02]  /*30f0*/  DADD R48, R16, -R32.reuse ;  /* 0x0000000010307229 */ /* 0x100fe40000000820 */
[--C-:B------:R-:W-:Y:S02]  /*3100*/  DADD R46, R20, -R32.reuse ;  /* 0x00000000142e7229 */ /* 0x100fe40000000820 */
[--C-:B------:R-:W-:Y:S02]  /*3110*/  DADD R44, R30, R32.reuse ;  /* 0x000000001e2c7229 */ /* 0x100fe40000000020 */
[--C-:B------:R-:W-:Y:S02]  /*3120*/  DADD R42, R22, R32.reuse ;  /* 0x00000000162a7229 */ /* 0x100fe40000000020 */
[----:B------:R-:W-:-:S02]  /*3130*/  DADD R40, R168, -R32 ;  /* 0x00000000a8287229 */ /* 0x000fc40000000820 */
[--C-:B------:R-:W-:Y:S02]  /*3140*/  DADD R38, R164, -R32.reuse ;  /* 0x00000000a4267229 */ /* 0x100fe40000000820 */
[----:B------:R-:W-:Y:S02]  /*3150*/  DADD R36, R36, -R32 ;  /* 0x0000000024247229 */ /* 0x000fe40000000820 */
[----:B------:R-:W-:Y:S02]  /*3160*/  DFMA R34, R32, 8, R34 ;  /* 0x402000002022782b */ /* 0x000fe40000000022 */
[--C-:B------:R-:W-:Y:S02]  /*3170*/  DADD R84, R84, -R76.reuse ;  /* 0x0000000054547229 */ /* 0x100fe4000000084c */
[--C-:B------:R-:W-:Y:S02]  /*3180*/  DADD R82, R196, -R76.reuse ;  /* 0x00000000c4527229 */ /* 0x100fe4000000084c */
[----:B------:R-:W-:-:S02]  /*3190*/  DADD R80, R200, -R76 ;  /* 0x00000000c8507229 */ /* 0x000fc4000000084c */
[----:B------:R-:W-:Y:S02]  /*31a0*/  DADD R78, R202, R76 ;  /* 0x00000000ca4e7229 */ /* 0x000fe4000000004c */
[----:B------:R-:W-:Y:S02]  /*31b0*/  DADD R52, R4, R52 ;  /* 0x0000000004347229 */ /* 0x000fe40000000034 */
[----:B------:R-:W-:Y:S02]  /*31c0*/  DADD R32, R24, R32 ;  /* 0x0000000018207229 */ /* 0x000fe40000000020 */
[----:B------:R-:W-:Y:S02]  /*31d0*/  DADD R30, R172, -R28 ;  /* 0x00000000ac1e7229 */ /* 0x000fe4000000081c */
[----:B------:R-:W-:Y:S02]  /*31e0*/  DADD R76, R198, -R76 ;  /* 0x00000000c64c7229 */ /* 0x000fe4000000084c */
[----:B------:R-:W-:-:S02]  /*31f0*/  DADD R28, R194, -R28 ;  /* 0x00000000c21c7229 */ /* 0x000fc4000000081c */
[----:B------:R-:W-:Y:S02]  /*3200*/  DMUL R172, R160, -UR26 ;  /* 0x8000001aa0ac7c28 */ /* 0x000fe40008000000 */
        /* <DEDUP_REMOVED lines=9> */
[----:B-----5:R-:W-:Y:S05]  /*32a0*/  CALL.REL.NOINC `($__internal_4_$__cuda_sm20_div_rn_f64_full) ;  /* 0x0000006000147944 */ /* 0x020fea0003c00000 */
.L_x_115:
[----:B------:R-:W-:Y:S05]  /*32b0*/  BSYNC.RECONVERGENT B2 ;  /* 0x0000000000027941 */ /* 0x000fea0003800200 */
.L_x_114:
[----:B------:R-:W0:Y:S01]  /*32c0*/  MUFU.RSQ64H R175, R19 ;  /* 0x0000001300af7308 */ /* 0x000e220000001c00 */
[----:B------:R-:W-:Y:S01]  /*32d0*/  IADD3 R174, PT, PT, R19, -0x3500000, RZ ;  /* 0xfcb0000013ae7810 */ /* 0x000fe20007ffe0ff */
[----:B------:R-:W-:Y:S01]  /*32e0*/  IMAD.MOV.U32 R22, RZ, RZ, 0x0 ;  /* 0x00000000ff167424 */ /* 0x000fe200078e00ff */
[----:B------:R-:W-:Y:S01]  /*32f0*/  DADD R26, R26, 1 ;  /* 0x3ff000001a1a7429 */ /* 0x000fe20000000000 */
[----:B------:R-:W-:Y:S01]  /*3300*/  IMAD.MOV.U32 R23, RZ, RZ, 0x3fd80000 ;  /* 0x3fd80000ff177424 */ /* 0x000fe200078e00ff */
[----:B------:R-:W-:Y:S01]  /*3310*/  ISETP.GE.U32.AND P0, PT, R174, 0x7ca00000, PT ;  /* 0x7ca00000ae00780c */ /* 0x000fe20003f06070 */
[----:B------:R-:W-:Y:S01]  /*3320*/  DSETP.NEU.AND P1, PT, R162, 1, PT ;  /* 0x3ff00000a200742a */ /* 0x000fe20003f2d000 */
[----:B------:R-:W-:Y:S04]  /*3330*/  BSSY.RECONVERGENT B1, `(.L_x_116) ;  /* 0x000001b000017945 */ /* 0x000fe80003800200 */
[----:B------:R-:W-:-:S02]  /*3340*/  DMUL R26, R26, 0.5 ;  /* 0x3fe000001a1a7828 */ /* 0x000fc40000000000 */
[----:B0-----:R-:W-:-:S08]  /*3350*/  DMUL R16, R174, R174 ;  /* 0x000000aeae107228 */ /* 0x001fd00000000000 */
[----:B------:R-:W-:-:S08]  /*3360*/  DFMA R16, -R16, R18, 1 ;  /* 0x3ff000001010742b */ /* 0x000fd00000000112 */
[----:B------:R-:W-:Y:S02]  /*3370*/  DFMA R22, R16, R22, 0.5 ;  /* 0x3fe000001016742b */ /* 0x000fe40000000016 */
[----:B------:R-:W-:-:S08]  /*3380*/  DMUL R16, R174, R16 ;  /* 0x00000010ae107228 */ /* 0x000fd00000000000 */
[----:B------:R-:W-:Y:S02]  /*3390*/  DFMA R168, R22, R16, R174 ;  /* 0x0000001016a8722b */ /* 0x000fe400000000ae */
[----:B------:R-:W-:Y:S01]  /*33a0*/  DMUL R22, RZ, R190 ;  /* 0x000000beff167228 */ /* 0x000fe20000000000 */
[----:B------:R-:W-:Y:S02]  /*33b0*/  FSEL R16, R26, RZ, P1 ;  /* 0x000000ff1a107208 */ /* 0x000fe40000800000 */
[----:B------:R-:W-:-:S03]  /*33c0*/  FSEL R17, R27, 1.75, P1 ;  /* 0x3fe000001b117808 */ /* 0x000fc60000800000 */
        /* <DEDUP_REMOVED lines=12> */
[----:B------:R-:W-:Y:S02]  /*3490*/  IMAD.MOV.U32 R174, RZ, RZ, R18 ;  /* 0x000000ffffae7224 */ /* 0x000fe400078e0012 */
[----:B------:R-:W-:-:S07]  /*34a0*/  IMAD.MOV.U32 R167, RZ, RZ, R19 ;  /* 0x000000ffffa77224 */ /* 0x000fce00078e0013 */
[----:B-----5:R-:W-:Y:S05]  /*34b0*/  CALL.REL.NOINC `($__internal_5_$__cuda_sm20_dsqrt_rn_f64_mediumpath_v1) ;  /* 0x0000006400047944 */ /* 0x020fea0003c00000 */
[----:B------:R-:W-:Y:S01]  /*34c0*/  MOV R176, R164 ;  /* 0x000000a400b07202 */ /* 0x000fe20000000f00 */
[----:B------:R-:W-:-:S07]  /*34d0*/  IMAD.MOV.U32 R177, RZ, RZ, R165 ;  /* 0x000000ffffb17224 */ /* 0x000fce00078e00a5 */
.L_x_117:
[----:B------:R-:W-:Y:S05]  /*34e0*/  BSYNC.RECONVERGENT B1 ;  /* 0x0000000000017941 */ /* 0x000fea0003800200 */
.L_x_116:
        /* <DEDUP_REMOVED lines=20> */
[----:B-----5:R-:W-:Y:S05]  /*3630*/  CALL.REL.NOINC `($__internal_4_$__cuda_sm20_div_rn_f64_full) ;  /* 0x0000005c00307944 */ /* 0x020fea0003c00000 */
.L_x_119:
[----:B------:R-:W-:Y:S05]  /*3640*/  BSYNC.RECONVERGENT B2 ;  /* 0x0000000000027941 */ /* 0x000fea0003800200 */
.L_x_118:
        /* <DEDUP_REMOVED lines=22> */
[----:B-----5:R-:W-:Y:S05]  /*37b0*/  CALL.REL.NOINC `($__internal_4_$__cuda_sm20_div_rn_f64_full) ;  /* 0x0000005800d07944 */ /* 0x020fea0003c00000 */
[----:B------:R-:W-:Y:S01]  /*37c0*/  MOV R164, R26 ;  /* 0x0000001a00a47202 */ /* 0x000fe20000000f00 */
[----:B------:R-:W-:-:S07]  /*37d0*/  IMAD.MOV.U32 R165, RZ, RZ, R27 ;  /* 0x000000ffffa57224 */ /* 0x000fce00078e001b */
.L_x_121:
[----:B------:R-:W-:Y:S05]  /*37e0*/  BSYNC.RECONVERGENT B2 ;  /* 0x0000000000027941 */ /* 0x000fea0003800200 */
.L_x_120:
        /* <DEDUP_REMOVED lines=23> */
[----:B------:R-:W-:Y:S05]  /*3960*/  CALL.REL.NOINC `($__internal_4_$__cuda_sm20_div_rn_f64_full) ;  /* 0x0000005800647944 */ /* 0x000fea0003c00000 */
.L_x_123:
[----:B------:R-:W-:Y:S05]  /*3970*/  BSYNC.RECONVERGENT B2 ;  /* 0x0000000000027941 */ /* 0x000fea0003800200 */
.L_x_122:
        /* <DEDUP_REMOVED lines=23> */
[----:B------:R-:W-:Y:S05]  /*3af0*/  CALL.REL.NOINC `($__internal_4_$__cuda_sm20_div_rn_f64_full) ;  /* 0x0000005800007944 */ /* 0x000fea0003c00000 */
[----:B------:R-:W-:Y:S01]  /*3b00*/  MOV R164, R26 ;  /* 0x0000001a00a47202 */ /* 0x000fe20000000f00 */
[----:B------:R-:W-:-:S07]  /*3b10*/  IMAD.MOV.U32 R165, RZ, RZ, R27 ;  /* 0x000000ffffa57224 */ /* 0x000fce00078e001b */
.L_x_125:
[----:B------:R-:W-:Y:S05]  /*3b20*/  BSYNC.RECONVERGENT B2 ;  /* 0x0000000000027941 */ /* 0x000fea0003800200 */
.L_x_124:
[----:B------:R-:W-:Y:S01]  /*3b30*/  DFMA R20, R162, UR32, R20 ;  /* 0x00000020a2147c2b */ /* 0x000fe20008000014 */
[----:B------:R-:W-:Y:S01]  /*3b40*/  MOV R166, 0x0 ;  /* 0x0000000000a67802 */ /* 0x000fe20000000f00 */
        /* <DEDUP_REMOVED lines=29> */
[----:B------:R-:W-:Y:S05]  /*3d20*/  CALL.REL.NOINC `($__internal_5_$__cuda_sm20_dsqrt_rn_f64_mediumpath_v1) ;  /* 0x0000005800e87944 */ /* 0x000fea0003c00000 */
.L_x_127:
[----:B------:R-:W-:Y:S05]  /*3d30*/  BSYNC.RECONVERGENT B1 ;  /* 0x0000000000017941 */ /* 0x000fea0003800200 */
.L_x_126:
[----:B------:R-:W-:Y:S01]  /*3d40*/  DMUL R164, R164, R192 ;  /* 0x000000c0a4a47228 */ /* 0x000fe20000000000 */
[----:B------:R-:W-:Y:S01]  /*3d50*/  MOV R166, 0x0 ;  /* 0x0000000000a67802 */ /* 0x000fe20000000f00 */
[----:B------:R-:W-:Y:S01]  /*3d60*/  IMAD.MOV.U32 R167, RZ, RZ, 0x3fd80000 ;  /* 0x3fd80000ffa77424 */ /* 0x000fe200078e00ff */
        /* <DEDUP_REMOVED lines=25> */
[----:B------:R-:W-:Y:S01]  /*3f00*/  IMAD.MOV.U32 R192, RZ, RZ, R164 ;  /* 0x000000ffffc07224 */ /* 0x000fe200078e00a4 */
[----:B------:R-:W-:-:S07]  /*3f10*/  MOV R193, R165 ;  /* 0x000000a500c17202 */ /* 0x000fce0000000f00 */
.L_x_129:
[----:B------:R-:W-:Y:S05]  /*3f20*/  BSYNC.RECONVERGENT B1 ;  /* 0x0000000000017941 */ /* 0x000fea0003800200 */
.L_x_128:
        /* <DEDUP_REMOVED lines=24> */
.L_x_131:
[----:B------:R-:W-:Y:S05]  /*40b0*/  BSYNC.RECONVERGENT B2 ;  /* 0x0000000000027941 */ /* 0x000fea0003800200 */
.L_x_130:
        /* <DEDUP_REMOVED lines=21> */
[----:B------:R-:W-:Y:S02]  /*4210*/  IMAD.MOV.U32 R4, RZ, RZ, R26 ;  /* 0x000000ffff047224 */ /* 0x000fe400078e001a */
[----:B------:R-:W-:-:S07]  /*4220*/  IMAD.MOV.U32 R5, RZ, RZ, R27 ;  /* 0x000000ffff057224 */ /* 0x000fce00078e001b */
.L_x_133:
[----:B------:R-:W-:Y:S05]  /*4230*/  BSYNC.RECONVERGENT B2 ;  /* 0x0000000000027941 */ /* 0x000fea0003800200 */
.L_x_132:
        /* <DEDUP_REMOVED lines=21> */
[----:B------:R-:W-:Y:S01]  /*4390*/  IMAD.MOV.U32 R2, RZ, RZ, R26 ;  /* 0x000000ffff027224 */ /* 0x000fe200078e001a */
[----:B------:R-:W-:-:S07]  /*43a0*/  MOV R3, R27 ;  /* 0x0000001b00037202 */ /* 0x000fce0000000f00 */
.L_x_135:
[----:B------:R-:W-:Y:S05]  /*43b0*/  BSYNC.RECONVERGENT B2 ;  /* 0x0000000000027941 */ /* 0x000fea0003800200 */
.L_x_134:
        /* <DEDUP_REMOVED lines=27> */
[----:B------:R-:W-:Y:S05]  /*4570*/  CALL.REL.NOINC `($__internal_5_$__cuda_sm20_dsqrt_rn_f64_mediumpath_v1) ;  /* 0x0000005000d47944 */ /* 0x000fea0003c00000 */
[----:B------:R-:W-:Y:S01]  /*4580*/  MOV R206, R164 ;  /* 0x000000a400ce7202 */ /* 0x000fe20000000f00 */
[----:B------:R-:W-:-:S07]  /*4590*/  IMAD.MOV.U32 R207, RZ, RZ, R165 ;  /* 0x000000ffffcf7224 */ /* 0x000fce00078e00a5 */
.L_x_137:
[----:B------:R-:W-:Y:S05]  /*45a0*/  BSYNC.RECONVERGENT B1 ;  /* 0x0000000000017941 */ /* 0x000fea0003800200 */
.L_x_136:
[----:B------:R-:W0:Y:S01]  /*45b0*/  MUFU.RCP64H R21, R19 ;  /* 0x0000001300157308 */ /* 0x000e220000001800 */
[----:B------:R-:W-:Y:S01]  /*45c0*/  IMAD.MOV.U32 R20, RZ, RZ, 0x1 ;  /* 0x00000001ff147424 */ /* 0x000fe200078e00ff */
[----:B------:R-:W-:Y:S01]  /*45d0*/  DMUL R166, R162, -R12 ;  /* 0x8000000ca2a67228 */ /* 0x000fe20000000000 */
[----:B------:R-:W-:Y:S09]  /*45e0*/  BSSY.RECONVERGENT B2, `(.L_x_138) ;  /* 0x0000013000027945 */ /* 0x000ff20003800200 */
[----:B------:R-:W-:Y:S01]  /*45f0*/  FSETP.GEU.AND P2, PT, |R167|, 6.5827683646048100446e-37, PT ;  /* 0x03600000a700780b */ /* 0x000fe20003f4e200 */
        /* <DEDUP_REMOVED lines=13> */
[----:B------:R-:W-:-:S07]  /*46d0*/  MOV R174, 0x46f0 ;  /* 0x000046f000ae7802 */ /* 0x000fce0000000f00 */
[----:B------:R-:W-:Y:S05]  /*46e0*/  CALL.REL.NOINC `($__internal_4_$__cuda_sm20_div_rn_f64_full) ;  /* 0x0000004c00047944 */ /* 0x000fea0003c00000 */
[----:B------:R-:W-:Y:S01]  /*46f0*/  MOV R20, R26 ;  /* 0x0000001a00147202 */ /* 0x000fe20000000f00 */
[----:B------:R-:W-:-:S07]  /*4700*/  IMAD.MOV.U32 R21, RZ, RZ, R27 ;  /* 0x000000ffff157224 */ /* 0x000fce00078e001b */
.L_x_139:
[----:B------:R-:W-:Y:S05]  /*4710*/  BSYNC.RECONVERGENT B2 ;  /* 0x0000000000027941 */ /* 0x000fea0003800200 */
.L_x_138:
[----:B------:R-:W0:Y:S01]  /*4720*/  MUFU.RCP64H R19, R177 ;  /* 0x000000b100137308 */ /* 0x000e220000001800 */
[----:B------:R-:W-:Y:S01]  /*4730*/  HFMA2 R18, -RZ, RZ, 0, 5.9604644775390625e-08 ;  /* 0x00000001ff127431 */ /* 0x000fe200000001ff */
[----:B------:R-:W-:Y:S01]  /*4740*/  DMUL R192, RZ, R162 ;  /* 0x000000a2ffc07228 */ /* 0x000fe20000000000 */
        /* <DEDUP_REMOVED lines=11> */
[----:B------:R-:W-:Y:S01]  /*4800*/  FSETP.GT.AND P0, PT, |R18|, 1.469367938527859385e-39, PT ;  /* 0x001000001200780b */ /* 0x000fe20003f04200 */
[----:B------:R-:W-:-:S12]  /*4810*/  DMUL R18, R20, R16 ;  /* 0x0000001014127228 */ /* 0x000fd80000000000 */
[----:B------:R-:W-:Y:S05]  /*4820*/  @P0 BRA P2, `(.L_x_141) ;  /* 0x0000000000180947 */ /* 0x000fea0001000000 */
[----:B------:R-:W-:Y:S01]  /*4830*/  IMAD.MOV.U32 R164, RZ, RZ, R176 ;  /* 0x000000ffffa47224 */ /* 0x000fe200078e00b0 */
[----:B------:R-:W-:Y:S01]  /*4840*/  MOV R165, R177 ;  /* 0x000000b100a57202 */ /* 0x000fe20000000f00 */
[----:B------:R-:W-:Y:S01]  /*4850*/  IMAD.MOV.U32 R166, RZ, RZ, R192 ;  /* 0x000000ffffa67224 */ /* 0x000fe200078e00c0 */
[----:B------:R-:W-:Y:S02]  /*4860*/  MOV R167, R193 ;  /* 0x000000c100a77202 */ /* 0x000fe40000000f00 */
[----:B------:R-:W-:-:S07]  /*4870*/  MOV R174, 0x4890 ;  /* 0x0000489000ae7802 */ /* 0x000fce0000000f00 */
[----:B------:R-:W-:Y:S05]  /*4880*/  CALL.REL.NOINC `($__internal_4_$__cuda_sm20_div_rn_f64_full) ;  /* 0x00000048009c7944 */ /* 0x000fea0003c00000 */
.L_x_141:
[----:B------:R-:W-:Y:S05]  /*4890*/  BSYNC.RECONVERGENT B2 ;  /* 0x0000000000027941 */ /* 0x000fea0003800200 */
.L_x_140:
[----:B------:R-:W0:Y:S01]  /*48a0*/  MUFU.RCP64H R165, R15 ;  /* 0x0000000f00a57308 */ /* 0x000e220000001800 */
[----:B------:R-:W-:Y:S01]  /*48b0*/  IMAD.MOV.U32 R164, RZ, RZ, 0x1 ;  /* 0x00000001ffa47424 */ /* 0x000fe200078e00ff */
[----:B------:R-:W-:Y:S01]  /*48c0*/  DMUL R206, R26, R206 ;  /* 0x000000ce1ace7228 */ /* 0x000fe20000000000 */
[----:B------:R-:W-:Y:S01]  /*48d0*/  BSSY.RECONVERGENT B2, `(.L_x_142) ;  /* 0x000002b000027945 */ /* 0x000fe20003800200 */
[----:B------:R-:W-:-:S06]  /*48e0*/  DMUL R190, R190, R10 ;  /* 0x0000000abebe7228 */ /* 0x000fcc0000000000 */
[C---:B------:R-:W-:Y:S02]  /*48f0*/  DMUL R26, R206.reuse, R4 ;  /* 0x00000004ce1a7228 */ /* 0x040fe40000000000 */
[----:B------:R-:W-:Y:S02]  /*4900*/  DFMA R18, R206, -R16, R18 ;  /* 0x80000010ce12722b */ /* 0x000fe40000000012 */
[----:B------:R-:W-:Y:S01]  /*4910*/  FSETP.GEU.AND P2, PT, |R191|, 6.5827683646048100446e-37, PT ;  /* 0x03600000bf00780b */ /* 0x000fe20003f4e200 */
[----:B0-----:R-:W-:-:S03]  /*4920*/  DFMA R166, R164, -R14, 1 ;  /* 0x3ff00000a4a6742b */ /* 0x001fc6000000080e */
[----:B------:R-:W-:Y:S02]  /*4930*/  DFMA R26, R20, R4, -R26 ;  /* 0x00000004141a722b */ /* 0x000fe4000000081a */
[----:B------:R-:W-:-:S03]  /*4940*/  DFMA R18, R162, UR14, R18 ;  /* 0x0000000ea2127c2b */ /* 0x000fc60008000012 */
[----:B------:R-:W-:-:S03]  /*4950*/  DFMA R166, R166, R166, R166 ;  /* 0x000000a6a6a6722b */ /* 0x000fc600000000a6 */
[----:B------:R-:W-:-:S04]  /*4960*/  DFMA R26, R162, UR8, R26 ;  /* 0x00000008a21a7c2b */ /* 0x000fc8000800001a */
[----:B------:R-:W-:Y:S01]  /*4970*/  FSEL R174, R18, UR34, P1 ;  /* 0x0000002212ae7c08 */ /* 0x000fe20008800000 */
[----:B------:R-:W-:Y:S01]  /*4980*/  DFMA R166, R164, R166, R164 ;  /* 0x000000a6a4a6722b */ /* 0x000fe200000000a4 */
[----:B------:R-:W-:Y:S01]  /*4990*/  FSEL R175, R19, UR35, P1 ;  /* 0x0000002313af7c08 */ /* 0x000fe20008800000 */
[----:B------:R-:W-:-:S05]  /*49a0*/  DMUL R164, R206, R2 ;  /* 0x00000002cea47228 */ /* 0x000fca0000000000 */
[----:B------:R-:W-:Y:S02]  /*49b0*/  DFMA R188, R188, -UR12, R174 ;  /* 0x8000000cbcbc7c2b */ /* 0x000fe400080000ae */
[----:B------:R-:W-:Y:S02]  /*49c0*/  DFMA R168, R166, -R14, 1 ;  /* 0x3ff00000a6a8742b */ /* 0x000fe4000000080e */
[----:B------:R-:W-:-:S04]  /*49d0*/  DFMA R164, R20, R2, -R164 ;  /* 0x0000000214a4722b */ /* 0x000fc800000008a4 */
[----:B------:R-:W-:Y:S02]  /*49e0*/  DADD R188, R186, R188 ;  /* 0x00000000babc7229 */ /* 0x000fe400000000bc */
[----:B------:R-:W-:Y:S02]  /*49f0*/  DFMA R168, R166, R168, R166 ;  /* 0x000000a8a6a8722b */ /* 0x000fe400000000a6 */
[----:B------:R-:W-:-:S06]  /*4a00*/  DFMA R164, R162, UR10, R164 ;  /* 0x0000000aa2a47c2b */ /* 0x000fcc00080000a4 */
[----:B------:R-:W-:-:S04]  /*4a10*/  DMUL R20, R190, R168 ;  /* 0x000000a8be147228 */ /* 0x000fc80000000000 */
[----:B------:R-:W-:Y:S02]  /*4a20*/  FSEL R18, R164, UR18, P1 ;  /* 0x00000012a4127c08 */ /* 0x000fe40008800000 */
[----:B------:R-:W-:Y:S02]  /*4a30*/  FSEL R19, R165, UR19, P1 ;  /* 0x00000013a5137c08 */ /* 0x000fe40008800000 */
[----:B------:R-:W-:Y:S01]  /*4a40*/  DFMA R166, R20, -R14, R190 ;  /* 0x8000000e14a6722b */ /* 0x000fe200000000be */
[----:B------:R-:W-:Y:S02]  /*4a50*/  FSEL R164, R26, UR16, P1 ;  /* 0x000000101aa47c08 */ /* 0x000fe40008800000 */
[----:B------:R-:W-:Y:S01]  /*4a60*/  FSEL R165, R27, UR17, P1 ;  /* 0x000000111ba57c08 */ /* 0x000fe20008800000 */
[----:B------:R-:W-:-:S04]  /*4a70*/  DFMA R182, R182, -UR12, R18 ;  /* 0x8000000cb6b67c2b */ /* 0x000fc80008000012 */
[----:B------:R-:W-:Y:S02]  /*4a80*/  DFMA R26, R168, R166, R20 ;  /* 0x000000a6a81a722b */ /* 0x000fe40000000014 */
[----:B------:R-:W-:Y:S02]  /*4a90*/  DFMA R184, R184, -UR12, R164 ;  /* 0x8000000cb8b87c2b */ /* 0x000fe400080000a4 */
[----:B------:R-:W-:-:S06]  /*4aa0*/  DADD R178, R178, R182 ;  /* 0x00000000b2b27229 */ /* 0x000fcc00000000b6 */
[----:B------:R-:W-:Y:S01]  /*4ab0*/  FFMA R18, RZ, R15, R27 ;  /* 0x0000000fff127223 */ /* 0x000fe2000000001b */
[----:B------:R-:W-:Y:S02]  /*4ac0*/  DADD R176, R180, R184 ;  /* 0x00000000b4b07229 */ /* 0x000fe400000000b8 */
[C---:B------:R-:W-:Y:S02]  /*4ad0*/  DMUL R180, R158.reuse, R188 ;  /* 0x000000bc9eb47228 */ /* 0x040fe40000000000 */
[----:B------:R-:W-:Y:S01]  /*4ae0*/  FSETP.GT.AND P0, PT, |R18|, 1.469367938527859385e-39, PT ;  /* 0x001000001200780b */ /* 0x000fe20003f04200 */
[----:B------:R-:W-:-:S03]  /*4af0*/  DMUL R178, R158, R178 ;  /* 0x000000b29eb27228 */ /* 0x000fc60000000000 */
[----:B------:R-:W-:-:S09]  /*4b00*/  DMUL R176, R158, R176 ;  /* 0x000000b09eb07228 */ /* 0x000fd20000000000 */
[----:B------:R-:W-:Y:S05]  /*4b10*/  @P0 BRA P2, `(.L_x_143) ;  /* 0x0000000000180947 */ /* 0x000fea0001000000 */
[----:B------:R-:W-:Y:S01]  /*4b20*/  MOV R166, R190 ;  /* 0x000000be00a67202 */ /* 0x000fe20000000f00 */
[----:B------:R-:W-:Y:S01]  /*4b30*/  IMAD.MOV.U32 R167, RZ, RZ, R191 ;  /* 0x000000ffffa77224 */ /* 0x000fe200078e00bf */
[----:B------:R-:W-:Y:S01]  /*4b40*/  MOV R164, R14 ;  /* 0x0000000e00a47202 */ /* 0x000fe20000000f00 */
[----:B------:R-:W-:Y:S01]  /*4b50*/  IMAD.MOV.U32 R165, RZ, RZ, R15 ;  /* 0x000000ffffa57224 */ /* 0x000fe200078e000f */
[----:B------:R-:W-:-:S07]  /*4b60*/  MOV R174, 0x4b80 ;  /* 0x00004b8000ae7802 */ /* 0x000fce0000000f00 */
[----:B------:R-:W-:Y:S05]  /*4b70*/  CALL.REL.NOINC `($__internal_4_$__cuda_sm20_div_rn_f64_full) ;  /* 0x0000004400e07944 */ /* 0x000fea0003c00000 */
.L_x_143:
[----:B------:R-:W-:Y:S05]  /*4b80*/  BSYNC.RECONVERGENT B2 ;  /* 0x0000000000027941 */ /* 0x000fea0003800200 */
.L_x_142:
[----:B------:R-:W0:Y:S01]  /*4b90*/  MUFU.RSQ64H R21, R15 ;  /* 0x0000000f00157308 */ /* 0x000e220000001c00 */
[----:B------:R-:W-:Y:S01]  /*4ba0*/  IADD3 R20, PT, PT, R15, -0x3500000, RZ ;  /* 0xfcb000000f147810 */ /* 0x000fe20007ffe0ff */
[----:B------:R-:W-:Y:S01]  /*4bb0*/  IMAD.MOV.U32 R164, RZ, RZ, 0x0 ;  /* 0x00000000ffa47424 */ /* 0x000fe200078e00ff */
[----:B------:R-:W-:Y:S01]  /*4bc0*/  MOV R165, 0x3fd80000 ;  /* 0x3fd8000000a57802 */ /* 0x000fe20000000f00 */
[----:B------:R-:W-:Y:S01]  /*4bd0*/  DADD R26, R26, 1 ;  /* 0x3ff000001a1a7429 */ /* 0x000fe20000000000 */
[----:B------:R-:W-:Y:S01]  /*4be0*/  ISETP.GE.U32.AND P0, PT, R20, 0x7ca00000, PT ;  /* 0x7ca000001400780c */ /* 0x000fe20003f06070 */
[----:B------:R-:W-:Y:S06]  /*4bf0*/  BSSY.RECONVERGENT B1, `(.L_x_144) ;  /* 0x000001a000017945 */ /* 0x000fec0003800200 */
[----:B------:R-:W-:-:S02]  /*4c00*/  DMUL R26, R26, 0.5 ;  /* 0x3fe000001a1a7828 */ /* 0x000fc40000000000 */
[----:B0-----:R-:W-:-:S08]  /*4c10*/  DMUL R18, R20, R20 ;  /* 0x0000001414127228 */ /* 0x001fd00000000000 */
[----:B------:R-:W-:-:S08]  /*4c20*/  DFMA R18, -R18, R14, 1 ;  /* 0x3ff000001212742b */ /* 0x000fd0000000010e */
[----:B------:R-:W-:Y:S02]  /*4c30*/  DFMA R164, R18, R164, 0.5 ;  /* 0x3fe0000012a4742b */ /* 0x000fe400000000a4 */
[----:B------:R-:W-:-:S08]  /*4c40*/  DMUL R18, R20, R18 ;  /* 0x0000001214127228 */ /* 0x000fd00000000000 */
[----:B------:R-:W-:Y:S01]  /*4c50*/  DFMA R168, R164, R18, R20 ;  /* 0x00000012a4a8722b */ /* 0x000fe20000000014 */
[----:B------:R-:W-:Y:S02]  /*4c60*/  FSEL R18, R26, RZ, P1 ;  /* 0x000000ff1a127208 */ /* 0x000fe40000800000 */
[----:B------:R-:W-:-:S05]  /*4c70*/  FSEL R19, R27, 1.75, P1 ;  /* 0x3fe000001b137808 */ /* 0x000fca0000800000 */
        /* <DEDUP_REMOVED lines=11> */
[----:B------:R-:W-:Y:S01]  /*4d30*/  MOV R174, R14 ;  /* 0x0000000e00ae7202 */ /* 0x000fe20000000f00 */
[----:B------:R-:W-:Y:S01]  /*4d40*/  IMAD.MOV.U32 R167, RZ, RZ, R15 ;  /* 0x000000ffffa77224 */ /* 0x000fe200078e000f */
[----:B------:R-:W-:-:S07]  /*4d50*/  MOV R26, 0x4d70 ;  /* 0x00004d70001a7802 */ /* 0x000fce0000000f00 */
[----:B------:R-:W-:Y:S05]  /*4d60*/  CALL.REL.NOINC `($__internal_5_$__cuda_sm20_dsqrt_rn_f64_mediumpath_v1) ;  /* 0x0000004800d87944 */ /* 0x000fea0003c00000 */
[----:B------:R-:W-:Y:S01]  /*4d70*/  MOV R182, R164 ;  /* 0x000000a400b67202 */ /* 0x000fe20000000f00 */
[----:B------:R-:W-:-:S07]  /*4d80*/  IMAD.MOV.U32 R183, RZ, RZ, R165 ;  /* 0x000000ffffb77224 */ /* 0x000fce00078e00a5 */
.L_x_145:
[----:B------:R-:W-:Y:S05]  /*4d90*/  BSYNC.RECONVERGENT B1 ;  /* 0x0000000000017941 */ /* 0x000fea0003800200 */
.L_x_144:
[----:B------:R-:W0:Y:S01]  /*4da0*/  MUFU.RCP64H R21, R183 ;  /* 0x000000b700157308 */ /* 0x000e220000001800 */
[----:B------:R-:W-:Y:S01]  /*4db0*/  HFMA2 R20, -RZ, RZ, 0, 5.9604644775390625e-08 ;  /* 0x00000001ff147431 */ /* 0x000fe200000001ff */
        /* <DEDUP_REMOVED lines=16> */
[----:B------:R-:W-:Y:S02]  /*4ec0*/  MOV R165, R183 ;  /* 0x000000b700a57202 */ /* 0x000fe40000000f00 */
[----:B------:R-:W-:-:S07]  /*4ed0*/  MOV R174, 0x4ef0 ;  /* 0x00004ef000ae7802 */ /* 0x000fce0000000f00 */
[----:B------:R-:W-:Y:S05]  /*4ee0*/  CALL.REL.NOINC `($__internal_4_$__cuda_sm20_div_rn_f64_full) ;  /* 0x0000004400047944 */ /* 0x000fea0003c00000 */
.L_x_147:
[----:B------:R-:W-:Y:S05]  /*4ef0*/  BSYNC.RECONVERGENT B2 ;  /* 0x0000000000027941 */ /* 0x000fea0003800200 */
.L_x_146:
        /* <DEDUP_REMOVED lines=23> */
[----:B------:R-:W-:Y:S01]  /*5070*/  MOV R20, R26 ;  /* 0x0000001a00147202 */ /* 0x000fe20000000f00 */
[----:B------:R-:W-:-:S07]  /*5080*/  IMAD.MOV.U32 R21, RZ, RZ, R27 ;  /* 0x000000ffff157224 */ /* 0x000fce00078e001b */
.L_x_149:
[----:B------:R-:W-:Y:S05]  /*5090*/  BSYNC.RECONVERGENT B2 ;  /* 0x0000000000027941 */ /* 0x000fea0003800200 */
.L_x_148:
[----:B------:R-:W0:Y:S01]  /*50a0*/  MUFU.RCP64H R23, R157 ;  /* 0x0000009d00177308 */ /* 0x000e220000001800 */
[----:B------:R-:W-:Y:S01]  /*50b0*/  HFMA2 R22, -RZ, RZ, 0, 5.9604644775390625e-08 ;  /* 0x00000001ff167431 */ /* 0x000fe200000001ff */
        /* <DEDUP_REMOVED lines=22> */
.L_x_151:
[----:B------:R-:W-:Y:S05]  /*5220*/  BSYNC.RECONVERGENT B2 ;  /* 0x0000000000027941 */ /* 0x000fea0003800200 */
.L_x_150:
[----:B------:R-:W0:Y:S01]  /*5230*/  MUFU.RCP64H R23, R157 ;  /* 0x0000009d00177308 */ /* 0x000e220000001800 */
[----:B------:R-:W-:Y:S01]  /*5240*/  IMAD.MOV.U32 R22, RZ, RZ, 0x1 ;  /* 0x00000001ff167424 */ /* 0x000fe200078e00ff */
[----:B------:R-:W-:Y:S01]  /*5250*/  DFMA R170, R162, UR30, R170 ;  /* 0x0000001ea2aa7c2b */ /* 0x000fe200080000aa */
[----:B------:R-:W-:Y:S01]  /*5260*/  FSETP.GEU.AND P2, PT, |R45|, 6.5827683646048100446e-37, PT ;  /* 0x036000002d00780b */ /* 0x000fe20003f4e200 */
[----:B------:R-:W-:Y:S03]  /*5270*/  BSSY.RECONVERGENT B2, `(.L_x_152) ;  /* 0x0000016000027945 */ /* 0x000fe60003800200 */
[----:B0-----:R-:W-:-:S08]  /*5280*/  DFMA R164, -R156, R22, 1 ;  /* 0x3ff000009ca4742b */ /* 0x001fd00000000116 */
[----:B------:R-:W-:-:S08]  /*5290*/  DFMA R164, R164, R164, R164 ;  /* 0x000000a4a4a4722b */ /* 0x000fd000000000a4 */
[----:B------:R-:W-:-:S08]  /*52a0*/  DFMA R164, R22, R164, R22 ;  /* 0x000000a416a4722b */ /* 0x000fd00000000016 */
[----:B------:R-:W-:-:S08]  /*52b0*/  DFMA R22, -R156, R164, 1 ;  /* 0x3ff000009c16742b */ /* 0x000fd000000001a4 */
[----:B------:R-:W-:-:S08]  /*52c0*/  DFMA R166, R164, R22, R164 ;  /* 0x00000016a4a6722b */ /* 0x000fd000000000a4 */
[----:B------:R-:W-:-:S08]  /*52d0*/  DMUL R164, R44, R166 ;  /* 0x000000a62ca47228 */ /* 0x000fd00000000000 */
[----:B------:R-:W-:-:S08]  /*52e0*/  DFMA R22, -R156, R164, R44 ;  /* 0x000000a49c16722b */ /* 0x000fd0000000012c */
[----:B------:R-:W-:Y:S02]  /*52f0*/  DFMA R164, R166, R22, R164 ;  /* 0x00000016a6a4722b */ /* 0x000fe400000000a4 */
[----:B------:R-:W-:-:S08]  /*5300*/  DADD R22, R106, R170 ;  /* 0x000000006a167229 */ /* 0x000fd000000000aa */
[----:B------:R-:W-:Y:S01]  /*5310*/  FFMA R166, RZ, R157, R165 ;  /* 0x0000009dffa67223 */ /* 0x000fe200000000a5 */
[----:B------:R-:W-:-:S04]  /*5320*/  DFMA R22, R22, 0.5, R26 ;  /* 0x3fe000001616782b */ /* 0x000fc8000000001a */
        /* <DEDUP_REMOVED lines=10> */
.L_x_153:
[----:B------:R-:W-:Y:S05]  /*53d0*/  BSYNC.RECONVERGENT B2 ;  /* 0x0000000000027941 */ /* 0x000fea0003800200 */
.L_x_152:
        /* <DEDUP_REMOVED lines=32> */
.L_x_155:
[----:B------:R-:W-:Y:S05]  /*55e0*/  BSYNC.RECONVERGENT B1 ;  /* 0x0000000000017941 */ /* 0x000fea0003800200 */
.L_x_154:
[----:B------:R-:W-:Y:S01]  /*55f0*/  DMUL R164, R164, R184 ;  /* 0x000000b8a4a47228 */ /* 0x000fe20000000000 */
[----:B------:R-:W-:Y:S01]  /*5600*/  IMAD.MOV.U32 R166, RZ, RZ, 0x0 ;  /* 0x00000000ffa67424 */ /* 0x000fe200078e00ff */
[----:B------:R-:W-:Y:S01]  /*5610*/  MOV R167, 0x3fd80000 ;  /* 0x3fd8000000a77802 */ /* 0x000fe20000000f00 */
[----:B------:R-:W-:Y:S05]  /*5620*/  BSSY.RECONVERGENT B1, `(.L_x_156) ;  /* 0x000001b000017945 */ /* 0x000fea0003800200 */
        /* <DEDUP_REMOVED lines=26> */
.L_x_157:
[----:B------:R-:W-:Y:S05]  /*57d0*/  BSYNC.RECONVERGENT B1 ;  /* 0x0000000000017941 */ /* 0x000fea0003800200 */
.L_x_156:
[----:B------:R-:W-:Y:S01]  /*57e0*/  DADD R170, R18, R170 ;  /* 0x0000000012aa7229 */ /* 0x000fe200000000aa */
[----:B------:R-:W-:Y:S01]  /*57f0*/  FSETP.GEU.AND P2, PT, |R21|, 6.5827683646048100446e-37, PT ;  /* 0x036000001500780b */ /* 0x000fe20003f4e200 */
[----:B------:R-:W-:Y:S01]  /*5800*/  BSSY.RECONVERGENT B2, `(.L_x_158) ;  /* 0x0000016000027945 */ /* 0x000fe20003800200 */
[----:B------:R-:W-:-:S03]  /*5810*/  MOV R18, 0x1 ;  /* 0x0000000100127802 */ /* 0x000fc60000000f00 */
[----:B------:R-:W0:Y:S03]  /*5820*/  MUFU.RCP64H R19, R171 ;  /* 0x000000ab00137308 */ /* 0x000e260000001800 */
        /* <DEDUP_REMOVED lines=17> */
[----:B------:R-:W-:Y:S01]  /*5940*/  IMAD.MOV.U32 R18, RZ, RZ, R26 ;  /* 0x000000ffff127224 */ /* 0x000fe200078e001a */
[----:B------:R-:W-:-:S07]  /*5950*/  MOV R19, R27 ;  /* 0x0000001b00137202 */ /* 0x000fce0000000f00 */
.L_x_159:
[----:B------:R-:W-:Y:S05]  /*5960*/  BSYNC.RECONVERGENT B2 ;  /* 0x0000000000027941 */ /* 0x000fea0003800200 */
.L_x_158:
        /* <DEDUP_REMOVED lines=23> */
.L_x_161:
[----:B------:R-:W-:Y:S05]  /*5ae0*/  BSYNC.RECONVERGENT B2 ;  /* 0x0000000000027941 */ /* 0x000fea0003800200 */
.L_x_160:
[----:B------:R-:W0:Y:S01]  /*5af0*/  MUFU.RCP64H R23, R171 ;  /* 0x000000ab00177308 */ /* 0x000e220000001800 */
[----:B------:R-:W-:Y:S01]  /*5b00*/  HFMA2 R22, -RZ, RZ, 0, 5.9604644775390625e-08 ;  /* 0x00000001ff167431 */ /* 0x000fe200000001ff */
        /* <DEDUP_REMOVED lines=21> */
.L_x_163:
[----:B------:R-:W-:Y:S05]  /*5c60*/  BSYNC.RECONVERGENT B2 ;  /* 0x0000000000027941 */ /* 0x000fea0003800200 */
.L_x_162:
        /* <DEDUP_REMOVED lines=25> */
[----:B------:R-:W-:Y:S02]  /*5e00*/  MOV R27, R173 ;  /* 0x000000ad001b7202 */ /* 0x000fe40000000f00 */
[----:B------:R-:W-:-:S07]  /*5e10*/  MOV R26, 0x5e30 ;  /* 0x00005e30001a7802 */ /* 0x000fce0000000f00 */
[----:B------:R-:W-:Y:S05]  /*5e20*/  CALL.REL.NOINC `($__internal_5_$__cuda_sm20_dsqrt_rn_f64_mediumpath_v1) ;  /* 0x0000003800a87944 */ /* 0x000fea0003c00000 */
[----:B------:R-:W-:Y:S01]  /*5e30*/  MOV R170, R164 ;  /* 0x000000a400aa7202 */ /* 0x000fe20000000f00 */
[----:B------:R-:W-:-:S07]  /*5e40*/  IMAD.MOV.U32 R171, RZ, RZ, R165 ;  /* 0x000000ffffab7224 */ /* 0x000fce00078e00a5 */
.L_x_165:
[----:B------:R-:W-:Y:S05]  /*5e50*/  BSYNC.RECONVERGENT B1 ;  /* 0x0000000000017941 */ /* 0x000fea0003800200 */
.L_x_164:
[----:B------:R-:W0:Y:S01]  /*5e60*/  MUFU.RCP64H R25, R15 ;  /* 0x0000000f00197308 */ /* 0x000e220000001800 */
[----:B------:R-:W-:Y:S01]  /*5e70*/  HFMA2 R24, -RZ, RZ, 0, 5.9604644775390625e-08 ;  /* 0x00000001ff187431 */ /* 0x000fe200000001ff */
        /* <DEDUP_REMOVED lines=17> */
[----:B------:R-:W-:Y:S05]  /*5f90*/  CALL.REL.NOINC `($__internal_4_$__cuda_sm20_div_rn_f64_full) ;  /* 0x0000003000d87944 */ /* 0x000fea0003c00000 */
[----:B------:R-:W-:Y:S01]  /*5fa0*/  IMAD.MOV.U32 R24, RZ, RZ, R26 ;  /* 0x000000ffff187224 */ /* 0x000fe200078e001a */
[----:B------:R-:W-:-:S07]  /*5fb0*/  MOV R25, R27 ;  /* 0x0000001b00197202 */ /* 0x000fce0000000f00 */
.L_x_167:
[----:B------:R-:W-:Y:S05]  /*5fc0*/  BSYNC.RECONVERGENT B2 ;  /* 0x0000000000027941 */ /* 0x000fea0003800200 */
.L_x_166:
        /* <DEDUP_REMOVED lines=16> */
[----:B------:R-:W-:Y:S01]  /*60d0*/  MOV R166, R192 ;  /* 0x000000c000a67202 */ /* 0x000fe20000000f00 */
[----:B------:R-:W-:Y:S01]  /*60e0*/  IMAD.MOV.U32 R167, RZ, RZ, R193 ;  /* 0x000000ffffa77224 */ /* 0x000fe200078e00c1 */
[----:B------:R-:W-:Y:S01]  /*60f0*/  MOV R164, R182 ;  /* 0x000000b600a47202 */ /* 0x000fe20000000f00 */
[----:B------:R-:W-:Y:S01]  /*6100*/  IMAD.MOV.U32 R165, RZ, RZ, R183 ;  /* 0x000000ffffa57224 */ /* 0x000fe200078e00b7 */
[----:B------:R-:W-:-:S07]  /*6110*/  MOV R174, 0x6130 ;  /* 0x0000613000ae7802 */ /* 0x000fce0000000f00 */
[----:B------:R-:W-:Y:S05]  /*6120*/  CALL.REL.NOINC `($__internal_4_$__cuda_sm20_div_rn_f64_full) ;  /* 0x0000003000747944 */ /* 0x000fea0003c00000 */
.L_x_169:
[----:B------:R-:W-:Y:S05]  /*6130*/  BSYNC.RECONVERGENT B2 ;  /* 0x0000000000027941 */ /* 0x000fea0003800200 */
.L_x_168:
[----:B------:R-:W0:Y:S01]  /*6140*/  MUFU.RCP64H R165, R155 ;  /* 0x0000009b00a57308 */ /* 0x000e220000001800 */
[----:B------:R-:W-:Y:S01]  /*6150*/  MOV R164, 0x1 ;  /* 0x0000000100a47802 */ /* 0x000fe20000000f00 */
        /* <DEDUP_REMOVED lines=8> */
[----:B------:R-:W-:Y:S01]  /*61e0*/  DFMA R26, R162, UR8, R26 ;  /* 0x00000008a21a7c2b */ /* 0x000fe2000800001a */
[----:B------:R-:W-:Y:S02]  /*61f0*/  FSEL R14, R14, UR34, P1 ;  /* 0x000000220e0e7c08 */ /* 0x000fe40008800000 */
[----:B------:R-:W-:Y:S01]  /*6200*/  FSEL R15, R15, UR35, P1 ;  /* 0x000000230f0f7c08 */ /* 0x000fe20008800000 */
[----:B------:R-:W-:Y:S02]  /*6210*/  DFMA R168, R164, R166, R164 ;  /* 0x000000a6a4a8722b */ /* 0x000fe400000000a4 */
[----:B------:R-:W-:Y:S02]  /*6220*/  DMUL R166, R156, R18 ;  /* 0x000000129ca67228 */ /* 0x000fe40000000000 */
[----:B------:R-:W-:Y:S02]  /*6230*/  DMUL R164, R170, R22 ;  /* 0x00000016aaa47228 */ /* 0x000fe40000000000 */
[----:B------:R-:W-:Y:S01]  /*6240*/  DFMA R160, R160, -UR12, R14 ;  /* 0x8000000ca0a07c2b */ /* 0x000fe2000800000e */
[----:B------:R-:W-:Y:S01]  /*6250*/  FSEL R26, R26, UR16, P1 ;  /* 0x000000101a1a7c08 */ /* 0x000fe20008800000 */
[----:B------:R-:W-:Y:S01]  /*6260*/  DFMA R172, -R154, R168, 1 ;  /* 0x3ff000009aac742b */ /* 0x000fe200000001a8 */
[----:B------:R-:W-:Y:S01]  /*6270*/  FSEL R27, R27, UR17, P1 ;  /* 0x000000111b1b7c08 */ /* 0x000fe20008800000 */
[----:B------:R-:W-:-:S02]  /*6280*/  DFMA R166, R158, R16, R166 ;  /* 0x000000109ea6722b */ /* 0x000fc400000000a6 */
[----:B------:R-:W-:-:S03]  /*6290*/  DFMA R164, R24, R22, -R164 ;  /* 0x0000001618a4722b */ /* 0x000fc600000008a4 */
[----:B------:R-:W-:Y:S02]  /*62a0*/  DFMA R112, R112, -UR12, R26 ;  /* 0x8000000c70707c2b */ /* 0x000fe4000800001a */
[----:B------:R-:W-:-:S03]  /*62b0*/  DFMA R172, R168, R172, R168 ;  /* 0x000000aca8ac722b */ /* 0x000fc600000000a8 */
[----:B------:R-:W-:-:S05]  /*62c0*/  DFMA R164, R162, UR10, R164 ;  /* 0x0000000aa2a47c2b */ /* 0x000fca00080000a4 */
[----:B------:R-:W-:-:S05]  /*62d0*/  DMUL R16, R172, R166 ;  /* 0x000000a6ac107228 */ /* 0x000fca0000000000 */
[----:B------:R-:W-:Y:S02]  /*62e0*/  FSEL R24, R164, UR18, P1 ;  /* 0x00000012a4187c08 */ /* 0x000fe40008800000 */
[----:B------:R-:W-:Y:S01]  /*62f0*/  FSEL R25, R165, UR19, P1 ;  /* 0x00000013a5197c08 */ /* 0x000fe20008800000 */
[----:B------:R-:W-:Y:S01]  /*6300*/  DFMA R18, -R154, R16, R166 ;  /* 0x000000109a12722b */ /* 0x000fe200000001a6 */
[----:B------:R-:W-:-:S04]  /*6310*/  FSETP.GEU.AND P1, PT, |R167|, 6.5827683646048100446e-37, PT ;  /* 0x03600000a700780b */ /* 0x000fc80003f2e200 */
[----:B------:R-:W-:Y:S02]  /*6320*/  DFMA R108, R108, -UR12, R24 ;  /* 0x8000000c6c6c7c2b */ /* 0x000fe40008000018 */
[----:B------:R-:W-:Y:S02]  /*6330*/  DADD R24, R106, R112 ;  /* 0x000000006a187229 */ /* 0x000fe40000000070 */
[----:B------:R-:W-:Y:S02]  /*6340*/  DFMA R14, R172, R18, R16 ;  /* 0x00000012ac0e722b */ /* 0x000fe40000000010 */
[----:B------:R-:W-:Y:S02]  /*6350*/  DADD R16, R110, R160 ;  /* 0x000000006e107229 */ /* 0x000fe400000000a0 */
[----:B------:R-:W-:Y:S02]  /*6360*/  DADD R18, R104, R108 ;  /* 0x0000000068127229 */ /* 0x000fe4000000006c */
[----:B------:R-:W-:-:S04]  /*6370*/  DMUL R24, R156, R24 ;  /* 0x000000189c187228 */ /* 0x000fc80000000000 */
[----:B------:R-:W-:Y:S01]  /*6380*/  FFMA R26, RZ, R155, R15 ;  /* 0x0000009bff1a7223 */ /* 0x000fe2000000000f */
[C---:B------:R-:W-:Y:S02]  /*6390*/  DMUL R16, R156.reuse, R16 ;  /* 0x000000109c107228 */ /* 0x040fe40000000000 */
[----:B------:R-:W-:Y:S02]  /*63a0*/  DMUL R18, R156, R18 ;  /* 0x000000129c127228 */ /* 0x000fe40000000000 */
        /* <DEDUP_REMOVED lines=8> */
.L_x_171:
[----:B------:R-:W-:Y:S05]  /*6430*/  BSYNC.RECONVERGENT B2 ;  /* 0x0000000000027941 */ /* 0x000fea0003800200 */
.L_x_170:
[----:B------:R-:W0:Y:S01]  /*6440*/  MUFU.RCP64H R27, R155 ;  /* 0x0000009b001b7308 */ /* 0x000e220000001800 */
[----:B------:R-:W-:Y:S01]  /*6450*/  IMAD.MOV.U32 R26, RZ, RZ, 0x1 ;  /* 0x00000001ff1a7424 */ /* 0x000fe200078e00ff */
[----:B------:R-:W-:Y:S01]  /*6460*/  DMUL R20, R156, R20 ;  /* 0x000000149c147228 */ /* 0x000fe20000000000 */
[----:B------:R-:W-:Y:S07]  /*6470*/  BSSY.RECONVERGENT B2, `(.L_x_172) ;  /* 0x0000014000027945 */ /* 0x000fee0003800200 */
[----:B------:R-:W-:-:S02]  /*6480*/  DFMA R166, R158, R4, R20 ;  /* 0x000000049ea6722b */ /* 0x000fc40000000014 */
[----:B0-----:R-:W-:-:S08]  /*6490*/  DFMA R104, -R154, R26, 1 ;  /* 0x3ff000009a68742b */ /* 0x001fd0000000011a */
[----:B------:R-:W-:Y:S01]  /*64a0*/  FSETP.GEU.AND P1, PT, |R167|, 6.5827683646048100446e-37, PT ;  /* 0x03600000a700780b */ /* 0x000fe20003f2e200 */
        /* <DEDUP_REMOVED lines=16> */
.L_x_173:
[----:B------:R-:W-:Y:S05]  /*65b0*/  BSYNC.RECONVERGENT B2 ;  /* 0x0000000000027941 */ /* 0x000fea0003800200 */
.L_x_172:
[----:B------:R-:W0:Y:S01]  /*65c0*/  MUFU.RCP64H R21, R155 ;  /* 0x0000009b00157308 */ /* 0x000e220000001800 */
[----:B------:R-:W-:Y:S01]  /*65d0*/  HFMA2 R20, -RZ, RZ, 0, 5.9604644775390625e-08 ;  /* 0x00000001ff147431 */ /* 0x000fe200000001ff */
        /* <DEDUP_REMOVED lines=19> */
.L_x_175:
[----:B------:R-:W-:Y:S05]  /*6710*/  BSYNC.RECONVERGENT B2 ;  /* 0x0000000000027941 */ /* 0x000fea0003800200 */
.L_x_174:
[----:B------:R-:W-:Y:S01]  /*6720*/  DMUL R106, R4, R4 ;  /* 0x00000004046a7228 */ /* 0x000fe20000000000 */
[----:B------:R-:W-:Y:S01]  /*6730*/  IMAD.MOV.U32 R2, RZ, RZ, 0x0 ;  /* 0x00000000ff027424 */ /* 0x000fe200078e00ff */
[----:B------:R-:W-:Y:S01]  /*6740*/  DMUL R22, R158, 19 ;  /* 0x403300009e167828 */ /* 0x000fe20000000000 */
[----:B------:R-:W-:Y:S01]  /*6750*/  MOV R3, 0x3fe00000 ;  /* 0x3fe0000000037802 */ /* 0x000fe20000000f00 */
[----:B------:R-:W-:Y:S01]  /*6760*/  DMUL R104, R70, 11 ;  /* 0x4026000046687828 */ /* 0x000fe20000000000 */
[----:B------:R-:W-:Y:S01]  /*6770*/  UMOV UR38, 0xbca1af28 ;  /* 0xbca1af2800267882 */ /* 0x000fe20000000000 */
[----:B------:R-:W-:Y:S01]  /*6780*/  DMUL R110, R158, 5.5 ;  /* 0x401600009e6e7828 */ /* 0x000fe20000000000 */
[----:B------:R-:W-:Y:S01]  /*6790*/  UMOV UR39, 0x3faaf286 ;  /* 0x3faaf28600277882 */ /* 0x000fe20000000000 */
[----:B------:R-:W-:Y:S01]  /*67a0*/  DFMA R20, R14, R14, R106 ;  /* 0x0000000e0e14722b */ /* 0x000fe2000000006a */
[----:B------:R-:W-:Y:S01]  /*67b0*/  UMOV UR40, 0x6a819a9e ;  /* 0x6a819a9e00287882 */ /* 0x000fe20000000000 */
[----:B------:R-:W-:Y:S01]  /*67c0*/  UMOV UR41, 0x3f89aa06 ;  /* 0x3f89aa0600297882 */ /* 0x000fe20000000000 */
[----:B------:R-:W-:Y:S01]  /*67d0*/  UMOV UR42, 0x18618619 ;  /* 0x18618619002a7882 */ /* 0x000fe20000000000 */
[----:B------:R-:W-:-:S04]  /*67e0*/  UMOV UR43, 0x3fa86186 ;  /* 0x3fa86186002b7882 */ /* 0x000fc80000000000 */
[----:B------:R-:W-:-:S08]  /*67f0*/  DFMA R20, R26, R26, R20 ;  /* 0x0000001a1a14722b */ /* 0x000fd00000000014 */
[----:B------:R-:W-:Y:S02]  /*6800*/  DFMA R108, R22, R20, -R104 ;  /* 0x00000014166c722b */ /* 0x000fe40000000868 */
[----:B------:R-:W-:Y:S01]  /*6810*/  DMUL R104, R176, R4 ;  /* 0x00000004b0687228 */ /* 0x000fe20000000000 */
[----:B------:R-:W-:Y:S01]  /*6820*/  IMAD.U32 R22, RZ, RZ, UR20 ;  /* 0x00000014ff167e24 */ /* 0x000fe2000f8e00ff */
[----:B------:R-:W-:Y:S01]  /*6830*/  DMUL R112, R20, R110 ;  /* 0x0000006e14707228 */ /* 0x000fe20000000000 */
[----:B------:R-:W-:-:S03]  /*6840*/  MOV R23, UR21 ;  /* 0x0000001500177c02 */ /* 0x000fc60008000f00 */
[----:B------:R-:W-:Y:S02]  /*6850*/  DADD R108, -R54, R108 ;  /* 0x00000000366c7229 */ /* 0x000fe4000000016c */
[----:B------:R-:W-:Y:S02]  /*6860*/  DFMA R110, R180, R14, R104 ;  /* 0x0000000eb46e722b */ /* 0x000fe40000000068 */
[----:B------:R-:W-:Y:S02]  /*6870*/  DFMA R22, -R2, R22, 1 ;  /* 0x3ff000000216742b */ /* 0x000fe40000000116 */
[----:B------:R-:W-:Y:S02]  /*6880*/  DFMA R112, R70, 3, -R112 ;  /* 0x400800004670782b */ /* 0x000fe40000000870 */
[----:B------:R-:W-:Y:S02]  /*6890*/  DFMA R108, R108, UR20, R54 ;  /* 0x000000146c6c7c2b */ /* 0x000fe40008000036 */
[----:B------:R-:W-:-:S02]  /*68a0*/  DFMA R110, R178, R26, R110 ;  /* 0x0000001ab26e722b */ /* 0x000fc4000000006e */
[----:B------:R-:W-:Y:S02]  /*68b0*/  DMUL R54, R22, 38 ;  /* 0x4043000016367828 */ /* 0x000fe40000000000 */
[----:B------:R-:W-:Y:S02]  /*68c0*/  DADD R112, -R52, R112 ;  /* 0x0000000034707229 */ /* 0x000fe40000000170 */
[----:B------:R-:W-:Y:S02]  /*68d0*/  DFMA R160, -R180, R14, -R104 ;  /* 0x0000000eb4a0722b */ /* 0x000fe40000000968 */
[----:B------:R-:W-:Y:S02]  /*68e0*/  DMUL R70, R70, UR38 ;  /* 0x0000002646467c28 */ /* 0x000fe40008000000 */
[----:B------:R-:W-:Y:S02]  /*68f0*/  DFMA R108, R110, R54, R108 ;  /* 0x000000366e6c722b */ /* 0x000fe4000000006c */
[----:B------:R-:W-:-:S02]  /*6900*/  DFMA R110, R112, UR20, R52 ;  /* 0x00000014706e7c2b */ /* 0x000fc40008000034 */
[----:B------:R-:W-:Y:S02]  /*6910*/  DFMA R160, R178, -R26, R160 ;  /* 0x8000001ab2a0722b */ /* 0x000fe400000000a0 */
[----:B------:R-:W-:-:S08]  /*6920*/  DMUL R52, R22, 11 ;  /* 0x4026000016347828 */ /* 0x000fd00000000000 */
[----:B------:R-:W-:Y:S02]  /*6930*/  DFMA R110, R160, R52, R110 ;  /* 0x00000034a06e722b */ /* 0x000fe4000000006e */
[----:B------:R-:W-:-:S08]  /*6940*/  DFMA R52, R108, -UR40, R70 ;  /* 0x800000286c347c2b */ /* 0x000fd00008000046 */
[----:B------:R-:W-:-:S07]  /*6950*/  DFMA R164, R110, UR42, R52 ;  /* 0x0000002a6ea47c2b */ /* 0x000fce0008000034 */
[----:B------:R0:W-:Y:S04]  /*6960*/  STG.E.64 desc[UR24][R128.64], R164 ;  /* 0x000000a480007986 */ /* 0x0001e8000c101b18 */
[----:B------:R-:W2:Y:S01]  /*6970*/  LDG.E R173, desc[UR24][R150.64] ;  /* 0x0000001896ad7981 */ /* 0x000ea2000c1e1900 */
[----:B------:R-:W-:Y:S01]  /*6980*/  UMOV UR4, 0x55555555 ;  /* 0x5555555500047882 */ /* 0x000fe20000000000 */
[----:B------:R-:W-:Y:S01]  /*6990*/  UMOV UR5, 0x3fe55555 ;  /* 0x3fe5555500057882 */ /* 0x000fe20000000000 */
[C---:B------:R-:W-:Y:S01]  /*69a0*/  DADD R112, R14.reuse, R14 ;  /* 0x000000000e707229 */ /* 0x040fe2000000000e */
[----:B------:R-:W-:Y:S01]  /*69b0*/  UMOV UR44, 0xb4812d20 ;  /* 0xb4812d20002c7882 */ /* 0x000fe20000000000 */
[----:B------:R-:W-:Y:S01]  /*69c0*/  DMUL R52, R14, -UR4 ;  /* 0x800000040e347c28 */ /* 0x000fe20008000000 */
[----:B------:R-:W-:Y:S01]  /*69d0*/  UMOV UR45, 0x3f72d204 ;  /* 0x3f72d204002d7882 */ /* 0x000fe20000000000 */
[----:B------:R-:W-:Y:S01]  /*69e0*/  DADD R160, R176, R176 ;  /* 0x00000000b0a07229 */ /* 0x000fe200000000b0 */
[----:B------:R-:W-:Y:S01]  /*69f0*/  UMOV UR46, 0x1041040f ;  /* 0x1041040f002e7882 */ /* 0x000fe20000000000 */
[----:B------:R-:W-:Y:S01]  /*6a00*/  DMUL R162, R180, 4 ;  /* 0x40100000b4a27828 */ /* 0x000fe20000000000 */
[----:B------:R-:W-:Y:S01]  /*6a10*/  UMOV UR47, 0x3f904104 ;  /* 0x3f904104002f7882 */ /* 0x000fe20000000000 */
[----:B------:R-:W-:Y:S01]  /*6a20*/  DFMA R112, R112, R14, -R106 ;  /* 0x0000000e7070722b */ /* 0x000fe2000000086a */
[----:B------:R-:W-:Y:S01]  /*6a30*/  UMOV UR48, 0x9999999a ;  /* 0x9999999a00307882 */ /* 0x000fe20000000000 */
[----:B------:R-:W-:Y:S01]  /*6a40*/  DFMA R54, R158, R52, -R96 ;  /* 0x000000349e36722b */ /* 0x000fe20000000860 */
[----:B------:R-:W-:Y:S01]  /*6a50*/  UMOV UR49, 0x3fb99999 ;  /* 0x3fb9999900317882 */ /* 0x000fe20000000000 */
[----:B0-----:R-:W-:Y:S01]  /*6a60*/  DADD R164, R180, R180 ;  /* 0x00000000b4a47229 */ /* 0x001fe200000000b4 */
[----:B------:R-:W-:Y:S01]  /*6a70*/  UMOV UR50, 0x1c71c71c ;  /* 0x1c71c71c00327882 */ /* 0x000fe20000000000 */
[----:B------:R-:W-:Y:S01]  /*6a80*/  DMUL R166, R160, R4 ;  /* 0x00000004a0a67228 */ /* 0x000fe20000000000 */
[----:B------:R-:W-:Y:S01]  /*6a90*/  UMOV UR51, 0x3fac71c7 ;  /* 0x3fac71c700337882 */ /* 0x000fe20000000000 */
[----:B------:R-:W-:-:S02]  /*6aa0*/  DFMA R160, R8, -R2, 1 ;  /* 0x3ff0000008a0742b */ /* 0x000fc40000000802 */
[----:B------:R-:W-:Y:S02]  /*6ab0*/  DFMA R96, R54, R8, R96 ;  /* 0x000000083660722b */ /* 0x000fe40000000060 */
[----:B------:R-:W-:Y:S02]  /*6ac0*/  DFMA R54, -R26, R26, R112 ;  /* 0x0000001a1a36722b */ /* 0x000fe40000000170 */
[----:B------:R-:W-:Y:S02]  /*6ad0*/  DMUL R112, R180, -UR4 ;  /* 0x80000004b4707c28 */ /* 0x000fe40008000000 */
[----:B------:R-:W-:Y:S02]  /*6ae0*/  DADD R168, R178, R178 ;  /* 0x00000000b2a87229 */ /* 0x000fe400000000b2 */
[----:B------:R-:W-:Y:S02]  /*6af0*/  DFMA R164, R164, -R14, R104 ;  /* 0x8000000ea4a4722b */ /* 0x000fe40000000068 */
[----:B------:R-:W-:-:S02]  /*6b00*/  DFMA R128, R158, R54, -R74 ;  /* 0x000000369e80722b */ /* 0x000fc4000000084a */
[----:B------:R-:W-:Y:S02]  /*6b10*/  DFMA R162, R162, R14, -R166 ;  /* 0x0000000ea2a2722b */ /* 0x000fe400000008a6 */
[----:B------:R-:W-:Y:S02]  /*6b20*/  DFMA R96, R112, R160, R96 ;  /* 0x000000a07060722b */ /* 0x000fe40000000060 */
[----:B------:R-:W-:Y:S02]  /*6b30*/  DFMA R164, R178, R26, R164 ;  /* 0x0000001ab2a4722b */ /* 0x000fe400000000a4 */
[----:B------:R-:W-:Y:S02]  /*6b40*/  DFMA R112, R128, UR20, R74 ;  /* 0x0000001480707c2b */ /* 0x000fe4000800004a */
[----:B------:R-:W-:Y:S01]  /*6b50*/  DADD R128, R98, R180 ;  /* 0x0000000062807229 */ /* 0x000fe200000000b4 */
[----:B------:R-:W2:Y:S01]  /*6b60*/  LDC.64 R74, c[0x0][0x388] ;  /* 0x0000e200ff4a7b82 */ /* 0x000ea20000000a00 */
[----:B------:R-:W-:-:S02]  /*6b70*/  DFMA R98, R72, -UR20, R72 ;  /* 0x8000001448627c2b */ /* 0x000fc40008000048 */
[----:B------:R-:W-:Y:S02]  /*6b80*/  DFMA R162, R168, -R26, R162 ;  /* 0x8000001aa8a2722b */ /* 0x000fe400000000a2 */
[----:B------:R-:W-:-:S04]  /*6b90*/  DFMA R72, R108, -UR44, R70 ;  /* 0x8000002c6c487c2b */ /* 0x000fc80008000046 */
[C---:B------:R-:W-:Y:S02]  /*6ba0*/  DFMA R98, R22.reuse, R164, R98 ;  /* 0x000000a41662722b */ /* 0x040fe40000000062 */
[----:B------:R-:W-:Y:S02]  /*6bb0*/  DFMA R112, R22, R162, R112 ;  /* 0x000000a21670722b */ /* 0x000fe40000000070 */
[----:B------:R-:W-:Y:S02]  /*6bc0*/  DADD R162, R128, -R96 ;  /* 0x0000000080a27229 */ /* 0x000fe40000000860 */
[----:B------:R-:W-:-:S04]  /*6bd0*/  DFMA R164, R110, -UR46, R72 ;  /* 0x8000002e6ea47c2b */ /* 0x000fc80008000048 */
[----:B------:R-:W-:-:S04]  /*6be0*/  DADD R72, R112, -R98 ;  /* 0x0000000070487229 */ /* 0x000fc80000000862 */
[----:B------:R-:W-:-:S08]  /*6bf0*/  DFMA R162, R162, UR48, R164 ;  /* 0x00000030a2a27c2b */ /* 0x000fd000080000a4 */
[----:B------:R-:W-:Y:S01]  /*6c00*/  DFMA R170, R72, UR50, R162 ;  /* 0x0000003248aa7c2b */ /* 0x000fe200080000a2 */
[----:B--2---:R-:W-:-:S06]  /*6c10*/  IMAD.WIDE R172, R173, 0x8, R74 ;  /* 0x00000008adac7825 */ /* 0x004fcc00078e024a */
[----:B------:R0:W-:Y:S04]  /*6c20*/  STG.E.64 desc[UR24][R172.64], R170 ;  /* 0x000000aaac007986 */ /* 0x0001e8000c101b18 */
[----:B------:R-:W2:Y:S01]  /*6c30*/  LDG.E R183, desc[UR24][R152.64] ;  /* 0x0000001898b77981 */ /* 0x000ea2000c1e1900 */
[----:B------:R-:W-:-:S08]  /*6c40*/  DADD R162, -R128, R96 ;  /* 0x0000000080a27229 */ /* 0x000fd00000000160 */
[----:B------:R-:W-:-:S08]  /*6c50*/  DFMA R162, R162, UR48, R164 ;  /* 0x00000030a2a27c2b */ /* 0x000fd000080000a4 */
[----:B------:R-:W-:Y:S02]  /*6c60*/  DFMA R174, R72, UR50, R162 ;  /* 0x0000003248ae7c2b */ /* 0x000fe400080000a2 */
[----:B------:R-:W-:-:S08]  /*6c70*/  DMUL R72, R4, -UR4 ;  /* 0x8000000404487c28 */ /* 0x000fd00008000000 */
[----:B------:R-:W-:Y:S02]  /*6c80*/  DFMA R162, R158, R72, -R66 ;  /* 0x000000489ea2722b */ /* 0x000fe40000000842 */
[----:B------:R-:W-:-:S06]  /*6c90*/  DFMA R106, -R26, R26, R106 ;  /* 0x0000001a1a6a722b */ /* 0x000fcc000000016a */
[----:B------:R-:W-:Y:S01]  /*6ca0*/  DFMA R162, R162, R8, R66 ;  /* 0x00000008a2a2722b */ /* 0x000fe20000000042 */
[----:B--2---:R-:W-:-:S05]  /*6cb0*/  IMAD.WIDE R182, R183, 0x8, R74 ;  /* 0x00000008b7b67825 */ /* 0x004fca00078e024a */
[----:B------:R1:W-:Y:S04]  /*6cc0*/  STG.E.64 desc[UR24][R182.64], R174 ;  /* 0x000000aeb6007986 */ /* 0x0003e8000c101b18 */
[----:B------:R-:W2:Y:S01]  /*6cd0*/  LDG.E R185, desc[UR24][R146.64] ;  /* 0x0000001892b97981 */ /* 0x000ea2000c1e1900 */
[----:B------:R-:W-:Y:S01]  /*6ce0*/  DMUL R66, R176, -UR4 ;  /* 0x80000004b0427c28 */ /* 0x000fe20008000000 */
[----:B------:R-:W-:Y:S01]  /*6cf0*/  UMOV UR52, 0x1c71c71d ;  /* 0x1c71c71d00347882 */ /* 0x000fe20000000000 */
[----:B0-----:R-:W-:Y:S01]  /*6d00*/  DFMA R170, R158, R106, -R94 ;  /* 0x0000006a9eaa722b */ /* 0x001fe2000000085e */
[----:B------:R-:W-:Y:S01]  /*6d10*/  UMOV UR53, 0x3f9c71c7 ;  /* 0x3f9c71c700357882 */ /* 0x000fe20000000000 */
[----:B------:R-:W-:Y:S01]  /*6d20*/  DADD R68, R68, R176 ;  /* 0x0000000044447229 */ /* 0x000fe200000000b0 */
[----:B------:R-:W-:Y:S01]  /*6d30*/  UMOV UR54, 0x55555555 ;  /* 0x5555555500367882 */ /* 0x000fe20000000000 */
[----:B------:R-:W-:Y:S01]  /*6d40*/  DFMA R166, R168, -R26, R166 ;  /* 0x8000001aa8a6722b */ /* 0x000fe200000000a6 */
[----:B------:R-:W-:Y:S01]  /*6d50*/  UMOV UR55, 0x3fb55555 ;  /* 0x3fb5555500377882 */ /* 0x000fe20000000000 */
[----:B------:R-:W-:-:S02]  /*6d60*/  DFMA R162, R160, R66, R162 ;  /* 0x00000042a0a2722b */ /* 0x000fc400000000a2 */
[----:B------:R-:W-:Y:S02]  /*6d70*/  DFMA R88, R88, -UR20, R88 ;  /* 0x8000001458587c2b */ /* 0x000fe40008000058 */
[----:B------:R-:W-:Y:S02]  /*6d80*/  DFMA R104, R178, R26, -R104 ;  /* 0x0000001ab268722b */ /* 0x000fe40000000868 */
[----:B------:R-:W-:Y:S02]  /*6d90*/  DFMA R94, R170, UR20, R94 ;  /* 0x00000014aa5e7c2b */ /* 0x000fe4000800005e */
[----:B------:R-:W-:Y:S02]  /*6da0*/  DADD R66, R68, -R162 ;  /* 0x0000000044427229 */ /* 0x000fe400000008a2 */
[----:B------:R-:W-:Y:S02]  /*6db0*/  DADD R168, -R112, R98 ;  /* 0x0000000070a87229 */ /* 0x000fe40000000162 */
[----:B------:R-:W-:-:S02]  /*6dc0*/  DFMA R88, R22, R104, R88 ;  /* 0x000000681658722b */ /* 0x000fc40000000058 */
[----:B------:R-:W-:Y:S02]  /*6dd0*/  DFMA R94, R22, R166, R94 ;  /* 0x000000a6165e722b */ /* 0x000fe4000000005e */
[----:B------:R-:W-:-:S06]  /*6de0*/  DFMA R66, R66, UR48, R164 ;  /* 0x0000003042427c2b */ /* 0x000fcc00080000a4 */
[----:B------:R-:W-:Y:S02]  /*6df0*/  DADD R104, R94, -R88 ;  /* 0x000000005e687229 */ /* 0x000fe40000000858 */
[----:B------:R-:W-:-:S08]  /*6e00*/  DFMA R66, R168, UR52, R66 ;  /* 0x00000034a8427c2b */ /* 0x000fd00008000042 */
[----:B------:R-:W-:Y:S01]  /*6e10*/  DFMA R166, R104, UR54, R66 ;  /* 0x0000003668a67c2b */ /* 0x000fe20008000042 */
[----:B--2---:R-:W-:-:S06]  /*6e20*/  IMAD.WIDE R170, R185, 0x8, R74 ;  /* 0x00000008b9aa7825 */ /* 0x004fcc00078e024a */
[----:B------:R0:W-:Y:S04]  /*6e30*/  STG.E.64 desc[UR24][R170.64], R166 ;  /* 0x000000a6aa007986 */ /* 0x0001e8000c101b18 */
[----:B-1----:R-:W2:Y:S01]  /*6e40*/  LDG.E R175, desc[UR24][R148.64] ;  /* 0x0000001894af7981 */ /* 0x002ea2000c1e1900 */
[----:B------:R-:W-:-:S08]  /*6e50*/  DADD R66, -R68, R162 ;  /* 0x0000000044427229 */ /* 0x000fd000000001a2 */
[----:B------:R-:W-:-:S08]  /*6e60*/  DFMA R66, R66, UR48, R164 ;  /* 0x0000003042427c2b */ /* 0x000fd000080000a4 */
[----:B------:R-:W-:-:S08]  /*6e70*/  DFMA R66, R168, UR52, R66 ;  /* 0x00000034a8427c2b */ /* 0x000fd00008000042 */
[----:B------:R-:W-:Y:S02]  /*6e80*/  DFMA R172, R104, UR54, R66 ;  /* 0x0000003668ac7c2b */ /* 0x000fe40008000042 */
[----:B------:R-:W-:-:S08]  /*6e90*/  DMUL R66, R26, -UR4 ;  /* 0x800000041a427c28 */ /* 0x000fd00008000000 */
[----:B------:R-:W-:Y:S01]  /*6ea0*/  DFMA R104, R158, R66, -R62 ;  /* 0x000000429e68722b */ /* 0x000fe2000000083e */
[----:B--2---:R-:W-:-:S05]  /*6eb0*/  IMAD.WIDE R174, R175, 0x8, R74 ;  /* 0x00000008afae7825 */ /* 0x004fca00078e024a */
[----:B------:R1:W-:Y:S04]  /*6ec0*/  STG.E.64 desc[UR24][R174.64], R172 ;  /* 0x000000acae007986 */ /* 0x0003e8000c101b18 */
[----:B------:R-:W2:Y:S01]  /*6ed0*/  LDG.E R183, desc[UR24][R142.64] ;  /* 0x000000188eb77981 */ /* 0x000ea2000c1e1900 */
[----:B0-----:R-:W-:Y:S02]  /*6ee0*/  DMUL R166, R178, -UR4 ;  /* 0x80000004b2a67c28 */ /* 0x001fe40008000000 */
[----:B------:R-:W-:Y:S02]  /*6ef0*/  DFMA R104, R104, R8, R62 ;  /* 0x000000086868722b */ /* 0x000fe4000000003e */
[----:B------:R-:W-:-:S06]  /*6f00*/  DADD R64, R64, R178 ;  /* 0x0000000040407229 */ /* 0x000fcc00000000b2 */
[----:B------:R-:W-:Y:S02]  /*6f10*/  DFMA R160, R160, R166, R104 ;  /* 0x000000a6a0a0722b */ /* 0x000fe40000000068 */
[----:B------:R-:W-:-:S06]  /*6f20*/  DADD R104, -R94, R88 ;  /* 0x000000005e687229 */ /* 0x000fcc0000000158 */
[----:B------:R-:W-:-:S08]  /*6f30*/  DADD R62, R64, -R160 ;  /* 0x00000000403e7229 */ /* 0x000fd000000008a0 */
[----:B------:R-:W-:-:S08]  /*6f40*/  DFMA R62, R62, UR48, R164 ;  /* 0x000000303e3e7c2b */ /* 0x000fd000080000a4 */
        /* <DEDUP_REMOVED lines=8> */
[----:B------:R-:W-:Y:S01]  /*6fd0*/  DFMA R170, R104, UR54, R170 ;  /* 0x0000003668aa7c2b */ /* 0x000fe200080000aa */
[----:B------:R-:W-:Y:S01]  /*6fe0*/  UMOV UR56, 0xd801b600 ;  /* 0xd801b60000387882 */ /* 0x000fe20000000000 */
[----:B------:R-:W-:Y:S02]  /*6ff0*/  UMOV UR57, 0x3f6b6006 ;  /* 0x3f6b600600397882 */ /* 0x000fe40000000000 */
[----:B------:R-:W-:Y:S01]  /*7000*/  DFMA R70, R108, UR56, R70 ;  /* 0x000000386c467c2b */ /* 0x000fe20008000046 */
[----:B------:R-:W-:Y:S01]  /*7010*/  UMOV UR58, 0x10410410 ;  /* 0x10410410003a7882 */ /* 0x000fe20000000000 */
[----:B------:R-:W-:Y:S01]  /*7020*/  UMOV UR59, 0x3f704104 ;  /* 0x3f704104003b7882 */ /* 0x000fe20000000000 */
[----:B------:R-:W-:-:S05]  /*7030*/  DADD R108, R128, R68 ;  /* 0x00000000806c7229 */ /* 0x000fca0000000044 */
[----:B------:R-:W-:Y:S02]  /*7040*/  DFMA R110, R110, UR58, R70 ;  /* 0x0000003a6e6e7c2b */ /* 0x000fe40008000046 */
[----:B------:R-:W-:-:S06]  /*7050*/  DADD R164, R96, R162 ;  /* 0x0000000060a47229 */ /* 0x000fcc00000000a2 */
[----:B0-----:R-:W-:Y:S01]  /*7060*/  DFMA R62, R108, UR48, R110 ;  /* 0x000000306c3e7c2b */ /* 0x001fe2000800006e */
[----:B------:R-:W-:Y:S01]  /*7070*/  UMOV UR60, 0x9999999a ;  /* 0x9999999a003c7882 */ /* 0x000fe20000000000 */
[----:B--2---:R-:W-:-:S05]  /*7080*/  IMAD.WIDE R104, R173, 0x8, R74 ;  /* 0x00000008ad687825 */ /* 0x004fca00078e024a */
[----:B------:R0:W-:Y:S04]  /*7090*/  STG.E.64 desc[UR24][R104.64], R170 ;  /* 0x000000aa68007986 */ /* 0x0001e8000c101b18 */
[----:B------:R-:W2:Y:S01]  /*70a0*/  LDG.E R169, desc[UR24][R138.64] ;  /* 0x000000188aa97981 */ /* 0x000ea2000c1e1900 */
[----:B------:R-:W-:Y:S01]  /*70b0*/  UMOV UR61, 0x3f999999 ;  /* 0x3f999999003d7882 */ /* 0x000fe20000000000 */
[----:B------:R-:W-:Y:S01]  /*70c0*/  UMOV UR62, 0x1c71c71d ;  /* 0x1c71c71d003e7882 */ /* 0x000fe20000000000 */
[----:B------:R-:W-:Y:S01]  /*70d0*/  DFMA R70, R164, UR60, R62 ;  /* 0x0000003ca4467c2b */ /* 0x000fe2000800003e */
[----:B------:R-:W-:Y:S01]  /*70e0*/  UMOV UR63, 0x3f8c71c7 ;  /* 0x3f8c71c7003f7882 */ /* 0x000fe20000000000 */
[----:B------:R-:W-:Y:S01]  /*70f0*/  DMUL R62, R4, R14 ;  /* 0x0000000e043e7228 */ /* 0x000fe20000000000 */
[----:B------:R-:W-:Y:S01]  /*7100*/  UMOV UR64, 0x55555554 ;  /* 0x5555555400407882 */ /* 0x000fe20000000000 */
[----:B------:R-:W-:Y:S01]  /*7110*/  UMOV UR65, 0x3fa55555 ;  /* 0x3fa5555500417882 */ /* 0x000fe20000000000 */
[----:B------:R-:W-:-:S02]  /*7120*/  DFMA R90, R90, -R8, R90 ;  /* 0x800000085a5a722b */ /* 0x000fc4000000005a */
[----:B0-----:R-:W-:Y:S02]  /*7130*/  DMUL R104, R180, R4 ;  /* 0x00000004b4687228 */ /* 0x001fe40000000000 */
[----:B------:R-:W-:Y:S02]  /*7140*/  DFMA R166, R112, UR52, R70 ;  /* 0x0000003470a67c2b */ /* 0x000fe40008000046 */
[----:B------:R-:W-:Y:S02]  /*7150*/  DFMA R70, R158, R62, -R102 ;  /* 0x0000003e9e46722b */ /* 0x000fe40000000866 */
[----:B------:R-:W-:Y:S02]  /*7160*/  DFMA R58, R58, -R8, R58 ;  /* 0x800000083a3a722b */ /* 0x000fe4000000003a */
[----:B------:R-:W-:Y:S02]  /*7170*/  DFMA R104, R176, R14, R104 ;  /* 0x0000000eb068722b */ /* 0x000fe40000000068 */
[----:B------:R-:W-:-:S02]  /*7180*/  DFMA R166, R98, UR62, R166 ;  /* 0x0000003e62a67c2b */ /* 0x000fc400080000a6 */
[----:B------:R-:W-:Y:S02]  /*7190*/  DFMA R70, R70, UR20, R102 ;  /* 0x0000001446467c2b */ /* 0x000fe40008000066 */
[----:B------:R-:W-:-:S04]  /*71a0*/  DADD R102, R90, -R58 ;  /* 0x000000005a667229 */ /* 0x000fc8000000083a */
[----:B------:R-:W-:Y:S02]  /*71b0*/  DFMA R166, R94, UR54, R166 ;  /* 0x000000365ea67c2b */ /* 0x000fe400080000a6 */
[----:B------:R-:W-:-:S06]  /*71c0*/  DFMA R70, R22, R104, R70 ;  /* 0x000000681646722b */ /* 0x000fcc0000000046 */
[----:B------:R-:W-:-:S08]  /*71d0*/  DFMA R166, R88, UR64, R166 ;  /* 0x0000004058a67c2b */ /* 0x000fd000080000a6 */
[----:B------:R-:W-:-:S08]  /*71e0*/  DFMA R166, R70, 0.25, R166 ;  /* 0x3fd0000046a6782b */ /* 0x000fd000000000a6 */
[----:B------:R-:W-:Y:S01]  /*71f0*/  DFMA R102, R102, 0.125, R166 ;  /* 0x3fc000006666782b */ /* 0x000fe200000000a6 */
[----:B------:R-:W-:Y:S01]  /*7200*/  UMOV UR66, 0x9999999a ;  /* 0x9999999a00427882 */ /* 0x000fe20000000000 */
[----:B------:R-:W-:Y:S01]  /*7210*/  UMOV UR67, 0x3fb99999 ;  /* 0x3fb9999900437882 */ /* 0x000fe20000000000 */
[----:B--2---:R-:W-:-:S05]  /*7220*/  IMAD.WIDE R104, R169, 0x8, R74 ;  /* 0x00000008a9687825 */ /* 0x004fca00078e024a */
[----:B------:R0:W-:Y:S04]  /*7230*/  STG.E.64 desc[UR24][R104.64], R102 ;  /* 0x0000006668007986 */ /* 0x0001e8000c101b18 */
[----:B------:R-:W2:Y:S01]  /*7240*/  LDG.E R167, desc[UR24][R140.64] ;  /* 0x000000188ca77981 */ /* 0x000ea2000c1e1900 */
[----:B------:R-:W-:Y:S01]  /*7250*/  DFMA R108, R108, -UR66, R110 ;  /* 0x800000426c6c7c2b */ /* 0x000fe2000800006e */
[----:B------:R-:W-:Y:S01]  /*7260*/  UMOV UR68, 0x9999999a ;  /* 0x9999999a00447882 */ /* 0x000fe20000000000 */
[----:B------:R-:W-:-:S06]  /*7270*/  UMOV UR69, 0x3f999999 ;  /* 0x3f99999900457882 */ /* 0x000fcc0000000000 */
[----:B------:R-:W-:Y:S02]  /*7280*/  DFMA R108, R164, -UR68, R108 ;  /* 0x80000044a46c7c2b */ /* 0x000fe4000800006c */
[----:B------:R-:W-:-:S06]  /*7290*/  DADD R164, -R90, R58 ;  /* 0x000000005aa47229 */ /* 0x000fcc000000013a */
[----:B------:R-:W-:-:S08]  /*72a0*/  DFMA R108, R112, UR52, R108 ;  /* 0x00000034706c7c2b */ /* 0x000fd0000800006c */
[----:B------:R-:W-:-:S08]  /*72b0*/  DFMA R108, R98, UR62, R108 ;  /* 0x0000003e626c7c2b */ /* 0x000fd0000800006c */
[----:B------:R-:W-:-:S08]  /*72c0*/  DFMA R108, R94, UR54, R108 ;  /* 0x000000365e6c7c2b */ /* 0x000fd0000800006c */
[----:B------:R-:W-:-:S08]  /*72d0*/  DFMA R108, R88, UR64, R108 ;  /* 0x00000040586c7c2b */ /* 0x000fd0000800006c */
[----:B------:R-:W-:-:S08]  /*72e0*/  DFMA R108, R70, 0.25, R108 ;  /* 0x3fd00000466c782b */ /* 0x000fd0000000006c */
[----:B------:R-:W-:Y:S02]  /*72f0*/  DFMA R108, R164, 0.125, R108 ;  /* 0x3fc00000a46c782b */ /* 0x000fe4000000006c */
[----:B0-----:R-:W-:Y:S01]  /*7300*/  DADD R104, R128, -R68 ;  /* 0x0000000080687229 */ /* 0x001fe20000000844 */
[----:B--2---:R-:W-:-:S05]  /*7310*/  IMAD.WIDE R102, R167, 0x8, R74 ;  /* 0x00000008a7667825 */ /* 0x004fca00078e024a */
[----:B------:R0:W-:Y:S04]  /*7320*/  STG.E.64 desc[UR24][R102.64], R108 ;  /* 0x0000006c66007986 */ /* 0x0001e8000c101b18 */
[----:B------:R-:W0:Y:S01]  /*7330*/  LDG.E R167, desc[UR24][R134.64] ;  /* 0x0000001886a77981 */ /* 0x000e22000c1e1900 */
[----:B------:R-:W-:Y:S02]  /*7340*/  DADD R164, R96, -R162 ;  /* 0x0000000060a47229 */ /* 0x000fe400000008a2 */
[----:B------:R-:W-:-:S08]  /*7350*/  DFMA R104, R104, UR48, R110 ;  /* 0x0000003068687c2b */ /* 0x000fd0000800006e */
[----:B------:R-:W-:Y:S02]  /*7360*/  DFMA R104, R164, UR60, R104 ;  /* 0x0000003ca4687c2b */ /* 0x000fe40008000068 */
[----:B------:R-:W-:-:S06]  /*7370*/  DADD R164, R90, R58 ;  /* 0x000000005aa47229 */ /* 0x000fcc000000003a */
[----:B------:R-:W-:-:S08]  /*7380*/  DFMA R104, R112, UR52, R104 ;  /* 0x0000003470687c2b */ /* 0x000fd00008000068 */
[----:B------:R-:W-:-:S08]  /*7390*/  DFMA R104, R98, UR62, R104 ;  /* 0x0000003e62687c2b */ /* 0x000fd00008000068 */
[----:B------:R-:W-:-:S08]  /*73a0*/  DFMA R104, R94, UR54, R104 ;  /* 0x000000365e687c2b */ /* 0x000fd00008000068 */
[----:B------:R-:W-:-:S08]  /*73b0*/  DFMA R104, R88, UR64, R104 ;  /* 0x0000004058687c2b */ /* 0x000fd00008000068 */
[----:B------:R-:W-:-:S08]  /*73c0*/  DFMA R104, R70, -0.25, R104 ;  /* 0xbfd000004668782b */ /* 0x000fd00000000068 */
[----:B------:R-:W-:Y:S01]  /*73d0*/  DFMA R104, R164, 0.125, R104 ;  /* 0x3fc00000a468782b */ /* 0x000fe20000000068 */
[----:B0-----:R-:W-:-:S06]  /*73e0*/  IMAD.WIDE R102, R167, 0x8, R74 ;  /* 0x00000008a7667825 */ /* 0x001fcc00078e024a */
[----:B------:R0:W-:Y:S04]  /*73f0*/  STG.E.64 desc[UR24][R102.64], R104 ;  /* 0x0000006866007986 */ /* 0x0001e8000c101b18 */
[----:B------:R-:W0:Y:S01]  /*7400*/  LDG.E R169, desc[UR24][R136.64] ;  /* 0x0000001888a97981 */ /* 0x000e22000c1e1900 */
[----:B------:R-:W-:Y:S02]  /*7410*/  DADD R108, -R128, R68 ;  /* 0x00000000806c7229 */ /* 0x000fe40000000144 */
[----:B------:R-:W-:-:S06]  /*7420*/  DADD R166, -R96, R162 ;  /* 0x0000000060a67229 */ /* 0x000fcc00000001a2 */
[----:B------:R-:W-:-:S08]  /*7430*/  DFMA R108, R108, UR48, R110 ;  /* 0x000000306c6c7c2b */ /* 0x000fd0000800006e */
[----:B------:R-:W-:-:S08]  /*7440*/  DFMA R108, R166, UR60, R108 ;  /* 0x0000003ca66c7c2b */ /* 0x000fd0000800006c */
[----:B------:R-:W-:-:S08]  /*7450*/  DFMA R108, R112, UR52, R108 ;  /* 0x00000034706c7c2b */ /* 0x000fd0000800006c */
[----:B------:R-:W-:-:S08]  /*7460*/  DFMA R108, R98, UR62, R108 ;  /* 0x0000003e626c7c2b */ /* 0x000fd0000800006c */
[----:B------:R-:W-:-:S08]  /*7470*/  DFMA R108, R94, UR54, R108 ;  /* 0x000000365e6c7c2b */ /* 0x000fd0000800006c */
[----:B------:R-:W-:-:S08]  /*7480*/  DFMA R108, R88, UR64, R108 ;  /* 0x00000040586c7c2b */ /* 0x000fd0000800006c */
[----:B------:R-:W-:-:S08]  /*7490*/  DFMA R108, R70, -0.25, R108 ;  /* 0xbfd00000466c782b */ /* 0x000fd0000000006c */
[----:B------:R-:W-:Y:S01]  /*74a0*/  DFMA R108, R164, -0.125, R108 ;  /* 0xbfc00000a46c782b */ /* 0x000fe2000000006c */
[----:B0-----:R-:W-:-:S06]  /*74b0*/  IMAD.WIDE R104, R169, 0x8, R74 ;  /* 0x00000008a9687825 */ /* 0x001fcc00078e024a */
[----:B------:R0:W-:Y:S04]  /*74c0*/  STG.E.64 desc[UR24][R104.64], R108 ;  /* 0x0000006c68007986 */ /* 0x0001e8000c101b18 */
[----:B------:R-:W0:Y:S01]  /*74d0*/  LDG.E R171, desc[UR24][R130.64] ;  /* 0x0000001882ab7981 */ /* 0x000e22000c1e1900 */
[----:B------:R-:W-:Y:S01]  /*74e0*/  DADD R164, R128, R64 ;  /* 0x0000000080a47229 */ /* 0x000fe20000000040 */
[----:B------:R-:W-:Y:S01]  /*74f0*/  UMOV UR70, 0x55555555 ;  /* 0x5555555500467882 */ /* 0x000fe20000000000 */
[----:B------:R-:W-:Y:S01]  /*7500*/  DADD R166, R96, R160 ;  /* 0x0000000060a67229 */ /* 0x000fe200000000a0 */
[----:B------:R-:W-:Y:S01]  /*7510*/  UMOV UR71, 0x3fb55555 ;  /* 0x3fb5555500477882 */ /* 0x000fe20000000000 */
[----:B------:R-:W-:Y:S01]  /*7520*/  DMUL R180, R180, R26 ;  /* 0x0000001ab4b47228 */ /* 0x000fe20000000000 */
[----:B------:R-:W-:Y:S01]  /*7530*/  UMOV UR72, 0x55555554 ;  /* 0x5555555400487882 */ /* 0x000fe20000000000 */
[----:B------:R-:W-:Y:S01]  /*7540*/  UMOV UR73, 0x3fa55555 ;  /* 0x3fa5555500497882 */ /* 0x000fe20000000000 */
[----:B------:R-:W-:-:S02]  /*7550*/  DFMA R56, R56, -R8, R56 ;  /* 0x800000083838722b */ /* 0x000fc40000000038 */
[----:B------:R-:W-:-:S03]  /*7560*/  DFMA R70, R164, UR48, R110 ;  /* 0x00000030a4467c2b */ /* 0x000fc6000800006e */
[----:B------:R-:W-:-:S05]  /*7570*/  DFMA R180, R178, R14, R180 ;  /* 0x0000000eb2b4722b */ /* 0x000fca00000000b4 */
[----:B------:R-:W-:Y:S02]  /*7580*/  DFMA R102, R166, UR60, R70 ;  /* 0x0000003ca6667c2b */ /* 0x000fe40008000046 */
[----:B------:R-:W-:-:S06]  /*7590*/  DMUL R70, R26, R14 ;  /* 0x0000000e1a467228 */ /* 0x000fcc0000000000 */
[----:B------:R-:W-:Y:S02]  /*75a0*/  DFMA R168, R112, UR52, R102 ;  /* 0x0000003470a87c2b */ /* 0x000fe40008000066 */
[----:B------:R-:W-:-:S06]  /*75b0*/  DFMA R102, R158, R70, -R92 ;  /* 0x000000469e66722b */ /* 0x000fcc000000085c */
[----:B------:R-:W-:Y:S02]  /*75c0*/  DFMA R168, R98, UR62, R168 ;  /* 0x0000003e62a87c2b */ /* 0x000fe400080000a8 */
[----:B------:R-:W-:Y:S02]  /*75d0*/  DFMA R102, R102, UR20, R92 ;  /* 0x0000001466667c2b */ /* 0x000fe4000800005c */
[----:B------:R-:W-:-:S04]  /*75e0*/  DADD R92, -R90, R56 ;  /* 0x000000005a5c7229 */ /* 0x000fc80000000138 */
[----:B------:R-:W-:Y:S02]  /*75f0*/  DFMA R168, R94, -UR70, R168 ;  /* 0x800000465ea87c2b */ /* 0x000fe400080000a8 */
[----:B------:R-:W-:-:S06]  /*7600*/  DFMA R102, R22, R180, R102 ;  /* 0x000000b41666722b */ /* 0x000fcc0000000066 */
[----:B------:R-:W-:-:S08]  /*7610*/  DFMA R168, R88, -UR72, R168 ;  /* 0x8000004858a87c2b */ /* 0x000fd000080000a8 */
[----:B------:R-:W-:-:S08]  /*7620*/  DFMA R168, R102, 0.25, R168 ;  /* 0x3fd0000066a8782b */ /* 0x000fd000000000a8 */
[----:B------:R-:W-:Y:S01]  /*7630*/  DFMA R92, R92, 0.125, R168 ;  /* 0x3fc000005c5c782b */ /* 0x000fe200000000a8 */
[----:B0-----:R-:W-:-:S06]  /*7640*/  IMAD.WIDE R104, R171, 0x8, R74 ;  /* 0x00000008ab687825 */ /* 0x001fcc00078e024a */
[----:B------:R0:W-:Y:S04]  /*7650*/  STG.E.64 desc[UR24][R104.64], R92 ;  /* 0x0000005c68007986 */ /* 0x0001e8000c101b18 */
[----:B------:R-:W2:Y:S01]  /*7660*/  LDG.E R169, desc[UR24][R132.64] ;  /* 0x0000001884a97981 */ /* 0x000ea2000c1e1900 */
[----:B------:R-:W-:Y:S02]  /*7670*/  DFMA R164, R164, -UR66, R110 ;  /* 0x80000042a4a47c2b */ /* 0x000fe4000800006e */
[----:B------:R-:W-:-:S06]  /*7680*/  DADD R108, R90, -R56 ;  /* 0x000000005a6c7229 */ /* 0x000fcc0000000838 */
[----:B------:R-:W-:-:S08]  /*7690*/  DFMA R164, R166, -UR68, R164 ;  /* 0x80000044a6a47c2b */ /* 0x000fd000080000a4 */
[----:B------:R-:W-:-:S08]  /*76a0*/  DFMA R164, R112, UR52, R164 ;  /* 0x0000003470a47c2b */ /* 0x000fd000080000a4 */
[----:B------:R-:W-:-:S08]  /*76b0*/  DFMA R164, R98, UR62, R164 ;  /* 0x0000003e62a47c2b */ /* 0x000fd000080000a4 */
[----:B------:R-:W-:-:S08]  /*76c0*/  DFMA R164, R94, -UR70, R164 ;  /* 0x800000465ea47c2b */ /* 0x000fd000080000a4 */
[----:B------:R-:W-:-:S08]  /*76d0*/  DFMA R164, R88, -UR72, R164 ;  /* 0x8000004858a47c2b */ /* 0x000fd000080000a4 */
[----:B------:R-:W-:-:S08]  /*76e0*/  DFMA R164, R102, 0.25, R164 ;  /* 0x3fd0000066a4782b */ /* 0x000fd000000000a4 */
[----:B------:R-:W-:Y:S02]  /*76f0*/  DFMA R108, R108, 0.125, R164 ;  /* 0x3fc000006c6c782b */ /* 0x000fe400000000a4 */
[----:B0-----:R-:W-:Y:S01]  /*7700*/  DADD R104, R128, -R64 ;  /* 0x0000000080687229 */ /* 0x001fe20000000840 */
[----:B--2---:R-:W-:-:S05]  /*7710*/  IMAD.WIDE R92, R169, 0x8, R74 ;  /* 0x00000008a95c7825 */ /* 0x004fca00078e024a */
[----:B------:R0:W-:Y:S04]  /*7720*/  STG.E.64 desc[UR24][R92.64], R108 ;  /* 0x0000006c5c007986 */ /* 0x0001e8000c101b18 */
[----:B------:R-:W0:Y:S01]  /*7730*/  LDG.E R167, desc[UR24][R124.64] ;  /* 0x000000187ca77981 */ /* 0x000e22000c1e1900 */
[----:B------:R-:W-:Y:S02]  /*7740*/  DADD R164, R96, -R160 ;  /* 0x0000000060a47229 */ /* 0x000fe400000008a0 */
[----:B------:R-:W-:Y:S02]  /*7750*/  DFMA R104, R104, UR48, R110 ;  /* 0x0000003068687c2b */ /* 0x000fe4000800006e */
[----:B------:R-:W-:-:S06]  /*7760*/  DADD R90, R90, R56 ;  /* 0x000000005a5a7229 */ /* 0x000fcc0000000038 */
[----:B------:R-:W-:-:S08]  /*7770*/  DFMA R104, R164, UR60, R104 ;  /* 0x0000003ca4687c2b */ /* 0x000fd00008000068 */
[----:B------:R-:W-:-:S08]  /*7780*/  DFMA R104, R112, UR52, R104 ;  /* 0x0000003470687c2b */ /* 0x000fd00008000068 */
[----:B------:R-:W-:-:S08]  /*7790*/  DFMA R104, R98, UR62, R104 ;  /* 0x0000003e62687c2b */ /* 0x000fd00008000068 */
[----:B------:R-:W-:-:S08]  /*77a0*/  DFMA R104, R94, -UR70, R104 ;  /* 0x800000465e687c2b */ /* 0x000fd00008000068 */
[----:B------:R-:W-:-:S08]  /*77b0*/  DFMA R104, R88, -UR72, R104 ;  /* 0x8000004858687c2b */ /* 0x000fd00008000068 */
[----:B------:R-:W-:-:S08]  /*77c0*/  DFMA R104, R102, -0.25, R104 ;  /* 0xbfd000006668782b */ /* 0x000fd00000000068 */
[----:B------:R-:W-:Y:S01]  /*77d0*/  DFMA R104, R90, -0.125, R104 ;  /* 0xbfc000005a68782b */ /* 0x000fe20000000068 */
        /* <DEDUP_REMOVED lines=9> */
[----:B------:R-:W-:-:S08]  /*7870*/  DFMA R96, R94, -UR70, R96 ;  /* 0x800000465e607c2b */ /* 0x000fd00008000060 */
[----:B------:R-:W-:-:S08]  /*7880*/  DFMA R96, R88, -UR72, R96 ;  /* 0x8000004858607c2b */ /* 0x000fd00008000060 */
[----:B------:R-:W-:-:S08]  /*7890*/  DFMA R96, R102, -0.25, R96 ;  /* 0xbfd000006660782b */ /* 0x000fd00000000060 */
[----:B------:R-:W-:Y:S01]  /*78a0*/  DFMA R96, R90, 0.125, R96 ;  /* 0x3fc000005a60782b */ /* 0x000fe20000000060 */
[----:B0-----:R-:W-:-:S06]  /*78b0*/  IMAD.WIDE R92, R109, 0x8, R74 ;  /* 0x000000086d5c7825 */ /* 0x001fcc00078e024a */
[----:B------:R0:W-:Y:S04]  /*78c0*/  STG.E.64 desc[UR24][R92.64], R96 ;  /* 0x000000605c007986 */ /* 0x0001e8000c101b18 */
[----:B------:R-:W2:Y:S01]  /*78d0*/  LDG.E R109, desc[UR24][R120.64] ;  /* 0x00000018786d7981 */ /* 0x000ea2000c1e1900 */
[----:B------:R-:W-:Y:S01]  /*78e0*/  DADD R94, R68, R64 ;  /* 0x00000000445e7229 */ /* 0x000fe20000000040 */
[----:B------:R-:W-:Y:S01]  /*78f0*/  UMOV UR74, 0x1c71c71c ;  /* 0x1c71c71c004a7882 */ /* 0x000fe20000000000 */
[----:B------:R-:W-:Y:S01]  /*7900*/  DMUL R88, R26, R4 ;  /* 0x000000041a587228 */ /* 0x000fe20000000000 */
[----:B------:R-:W-:Y:S01]  /*7910*/  UMOV UR75, 0x3fac71c7 ;  /* 0x3fac71c7004b7882 */ /* 0x000fe20000000000 */
[----:B------:R-:W-:Y:S01]  /*7920*/  DADD R104, R162, R160 ;  /* 0x00000000a2687229 */ /* 0x000fe200000000a0 */
[----:B------:R-:W-:Y:S01]  /*7930*/  UMOV UR76, 0x1c71c71d ;  /* 0x1c71c71d004c7882 */ /* 0x000fe20000000000 */
[----:B------:R-:W-:Y:S01]  /*7940*/  DMUL R176, R176, R26 ;  /* 0x0000001ab0b07228 */ /* 0x000fe20000000000 */
[----:B------:R-:W-:Y:S01]  /*7950*/  UMOV UR77, 0x3f9c71c7 ;  /* 0x3f9c71c7004d7882 */ /* 0x000fe20000000000 */
[----:B------:R-:W-:-:S02]  /*7960*/  DFMA R102, R94, UR48, R110 ;  /* 0x000000305e667c2b */ /* 0x000fc4000800006e */
[----:B------:R-:W-:-:S04]  /*7970*/  DFMA R90, R158, R88, -R60 ;  /* 0x000000589e5a722b */ /* 0x000fc8000000083c */
[----:B------:R-:W-:Y:S02]  /*7980*/  DFMA R176, R178, R4, R176 ;  /* 0x00000004b2b0722b */ /* 0x000fe400000000b0 */
[----:B------:R-:W-:Y:S02]  /*7990*/  DFMA R102, R104, UR60, R102 ;  /* 0x0000003c68667c2b */ /* 0x000fe40008000066 */
[----:B------:R-:W-:Y:S02]  /*79a0*/  DFMA R90, R90, UR20, R60 ;  /* 0x000000145a5a7c2b */ /* 0x000fe4000800003c */
[----:B------:R-:W-:-:S04]  /*79b0*/  DADD R60, R58, -R56 ;  /* 0x000000003a3c7229 */ /* 0x000fc80000000838 */
[----:B------:R-:W-:Y:S02]  /*79c0*/  DFMA R102, R112, -UR74, R102 ;  /* 0x8000004a70667c2b */ /* 0x000fe40008000066 */
[----:B------:R-:W-:-:S06]  /*79d0*/  DFMA R22, R22, R176, R90 ;  /* 0x000000b01616722b */ /* 0x000fcc000000005a */
[----:B------:R-:W-:-:S08]  /*79e0*/  DFMA R102, R98, -UR76, R102 ;  /* 0x8000004c62667c2b */ /* 0x000fd00008000066 */
[----:B------:R-:W-:-:S08]  /*79f0*/  DFMA R102, R22, 0.25, R102 ;  /* 0x3fd000001666782b */ /* 0x000fd00000000066 */
[----:B------:R-:W-:Y:S01]  /*7a00*/  DFMA R60, R60, 0.125, R102 ;  /* 0x3fc000003c3c782b */ /* 0x000fe20000000066 */
[----:B--2---:R-:W-:-:S06]  /*7a10*/  IMAD.WIDE R90, R109, 0x8, R74 ;  /* 0x000000086d5a7825 */ /* 0x004fcc00078e024a */
[----:B------:R1:W-:Y:S04]  /*7a20*/  STG.E.64 desc[UR24][R90.64], R60 ;  /* 0x0000003c5a007986 */ /* 0x0003e8000c101b18 */
[----:B0-----:R-:W2:Y:S01]  /*7a30*/  LDG.E R97, desc[UR24][R122.64] ;  /* 0x000000187a617981 */ /* 0x001ea2000c1e1900 */
[----:B------:R-:W-:Y:S02]  /*7a40*/  DFMA R94, R94, -UR66, R110 ;  /* 0x800000425e5e7c2b */ /* 0x000fe4000800006e */
[----:B------:R-:W-:-:S06]  /*7a50*/  DADD R92, -R58, R56 ;  /* 0x000000003a5c7229 */ /* 0x000fcc0000000138 */
[----:B------:R-:W-:-:S08]  /*7a60*/  DFMA R94, R104, -UR68, R94 ;  /* 0x80000044685e7c2b */ /* 0x000fd0000800005e */
[----:B------:R-:W-:-:S08]  /*7a70*/  DFMA R94, R112, -UR74, R94 ;  /* 0x8000004a705e7c2b */ /* 0x000fd0000800005e */
[----:B------:R-:W-:-:S08]  /*7a80*/  DFMA R94, R98, -UR76, R94 ;  /* 0x8000004c625e7c2b */ /* 0x000fd0000800005e */
[----:B------:R-:W-:-:S08]  /*7a90*/  DFMA R94, R22, 0.25, R94 ;  /* 0x3fd00000165e782b */ /* 0x000fd0000000005e */
[----:B------:R-:W-:Y:S02]  /*7aa0*/  DFMA R92, R92, 0.125, R94 ;  /* 0x3fc000005c5c782b */ /* 0x000fe4000000005e */
[----:B-1----:R-:W-:Y:S01]  /*7ab0*/  DADD R60, R68, -R64 ;  /* 0x00000000443c7229 */ /* 0x002fe20000000840 */
[----:B--2---:R-:W-:-:S05]  /*7ac0*/  IMAD.WIDE R94, R97, 0x8, R74 ;  /* 0x00000008615e7825 */ /* 0x004fca00078e024a */
[----:B------:R0:W-:Y:S04]  /*7ad0*/  STG.E.64 desc[UR24][R94.64], R92 ;  /* 0x0000005c5e007986 */ /* 0x0001e8000c101b18 */
[----:B------:R-:W2:Y:S01]  /*7ae0*/  LDG.E R97, desc[UR24][R114.64] ;  /* 0x0000001872617981 */ /* 0x000ea2000c1e1900 */
[----:B------:R-:W-:Y:S02]  /*7af0*/  DADD R90, R162, -R160 ;  /* 0x00000000a25a7229 */ /* 0x000fe400000008a0 */
[----:B------:R-:W-:Y:S02]  /*7b00*/  DFMA R60, R60, UR48, R110 ;  /* 0x000000303c3c7c2b */ /* 0x000fe4000800006e */
[----:B------:R-:W-:-:S06]  /*7b10*/  DADD R58, R58, R56 ;  /* 0x000000003a3a7229 */ /* 0x000fcc0000000038 */
[----:B------:R-:W-:-:S08]  /*7b20*/  DFMA R60, R90, UR60, R60 ;  /* 0x0000003c5a3c7c2b */ /* 0x000fd0000800003c */
[----:B------:R-:W-:-:S08]  /*7b30*/  DFMA R60, R112, -UR74, R60 ;  /* 0x8000004a703c7c2b */ /* 0x000fd0000800003c */
[----:B------:R-:W-:-:S08]  /*7b40*/  DFMA R60, R98, -UR76, R60 ;  /* 0x8000004c623c7c2b */ /* 0x000fd0000800003c */
[----:B------:R-:W-:-:S08]  /*7b50*/  DFMA R60, R22, -0.25, R60 ;  /* 0xbfd00000163c782b */ /* 0x000fd0000000003c */
[----:B------:R-:W-:Y:S02]  /*7b60*/  DFMA R60, R58, 0.125, R60 ;  /* 0x3fc000003a3c782b */ /* 0x000fe4000000003c */
[----:B------:R-:W-:Y:S01]  /*7b70*/  DADD R64, -R68, R64 ;  /* 0x0000000044407229 */ /* 0x000fe20000000140 */
[----:B--2---:R-:W-:-:S05]  /*7b80*/  IMAD.WIDE R90, R97, 0x8, R74 ;  /* 0x00000008615a7825 */ /* 0x004fca00078e024a */
[----:B------:R1:W-:Y:S04]  /*7b90*/  STG.E.64 desc[UR24][R90.64], R60 ;  /* 0x0000003c5a007986 */ /* 0x0003e8000c101b18 */
[----:B------:R-:W2:Y:S01]  /*7ba0*/  LDG.E R97, desc[UR24][R116.64] ;  /* 0x0000001874617981 */ /* 0x000ea2000c1e1900 */
[----:B------:R-:W-:Y:S01]  /*7bb0*/  DMUL R56, R156, 19 ;  /* 0x403300009c387828 */ /* 0x000fe20000000000 */
[----:B0-----:R-:W-:Y:S01]  /*7bc0*/  IMAD.U32 R94, RZ, RZ, UR22 ;  /* 0x00000016ff5e7e24 */ /* 0x001fe2000f8e00ff */
[----:B------:R-:W-:Y:S01]  /*7bd0*/  DMUL R68, R50, 11 ;  /* 0x4026000032447828 */ /* 0x000fe20000000000 */
[----:B------:R-:W-:Y:S01]  /*7be0*/  MOV R95, UR23 ;  /* 0x00000017005f7c02 */ /* 0x000fe20008000f00 */
[----:B------:R-:W-:Y:S02]  /*7bf0*/  DMUL R92, R156, 5.5 ;  /* 0x401600009c5c7828 */ /* 0x000fe40000000000 */
[----:B------:R-:W-:-:S02]  /*7c00*/  DADD R160, -R162, R160 ;  /* 0x00000000a2a07229 */ /* 0x000fc400000001a0 */
[----:B------:R-:W-:Y:S02]  /*7c10*/  DFMA R64, R64, UR48, R110 ;  /* 0x0000003040407c2b */ /* 0x000fe4000800006e */
[----:B------:R-:W-:Y:S02]  /*7c20*/  DFMA R68, R20, R56, -R68 ;  /* 0x000000381444722b */ /* 0x000fe40000000844 */
[----:B------:R-:W-:Y:S02]  /*7c30*/  DMUL R56, R24, R4 ;  /* 0x0000000418387228 */ /* 0x000fe40000000000 */
[----:B------:R-:W-:Y:S02]  /*7c40*/  DMUL R92, R20, R92 ;  /* 0x0000005c145c7228 */ /* 0x000fe40000000000 */
[----:B------:R-:W-:Y:S02]  /*7c50*/  DFMA R64, R160, UR60, R64 ;  /* 0x0000003ca0407c2b */ /* 0x000fe40008000040 */
[----:B------:R-:W-:-:S02]  /*7c60*/  DADD R68, -R34, R68 ;  /* 0x0000000022447229 */ /* 0x000fc40000000144 */
[----:B------:R-:W-:Y:S02]  /*7c70*/  DFMA R20, -R2, R94, 1 ;  /* 0x3ff000000214742b */ /* 0x000fe4000000015e */
[----:B-1----:R-:W-:Y:S02]  /*7c80*/  DFMA R60, R16, R14, R56 ;  /* 0x0000000e103c722b */ /* 0x002fe40000000038 */
[----:B------:R-:W-:Y:S02]  /*7c90*/  DFMA R92, R50, 3, -R92 ;  /* 0x40080000325c782b */ /* 0x000fe4000000085c */
[----:B------:R-:W-:Y:S02]  /*7ca0*/  DFMA R34, R68, UR22, R34 ;  /* 0x0000001644227c2b */ /* 0x000fe40008000022 */
[----:B------:R-:W-:Y:S02]  /*7cb0*/  DFMA R64, R112, -UR74, R64 ;  /* 0x8000004a70407c2b */ /* 0x000fe40008000040 */
[----:B------:R-:W-:-:S02]  /*7cc0*/  DFMA R60, R18, R26, R60 ;  /* 0x0000001a123c722b */ /* 0x000fc4000000003c */
[----:B------:R-:W-:Y:S02]  /*7cd0*/  DMUL R68, R20, 38 ;  /* 0x4043000014447828 */ /* 0x000fe40000000000 */
[----:B------:R-:W-:Y:S02]  /*7ce0*/  DADD R92, -R32, R92 ;  /* 0x00000000205c7229 */ /* 0x000fe4000000015c */
[----:B------:R-:W-:Y:S02]  /*7cf0*/  DFMA R90, -R16, R14, -R56 ;  /* 0x0000000e105a722b */ /* 0x000fe40000000938 */
[----:B------:R-:W-:Y:S02]  /*7d00*/  DFMA R64, R98, -UR76, R64 ;  /* 0x8000004c62407c2b */ /* 0x000fe40008000040 */
[----:B------:R-:W-:Y:S02]  /*7d10*/  DFMA R34, R60, R68, R34 ;  /* 0x000000443c22722b */ /* 0x000fe40000000022 */
[----:B------:R-:W-:-:S02]  /*7d20*/  DFMA R32, R92, UR22, R32 ;  /* 0x000000165c207c2b */ /* 0x000fc40008000020 */
[----:B------:R-:W-:Y:S02]  /*7d30*/  DFMA R90, R18, -R26, R90 ;  /* 0x8000001a125a722b */ /* 0x000fe4000000005a */
[----:B------:R-:W-:Y:S02]  /*7d40*/  DMUL R60, R20, 11 ;  /* 0x40260000143c7828 */ /* 0x000fe40000000000 */
[----:B------:R-:W-:Y:S02]  /*7d50*/  DMUL R50, R50, UR38 ;  /* 0x0000002632327c28 */ /* 0x000fe40008000000 */
[----:B------:R-:W-:-:S04]  /*7d60*/  DFMA R64, R22, -0.25, R64 ;  /* 0xbfd000001640782b */ /* 0x000fc80000000040 */
[----:B------:R-:W-:Y:S02]  /*7d70*/  DFMA R32, R90, R60, R32 ;  /* 0x0000003c5a20722b */ /* 0x000fe40000000020 */
[----:B------:R-:W-:Y:S02]  /*7d80*/  DFMA R22, R34, -UR40, R50 ;  /* 0x8000002822167c2b */ /* 0x000fe40008000032 */
[----:B------:R-:W-:-:S06]  /*7d90*/  DFMA R64, R58, -0.125, R64 ;  /* 0xbfc000003a40782b */ /* 0x000fcc0000000040 */
[----:B------:R-:W-:Y:S01]  /*7da0*/  DFMA R90, R32, UR42, R22 ;  /* 0x0000002a205a7c2b */ /* 0x000fe20008000016 */
[----:B--2---:R-:W-:-:S05]  /*7db0*/  IMAD.WIDE R74, R97, 0x8, R74 ;  /* 0x00000008614a7825 */ /* 0x004fca00078e024a */
[----:B------:R0:W-:Y:S04]  /*7dc0*/  STG.E.64 desc[UR24][R74.64], R64 ;  /* 0x000000404a007986 */ /* 0x0001e8000c101b18 */
[----:B------:R1:W-:Y:S04]  /*7dd0*/  STG.E.64 desc[UR24][R118.64], R90 ;  /* 0x0000005a76007986 */ /* 0x0003e8000c101b18 */
[----:B------:R-:W2:Y:S01]  /*7de0*/  LDG.E R151, desc[UR24][R150.64] ;  /* 0x0000001896977981 */ /* 0x000ea2000c1e1900 */
[----:B------:R-:W-:Y:S02]  /*7df0*/  DADD R58, R24, R24 ;  /* 0x00000000183a7229 */ /* 0x000fe40000000018 */
[----:B------:R-:W-:-:S02]  /*7e00*/  DFMA R52, R156, R52, -R84 ;  /* 0x000000349c34722b */ /* 0x000fc40000000854 */
[C---:B------:R-:W-:Y:S02]  /*7e10*/  DMUL R22, R16.reuse, 4 ;  /* 0x4010000010167828 */ /* 0x040fe40000000000 */
[----:B------:R-:W-:Y:S02]  /*7e20*/  DADD R68, R16, R16 ;  /* 0x0000000010447229 */ /* 0x000fe40000000010 */
[----:B------:R-:W-:Y:S02]  /*7e30*/  DMUL R60, R58, R4 ;  /* 0x000000043a3c7228 */ /* 0x000fe40000000000 */
[----:B------:R-:W-:Y:S02]  /*7e40*/  DFMA R58, R6, -R2, 1 ;  /* 0x3ff00000063a742b */ /* 0x000fe40000000802 */
[----:B------:R-:W-:Y:S02]  /*7e50*/  DFMA R52, R52, R6, R84 ;  /* 0x000000063434722b */ /* 0x000fe40000000054 */
[----:B------:R-:W-:-:S02]  /*7e60*/  DMUL R2, R16, -UR4 ;  /* 0x8000000410027c28 */ /* 0x000fc40008000000 */
[----:B------:R-:W-:Y:S02]  /*7e70*/  DFMA R54, R156, R54, -R30 ;  /* 0x000000369c36722b */ /* 0x000fe4000000081e */
[----:B0-----:R-:W-:Y:S02]  /*7e80*/  DADD R64, R18, R18 ;  /* 0x0000000012407229 */ /* 0x001fe40000000012 */
[-C--:B------:R-:W-:Y:S02]  /*7e90*/  DFMA R68, R68, -R14.reuse, R56 ;  /* 0x8000000e4444722b */ /* 0x080fe40000000038 */
[----:B------:R-:W-:Y:S02]  /*7ea0*/  DFMA R22, R22, R14, -R60 ;  /* 0x0000000e1616722b */ /* 0x000fe4000000083c */
[----:B------:R-:W-:Y:S02]  /*7eb0*/  DFMA R2, R2, R58, R52 ;  /* 0x0000003a0202722b */ /* 0x000fe40000000034 */
[----:B------:R-:W-:-:S02]  /*7ec0*/  DFMA R30, R54, UR22, R30 ;  /* 0x00000016361e7c2b */ /* 0x000fc4000800001e */
[----:B------:R-:W-:Y:S02]  /*7ed0*/  DFMA R28, R28, -UR22, R28 ;  /* 0x800000161c1c7c2b */ /* 0x000fe4000800001c */
[-C--:B------:R-:W-:Y:S02]  /*7ee0*/  DFMA R68, R18, R26.reuse, R68 ;  /* 0x0000001a1244722b */ /* 0x080fe40000000044 */
[----:B------:R-:W-:Y:S02]  /*7ef0*/  DFMA R52, R64, -R26, R22 ;  /* 0x8000001a4034722b */ /* 0x000fe40000000016 */
[----:B------:R-:W-:Y:S01]  /*7f00*/  DADD R86, R86, R16 ;  /* 0x0000000056567229 */ /* 0x000fe20000000010 */
[----:B------:R-:W2:Y:S01]  /*7f10*/  LDC.64 R22, c[0x0][0x390] ;  /* 0x0000e400ff167b82 */ /* 0x000ea20000000a00 */
[----:B------:R-:W-:Y:S02]  /*7f20*/  DFMA R54, R34, -UR44, R50 ;  /* 0x8000002c22367c2b */ /* 0x000fe40008000032 */
[----:B------:R-:W-:-:S02]  /*7f30*/  DFMA R28, R20, R68, R28 ;  /* 0x00000044141c722b */ /* 0x000fc4000000001c */
[----:B------:R-:W-:Y:S02]  /*7f40*/  DFMA R30, R20, R52, R30 ;  /* 0x00000034141e722b */ /* 0x000fe4000000001e */
[----:B------:R-:W-:Y:S02]  /*7f50*/  DADD R52, R86, -R2 ;  /* 0x0000000056347229 */ /* 0x000fe40000000802 */
[----:B------:R-:W-:-:S04]  /*7f60*/  DFMA R68, R32, -UR46, R54 ;  /* 0x8000002e20447c2b */ /* 0x000fc80008000036 */
[----:B------:R-:W-:-:S04]  /*7f70*/  DADD R54, R30, -R28 ;  /* 0x000000001e367229 */ /* 0x000fc8000000081c */
[----:B------:R-:W-:-:S08]  /*7f80*/  DFMA R52, R52, UR48, R68 ;  /* 0x0000003034347c2b */ /* 0x000fd00008000044 */
[----:B------:R-:W-:Y:S01]  /*7f90*/  DFMA R74, R54, UR50, R52 ;  /* 0x00000032364a7c2b */ /* 0x000fe20008000034 */
[----:B--2---:R-:W-:-:S06]  /*7fa0*/  IMAD.WIDE R84, R151, 0x8, R22 ;  /* 0x0000000897547825 */ /* 0x004fcc00078e0216 */
[----:B------:R-:W-:Y:S04]  /*7fb0*/  STG.E.64 desc[UR24][R84.64], R74 ;  /* 0x0000004a54007986 */ /* 0x000fe8000c101b18 */
[----:B-1----:R-:W2:Y:S01]  /*7fc0*/  LDG.E R91, desc[UR24][R152.64] ;  /* 0x00000018985b7981 */ /* 0x002ea2000c1e1900 */
[----:B------:R-:W-:-:S08]  /*7fd0*/  DADD R52, -R86, R2 ;  /* 0x0000000056347229 */ /* 0x000fd00000000102 */
[----:B------:R-:W-:-:S08]  /*7fe0*/  DFMA R52, R52, UR48, R68 ;  /* 0x0000003034347c2b */ /* 0x000fd00008000044 */
[----:B------:R-:W-:Y:S02]  /*7ff0*/  DFMA R54, R54, UR50, R52 ;  /* 0x0000003236367c2b */ /* 0x000fe40008000034 */
[----:B------:R-:W-:Y:S02]  /*8000*/  DFMA R72, R156, R72, -R46 ;  /* 0x000000489c48722b */ /* 0x000fe4000000082e */
[----:B------:R-:W-:-:S06]  /*8010*/  DMUL R52, R24, -UR4 ;  /* 0x8000000418347c28 */ /* 0x000fcc0008000000 */
[----:B------:R-:W-:Y:S02]  /*8020*/  DFMA R46, R72, R6, R46 ;  /* 0x00000006482e722b */ /* 0x000fe4000000002e */
[----:B------:R-:W-:Y:S01]  /*8030*/  DFMA R106, R156, R106, -R82 ;  /* 0x0000006a9c6a722b */ /* 0x000fe20000000852 */
[----:B--2---:R-:W-:-:S05]  /*8040*/  IMAD.WIDE R90, R91, 0x8, R22 ;  /* 0x000000085b5a7825 */ /* 0x004fca00078e0216 */
[----:B------:R0:W-:Y:S04]  /*8050*/  STG.E.64 desc[UR24][R90.64], R54 ;  /* 0x000000365a007986 */ /* 0x0001e8000c101b18 */
[----:B------:R-:W2:Y:S01]  /*8060*/  LDG.E R147, desc[UR24][R146.64] ;  /* 0x0000001892937981 */ /* 0x000ea2000c1e1900 */
[----:B------:R-:W-:Y:S02]  /*8070*/  DFMA R46, R58, R52, R46 ;  /* 0x000000343a2e722b */ /* 0x000fe4000000002e */
[----:B------:R-:W-:Y:S02]  /*8080*/  DADD R48, R48, R24 ;  /* 0x0000000030307229 */ /* 0x000fe40000000018 */
[----:B------:R-:W-:Y:S02]  /*8090*/  DFMA R60, R64, -R26, R60 ;  /* 0x8000001a403c722b */ /* 0x000fe4000000003c */
[----:B------:R-:W-:-:S02]  /*80a0*/  DFMA R52, R76, -UR22, R76 ;  /* 0x800000164c347c2b */ /* 0x000fc4000800004c */
[----:B------:R-:W-:Y:S02]  /*80b0*/  DFMA R56, R18, R26, -R56 ;  /* 0x0000001a1238722b */ /* 0x000fe40000000838 */
[----:B0-----:R-:W-:Y:S02]  /*80c0*/  DFMA R54, R106, UR22, R82 ;  /* 0x000000166a367c2b */ /* 0x001fe40008000052 */
[----:B------:R-:W-:-:S04]  /*80d0*/  DADD R64, R48, -R46 ;  /* 0x0000000030407229 */ /* 0x000fc8000000082e */
[C---:B------:R-:W-:Y:S02]  /*80e0*/  DFMA R52, R20.reuse, R56, R52 ;  /* 0x000000381434722b */ /* 0x040fe40000000034 */
[----:B------:R-:W-:Y:S02]  /*80f0*/  DFMA R54, R20, R60, R54 ;  /* 0x0000003c1436722b */ /* 0x000fe40000000036 */
[----:B------:R-:W-:Y:S02]  /*8100*/  DADD R60, -R30, R28 ;  /* 0x000000001e3c7229 */ /* 0x000fe4000000011c */
[----:B------:R-:W-:-:S04]  /*8110*/  DFMA R64, R64, UR48, R68 ;  /* 0x0000003040407c2b */ /* 0x000fc80008000044 */
        /* <DEDUP_REMOVED lines=8> */
[----:B------:R-:W-:-:S08]  /*81a0*/  DFMA R74, R60, UR52, R74 ;  /* 0x000000343c4a7c2b */ /* 0x000fd0000800004a */
[----:B------:R-:W-:Y:S02]  /*81b0*/  DFMA R74, R56, UR54, R74 ;  /* 0x00000036384a7c2b */ /* 0x000fe4000800004a */
[----:B------:R-:W-:Y:S02]  /*81c0*/  DFMA R66, R156, R66, -R42 ;  /* 0x000000429c42722b */ /* 0x000fe4000000082a */
[----:B------:R-:W-:-:S06]  /*81d0*/  DMUL R56, R18, -UR4 ;  /* 0x8000000412387c28 */ /* 0x000fcc0008000000 */
[----:B------:R-:W-:Y:S01]  /*81e0*/  DFMA R42, R66, R6, R42 ;  /* 0x00000006422a722b */ /* 0x000fe2000000002a */
[----:B--2---:R-:W-:-:S05]  /*81f0*/  IMAD.WIDE R76, R77, 0x8, R22 ;  /* 0x000000084d4c7825 */ /* 0x004fca00078e0216 */
[----:B------:R-:W-:Y:S04]  /*8200*/  STG.E.64 desc[UR24][R76.64], R74 ;  /* 0x0000004a4c007986 */ /* 0x000fe8000c101b18 */
[----:B------:R-:W0:Y:S01]  /*8210*/  LDG.E R143, desc[UR24][R142.64] ;  /* 0x000000188e8f7981 */ /* 0x000e22000c1e1900 */
[----:B------:R-:W-:Y:S02]  /*8220*/  DADD R44, R44, R18 ;  /* 0x000000002c2c7229 */ /* 0x000fe40000000012 */
[----:B------:R-:W-:Y:S02]  /*8230*/  DFMA R42, R58, R56, R42 ;  /* 0x000000383a2a722b */ /* 0x000fe4000000002a */
[----:B------:R-:W-:-:S06]  /*8240*/  DADD R58, -R54, R52 ;  /* 0x00000000363a7229 */ /* 0x000fcc0000000134 */
[----:B------:R-:W-:-:S08]  /*8250*/  DADD R56, R44, -R42 ;  /* 0x000000002c387229 */ /* 0x000fd0000000082a */
[----:B------:R-:W-:-:S08]  /*8260*/  DFMA R56, R56, UR48, R68 ;  /* 0x0000003038387c2b */ /* 0x000fd00008000044 */
[----:B------:R-:W-:-:S08]  /*8270*/  DFMA R56, R60, UR52, R56 ;  /* 0x000000343c387c2b */ /* 0x000fd00008000038 */
[----:B------:R-:W-:Y:S01]  /*8280*/  DFMA R56, R58, UR54, R56 ;  /* 0x000000363a387c2b */ /* 0x000fe20008000038 */
[----:B0-----:R-:W-:-:S06]  /*8290*/  IMAD.WIDE R64, R143, 0x8, R22 ;  /* 0x000000088f407825 */ /* 0x001fcc00078e0216 */
[----:B------:R0:W-:Y:S04]  /*82a0*/  STG.E.64 desc[UR24][R64.64], R56 ;  /* 0x0000003840007986 */ /* 0x0001e8000c101b18 */
[----:B------:R-:W2:Y:S01]  /*82b0*/  LDG.E R145, desc[UR24][R144.64] ;  /* 0x0000001890917981 */ /* 0x000ea2000c1e1900 */
[----:B------:R-:W-:-:S08]  /*82c0*/  DADD R66, -R44, R42 ;  /* 0x000000002c427229 */ /* 0x000fd0000000012a */
[----:B------:R-:W-:-:S08]  /*82d0*/  DFMA R66, R66, UR48, R68 ;  /* 0x0000003042427c2b */ /* 0x000fd00008000044 */
[----:B------:R-:W-:-:S08]  /*82e0*/  DFMA R66, R60, UR52, R66 ;  /* 0x000000343c427c2b */ /* 0x000fd00008000042 */
[----:B------:R-:W-:Y:S02]  /*82f0*/  DFMA R66, R58, UR54, R66 ;  /* 0x000000363a427c2b */ /* 0x000fe40008000042 */
[----:B------:R-:W-:Y:S02]  /*8300*/  DFMA R34, R34, UR56, R50 ;  /* 0x0000003822227c2b */ /* 0x000fe40008000032 */
[----:B------:R-:W-:-:S06]  /*8310*/  DADD R50, R86, R48 ;  /* 0x0000000056327229 */ /* 0x000fcc0000000030 */
[----:B------:R-:W-:Y:S02]  /*8320*/  DFMA R32, R32, UR58, R34 ;  /* 0x0000003a20207c2b */ /* 0x000fe40008000022 */
[----:B0-----:R-:W-:-:S06]  /*8330*/  DADD R56, R2, R46 ;  /* 0x0000000002387229 */ /* 0x001fcc000000002e */
[----:B------:R-:W-:Y:S01]  /*8340*/  DFMA R34, R50, UR48, R32 ;  /* 0x0000003032227c2b */ /* 0x000fe20008000020 */
[----:B--2---:R-:W-:-:S05]  /*8350*/  IMAD.WIDE R58, R145, 0x8, R22 ;  /* 0x00000008913a7825 */ /* 0x004fca00078e0216 */
[----:B------:R0:W-:Y:S04]  /*8360*/  STG.E.64 desc[UR24][R58.64], R66 ;  /* 0x000000423a007986 */ /* 0x0001e8000c101b18 */
[----:B------:R-:W2:Y:S01]  /*8370*/  LDG.E R139, desc[UR24][R138.64] ;  /* 0x000000188a8b7981 */ /* 0x000ea2000c1e1900 */
[----:B------:R-:W-:Y:S02]  /*8380*/  DFMA R34, R56, UR60, R34 ;  /* 0x0000003c38227c2b */ /* 0x000fe40008000022 */
[----:B------:R-:W-:Y:S02]  /*8390*/  DFMA R62, R156, R62, -R100 ;  /* 0x0000003e9c3e722b */ /* 0x000fe40000000864 */
[-C--:B------:R-:W-:Y:S02]  /*83a0*/  DFMA R78, R78, -R6.reuse, R78 ;  /* 0x800000064e4e722b */ /* 0x080fe4000000004e */
[----:B------:R-:W-:-:S02]  /*83b0*/  DFMA R38, R38, -R6, R38 ;  /* 0x800000062626722b */ /* 0x000fc40000000026 */
[----:B------:R-:W-:Y:S02]  /*83c0*/  DFMA R60, R30, UR52, R34 ;  /* 0x000000341e3c7c2b */ /* 0x000fe40008000022 */
[----:B------:R-:W-:Y:S02]  /*83d0*/  DMUL R34, R16, R4 ;  /* 0x0000000410227228 */ /* 0x000fe40000000000 */
[----:B------:R-:W-:Y:S02]  /*83e0*/  DFMA R62, R62, UR22, R100 ;  /* 0x000000163e3e7c2b */ /* 0x000fe40008000064 */
[----:B0-----:R-:W-:Y:S02]  /*83f0*/  DADD R58, R78, -R38 ;  /* 0x000000004e3a7229 */ /* 0x001fe40000000826 */
[----:B------:R-:W-:Y:S02]  /*8400*/  DFMA R60, R28, UR62, R60 ;  /* 0x0000003e1c3c7c2b */ /* 0x000fe4000800003c */
[----:B------:R-:W-:-:S06]  /*8410*/  DFMA R34, R24, R14, R34 ;  /* 0x0000000e1822722b */ /* 0x000fcc0000000022 */
[----:B------:R-:W-:Y:S02]  /*8420*/  DFMA R60, R54, UR54, R60 ;  /* 0x00000036363c7c2b */ /* 0x000fe4000800003c */
[----:B------:R-:W-:-:S06]  /*8430*/  DFMA R34, R20, R34, R62 ;  /* 0x000000221422722b */ /* 0x000fcc000000003e */
[----:B------:R-:W-:-:S08]  /*8440*/  DFMA R60, R52, UR64, R60 ;  /* 0x00000040343c7c2b */ /* 0x000fd0000800003c */
[----:B------:R-:W-:-:S08]  /*8450*/  DFMA R60, R34, 0.25, R60 ;  /* 0x3fd00000223c782b */ /* 0x000fd0000000003c */
[----:B------:R-:W-:Y:S02]  /*8460*/  DFMA R58, R58, 0.125, R60 ;  /* 0x3fc000003a3a782b */ /* 0x000fe4000000003c */
[----:B------:R-:W-:Y:S01]  /*8470*/  DFMA R50, R50, -UR66, R32 ;  /* 0x8000004232327c2b */ /* 0x000fe20008000020 */
[----:B--2---:R-:W-:-:S05]  /*8480*/  IMAD.WIDE R60, R139, 0x8, R22 ;  /* 0x000000088b3c7825 */ /* 0x004fca00078e0216 */
[----:B------:R0:W-:Y:S04]  /*8490*/  STG.E.64 desc[UR24][R60.64], R58 ;  /* 0x0000003a3c007986 */ /* 0x0001e8000c101b18 */
[----:B------:R-:W2:Y:S01]  /*84a0*/  LDG.E R141, desc[UR24][R140.64] ;  /* 0x000000188c8d7981 */ /* 0x000ea2000c1e1900 */
        /* <DEDUP_REMOVED lines=24> */
[----:B------:R-:W2:Y:S01]  /*8630*/  LDG.E R137, desc[UR24][R136.64] ;  /* 0x0000001888897981 */ /* 0x000ea2000c1e1900 */
        /* <DEDUP_REMOVED lines=10> */
[----:B--2---:R-:W-:-:S06]  /*86e0*/  IMAD.WIDE R34, R137, 0x8, R22 ;  /* 0x0000000889227825 */ /* 0x004fcc00078e0216 */
[----:B------:R1:W-:Y:S04]  /*86f0*/  STG.E.64 desc[UR24][R34.64], R56 ;  /* 0x0000003822007986 */ /* 0x0003e8000c101b18 */
[----:B------:R-:W2:Y:S01]  /*8700*/  LDG.E R131, desc[UR24][R130.64] ;  /* 0x0000001882837981 */ /* 0x000ea2000c1e1900 */
[----:B0-----:R-:W-:Y:S02]  /*8710*/  DADD R50, R86, R44 ;  /* 0x0000000056327229 */ /* 0x001fe4000000002c */
[----:B------:R-:W-:Y:S02]  /*8720*/  DADD R60, R2, R42 ;  /* 0x00000000023c7229 */ /* 0x000fe4000000002a */
[----:B------:R-:W-:Y:S02]  /*8730*/  DFMA R70, R156, R70, -R80 ;  /* 0x000000469c46722b */ /* 0x000fe40000000850 */
[----:B------:R-:W-:-:S02]  /*8740*/  DMUL R16, R16, R26 ;  /* 0x0000001a10107228 */ /* 0x000fc40000000000 */
[----:B------:R-:W-:Y:S02]  /*8750*/  DFMA R58, R50, UR48, R32 ;  /* 0x00000030323a7c2b */ /* 0x000fe40008000020 */
[----:B------:R-:W-:Y:S02]  /*8760*/  DFMA R36, R36, -R6, R36 ;  /* 0x800000062424722b */ /* 0x000fe40000000024 */
[----:B------:R-:W-:Y:S02]  /*8770*/  DFMA R70, R70, UR22, R80 ;  /* 0x0000001646467c2b */ /* 0x000fe40008000050 */
[----:B------:R-:W-:Y:S02]  /*8780*/  DFMA R16, R18, R14, R16 ;  /* 0x0000000e1210722b */ /* 0x000fe40000000010 */
[----:B------:R-:W-:Y:S02]  /*8790*/  DFMA R58, R60, UR60, R58 ;  /* 0x0000003c3c3a7c2b */ /* 0x000fe4000800003a */
[----:B-1----:R-:W-:-:S04]  /*87a0*/  DADD R34, -R78, R36 ;  /* 0x000000004e227229 */ /* 0x002fc80000000124 */
[----:B------:R-:W-:Y:S02]  /*87b0*/  DFMA R16, R20, R16, R70 ;  /* 0x000000101410722b */ /* 0x000fe40000000046 */
[----:B------:R-:W-:-:S08]  /*87c0*/  DFMA R58, R30, UR52, R58 ;  /* 0x000000341e3a7c2b */ /* 0x000fd0000800003a */
[----:B------:R-:W-:-:S08]  /*87d0*/  DFMA R58, R28, UR62, R58 ;  /* 0x0000003e1c3a7c2b */ /* 0x000fd0000800003a */
[----:B------:R-:W-:-:S08]  /*87e0*/  DFMA R58, R54, -UR70, R58 ;  /* 0x80000046363a7c2b */ /* 0x000fd0000800003a */
[----:B------:R-:W-:-:S08]  /*87f0*/  DFMA R58, R52, -UR72, R58 ;  /* 0x80000048343a7c2b */ /* 0x000fd0000800003a */
[----:B------:R-:W-:-:S08]  /*8800*/  DFMA R58, R16, 0.25, R58 ;  /* 0x3fd00000103a782b */ /* 0x000fd0000000003a */
[----:B------:R-:W-:Y:S01]  /*8810*/  DFMA R34, R34, 0.125, R58 ;  /* 0x3fc000002222782b */ /* 0x000fe2000000003a */
[----:B--2---:R-:W-:-:S06]  /*8820*/  IMAD.WIDE R56, R131, 0x8, R22 ;  /* 0x0000000883387825 */ /* 0x004fcc00078e0216 */
        /* <DEDUP_REMOVED lines=38> */
[----:B--2---:R-:W-:-:S06]  /*8a90*/  IMAD.WIDE R16, R127, 0x8, R22 ;  /* 0x000000087f107825 */ /* 0x004fcc00078e0216 */
[----:B------:R1:W-:Y:S04]  /*8aa0*/  STG.E.64 desc[UR24][R16.64], R2 ;  /* 0x0000000210007986 */ /* 0x0003e8000c101b18 */
[----:B------:R-:W2:Y:S01]  /*8ab0*/  LDG.E R121, desc[UR24][R120.64] ;  /* 0x0000001878797981 */ /* 0x000ea2000c1e1900 */
[----:B0-----:R-:W-:Y:S02]  /*8ac0*/  DADD R34, R48, R44 ;  /* 0x0000000030227229 */ /* 0x001fe4000000002c */
[----:B------:R-:W-:Y:S02]  /*8ad0*/  DADD R52, R46, R42 ;  /* 0x000000002e347229 */ /* 0x000fe4000000002a */
[----:B------:R-:W-:Y:S02]  /*8ae0*/  DMUL R24, R24, R26 ;  /* 0x0000001a18187228 */ /* 0x000fe40000000000 */
[----:B------:R-:W-:-:S02]  /*8af0*/  DFMA R88, R156, R88, -R40 ;  /* 0x000000589c58722b */ /* 0x000fc40000000828 */
[----:B------:R-:W-:Y:S02]  /*8b00*/  DFMA R50, R34, UR48, R32 ;  /* 0x0000003022327c2b */ /* 0x000fe40008000020 */
[----:B-1----:R-:W-:Y:S02]  /*8b10*/  DADD R2, R38, -R36 ;  /* 0x0000000026027229 */ /* 0x002fe40000000824 */
[----:B------:R-:W-:Y:S02]  /*8b20*/  DFMA R24, R18, R4, R24 ;  /* 0x000000041218722b */ /* 0x000fe40000000018 */
[----:B------:R-:W-:Y:S02]  /*8b30*/  DFMA R88, R88, UR22, R40 ;  /* 0x0000001658587c2b */ /* 0x000fe40008000028 */
[----:B------:R-:W-:-:S06]  /*8b40*/  DFMA R50, R52, UR60, R50 ;  /* 0x0000003c34327c2b */ /* 0x000fcc0008000032 */
[----:B------:R-:W-:Y:S02]  /*8b50*/  DFMA R24, R20, R24, R88 ;  /* 0x000000181418722b */ /* 0x000fe40000000058 */
        /* <DEDUP_REMOVED lines=8> */
[----:B------:R-:W-:-:S06]  /*8be0*/  DADD R18, -R38, R36 ;  /* 0x0000000026127229 */ /* 0x000fcc0000000124 */
[----:B------:R-:W-:-:S08]  /*8bf0*/  DFMA R34, R52, -UR68, R34 ;  /* 0x8000004434227c2b */ /* 0x000fd00008000022 */
[----:B------:R-:W-:-:S08]  /*8c00*/  DFMA R34, R30, -UR74, R34 ;  /* 0x8000004a1e227c2b */ /* 0x000fd00008000022 */
[----:B------:R-:W-:-:S08]  /*8c10*/  DFMA R34, R28, -UR76, R34 ;  /* 0x8000004c1c227c2b */ /* 0x000fd00008000022 */
[----:B------:R-:W-:-:S08]  /*8c20*/  DFMA R34, R24, 0.25, R34 ;  /* 0x3fd000001822782b */ /* 0x000fd00000000022 */
[----:B------:R-:W-:Y:S02]  /*8c30*/  DFMA R18, R18, 0.125, R34 ;  /* 0x3fc000001212782b */ /* 0x000fe40000000022 */
[----:B0-----:R-:W-:Y:S01]  /*8c40*/  DADD R2, R48, -R44 ;  /* 0x0000000030027229 */ /* 0x001fe2000000082c */
        /* <DEDUP_REMOVED lines=10> */
[----:B------:R-:W-:Y:S01]  /*8cf0*/  DFMA R2, R36, 0.125, R2 ;  /* 0x3fc000002402782b */ /* 0x000fe20000000002 */
[----:B0-----:R-:W0:Y:S01]  /*8d00*/  MUFU.RCP64H R19, 3 ;  /* 0x4008000000137908 */ /* 0x001e220000001800 */
[----:B------:R-:W-:Y:S01]  /*8d10*/  IMAD.MOV.U32 R20, RZ, RZ, 0x0 ;  /* 0x00000000ff147424 */ /* 0x000fe200078e00ff */
[----:B------:R-:W-:Y:S01]  /*8d20*/  MOV R21, 0x40080000 ;  /* 0x4008000000157802 */ /* 0x000fe20000000f00 */
[----:B------:R-:W-:Y:S02]  /*8d30*/  IMAD.MOV.U32 R18, RZ, RZ, 0x1 ;  /* 0x00000001ff127424 */ /* 0x000fe400078e00ff */
[----:B--2---:R-:W-:-:S05]  /*8d40*/  IMAD.WIDE R16, R115, 0x8, R22 ;  /* 0x0000000873107825 */ /* 0x004fca00078e0216 */
[----:B------:R1:W-:Y:S04]  /*8d50*/  STG.E.64 desc[UR24][R16.64], R2 ;  /* 0x0000000210007986 */ /* 0x0003e8000c101b18 */
[----:B------:R-:W2:Y:S01]  /*8d60*/  LDG.E R117, desc[UR24][R116.64] ;  /* 0x0000001874757981 */ /* 0x000ea2000c1e1900 */
[----:B0-----:R-:W-:Y:S01]  /*8d70*/  DFMA R34, R18, -R20, 1 ;  /* 0x3ff000001222742b */ /* 0x001fe20000000814 */
[----:B------:R-:W-:Y:S01]  /*8d80*/  BSSY.RECONVERGENT B2, `(.L_x_176) ;  /* 0x0000026000027945 */ /* 0x000fe20003800200 */
[----:B------:R-:W-:Y:S02]  /*8d90*/  DADD R44, -R48, R44 ;  /* 0x00000000302c7229 */ /* 0x000fe4000000012c */
[----:B------:R-:W-:Y:S02]  /*8da0*/  DADD R42, -R46, R42 ;  /* 0x000000002e2a7229 */ /* 0x000fe4000000012a */
[----:B------:R-:W-:-:S02]  /*8db0*/  DMUL R158, R158, UR26 ;  /* 0x0000001a9e9e7c28 */ /* 0x000fc40008000000 */
[----:B------:R-:W-:Y:S01]  /*8dc0*/  DFMA R34, R34, R34, R34 ;  /* 0x000000222222722b */ /* 0x000fe20000000022 */
[----:B-1----:R-:W0:Y:S01]  /*8dd0*/  LDC.64 R16, c[0x0][0x3d0] ;  /* 0x0000f400ff107b82 */ /* 0x002e220000000a00 */
[----:B------:R-:W-:-:S04]  /*8de0*/  DFMA R44, R44, UR48, R32 ;  /* 0x000000302c2c7c2b */ /* 0x000fc80008000020 */
[----:B------:R-:W-:Y:S02]  /*8df0*/  DFMA R166, R156, R158, R154 ;  /* 0x0000009e9ca6722b */ /* 0x000fe4000000009a */
[----:B------:R-:W-:Y:S01]  /*8e00*/  DFMA R34, R18, R34, R18 ;  /* 0x000000221222722b */ /* 0x000fe20000000012 */
[----:B------:R-:W1:Y:S01]  /*8e10*/  LDC R33, c[0x0][0x428] ;  /* 0x00010a00ff217b82 */ /* 0x000e620000000800 */
[----:B------:R-:W-:-:S06]  /*8e20*/  DFMA R42, R42, UR60, R44 ;  /* 0x0000003c2a2a7c2b */ /* 0x000fcc000800002c */
[----:B------:R-:W-:Y:S01]  /*8e30*/  DFMA R20, R34, -R20, 1 ;  /* 0x3ff000002214742b */ /* 0x000fe20000000814 */
[----:B------:R-:W-:Y:S01]  /*8e40*/  FSETP.GEU.AND P1, PT, |R167|, 6.5827683646048100446e-37, PT ;  /* 0x03600000a700780b */ /* 0x000fe20003f2e200 */
[----:B------:R-:W-:-:S06]  /*8e50*/  DFMA R42, R30, -UR74, R42 ;  /* 0x8000004a1e2a7c2b */ /* 0x000fcc000800002a */
[----:B------:R-:W-:Y:S01]  /*8e60*/  DFMA R34, R34, R20, R34 ;  /* 0x000000142222722b */ /* 0x000fe20000000022 */
[----:B0-----:R-:W-:Y:S01]  /*8e70*/  IMAD.WIDE R16, R0, 0x8, R16 ;  /* 0x0000000800107825 */ /* 0x001fe200078e0210 */
[----:B------:R-:W-:-:S06]  /*8e80*/  DFMA R42, R28, -UR76, R42 ;  /* 0x8000004c1c2a7c2b */ /* 0x000fcc000800002a */
[----:B------:R-:W-:Y:S01]  /*8e90*/  DMUL R2, R34, R166 ;  /* 0x000000a622027228 */ /* 0x000fe20000000000 */
[----:B-1----:R-:W-:Y:S01]  /*8ea0*/  IMAD.WIDE R18, R33, 0x8, R16 ;  /* 0x0000000821127825 */ /* 0x002fe200078e0210 */
[----:B------:R-:W-:-:S03]  /*8eb0*/  DFMA R42, R24, -0.25, R42 ;  /* 0xbfd00000182a782b */ /* 0x000fc6000000002a */
[----:B------:R-:W-:-:S03]  /*8ec0*/  IMAD.WIDE R20, R33, 0x8, R18 ;  /* 0x0000000821147825 */ /* 0x000fc600078e0212 */
[----:B------:R-:W-:Y:S02]  /*8ed0*/  DFMA R24, R2, -3, R166 ;  /* 0xc00800000218782b */ /* 0x000fe400000000a6 */
[----:B------:R-:W-:-:S06]  /*8ee0*/  DFMA R42, R36, -0.125, R42 ;  /* 0xbfc00000242a782b */ /* 0x000fcc000000002a */
[----:B------:R-:W-:-:S10]  /*8ef0*/  DFMA R2, R34, R24, R2 ;  /* 0x000000182202722b */ /* 0x000fd40000000002 */
[----:B------:R-:W-:-:S05]  /*8f00*/  FFMA R24, RZ, 2.125, R3 ;  /* 0x40080000ff187823 */ /* 0x000fca0000000003 */
[----:B------:R-:W-:Y:S01]  /*8f10*/  FSETP.GT.AND P0, PT, |R24|, 1.469367938527859385e-39, PT ;  /* 0x001000001800780b */ /* 0x000fe20003f04200 */
[----:B--2---:R-:W-:-:S05]  /*8f20*/  IMAD.WIDE R22, R117, 0x8, R22 ;  /* 0x0000000875167825 */ /* 0x004fca00078e0216 */
[----:B------:R0:W-:Y:S04]  /*8f30*/  STG.E.64 desc[UR24][R22.64], R42 ;  /* 0x0000002a16007986 */ /* 0x0001e8000c101b18 */
[----:B------:R0:W-:Y:S04]  /*8f40*/  STG.E.64 desc[UR24][R16.64], R14 ;  /* 0x0000000e10007986 */ /* 0x0001e8000c101b18 */
[----:B------:R0:W-:Y:S04]  /*8f50*/  STG.E.64 desc[UR24][R18.64], R4 ;  /* 0x0000000412007986 */ /* 0x0001e8000c101b18 */
[----:B------:R0:W-:Y:S01]  /*8f60*/  STG.E.64 desc[UR24][R20.64], R26 ;  /* 0x0000001a14007986 */ /* 0x0001e2000c101b18 */
[----:B------:R-:W-:Y:S05]  /*8f70*/  @P0 BRA P1, `(.L_x_177) ;  /* 0x0000000000180947 */ /* 0x000fea0000800000 */
[----:B------:R-:W-:Y:S01]  /*8f80*/  MOV R164, RZ ;  /* 0x000000ff00a47202 */ /* 0x000fe20000000f00 */
[----:B------:R-:W-:Y:S01]  /*8f90*/  IMAD.MOV.U32 R165, RZ, RZ, 0x40080000 ;  /* 0x40080000ffa57424 */ /* 0x000fe200078e00ff */
[----:B------:R-:W-:-:S07]  /*8fa0*/  MOV R174, 0x8fc0 ;  /* 0x00008fc000ae7802 */ /* 0x000fce0000000f00 */
[----:B0-----:R-:W-:Y:S05]  /*8fb0*/  CALL.REL.NOINC `($__internal_4_$__cuda_sm20_div_rn_f64_full) ;  /* 0x0000000000d07944 */ /* 0x001fea0003c00000 */
[----:B------:R-:W-:Y:S01]  /*8fc0*/  MOV R2, R26 ;  /* 0x0000001a00027202 */ /* 0x000fe20000000f00 */
[----:B------:R-:W-:-:S07]  /*8fd0*/  IMAD.MOV.U32 R3, RZ, RZ, R27 ;  /* 0x000000ffff037224 */ /* 0x000fce00078e001b */
.L_x_177:
[----:B------:R-:W-:Y:S05]  /*8fe0*/  BSYNC.RECONVERGENT B2 ;  /* 0x0000000000027941 */ /* 0x000fea0003800200 */
.L_x_176:
[----:B0-----:R-:W0:Y:S02]  /*8ff0*/  LDC.64 R4, c[0x0][0x3d8] ;  /* 0x0000f600ff047b82 */ /* 0x001e240000000a00 */
[----:B0-----:R-:W-:-:S05]  /*9000*/  IMAD.WIDE R4, R0, 0x8, R4 ;  /* 0x0000000800047825 */ /* 0x001fca00078e0204 */
[----:B------:R0:W-:Y:S02]  /*9010*/  STG.E.64 desc[UR24][R4.64], R2 ;  /* 0x0000000204007986 */ /* 0x0001e4000c101b18 */
.L_x_109:
[----:B------:R-:W-:Y:S05]  /*9020*/  BSYNC.RECONVERGENT B0 ;  /* 0x0000000000007941 */ /* 0x000fea0003800200 */
.L_x_108:
[----:B------:R-:W1:Y:S02]  /*9030*/  LDCU UR4, c[0x0][0x360] ;  /* 0x00006c00ff0477ac */ /* 0x000e640008000800 */
[----:B-1----:R-:W-:Y:S01]  /*9040*/  IADD3 R0, PT, PT, R0, UR4, RZ ;  /* 0x0000000400007c10 */ /* 0x002fe2000fffe0ff */
[----:B------:R-:W-:Y:S06]  /*9050*/  BRA.U UP0, `(.L_x_178) ;  /* 0xffffff7900887547 */ /* 0x000fec000b83ffff */
[----:B------:R-:W-:Y:S05]  /*9060*/  EXIT ;  /* 0x000000000000794d */ /* 0x000fea0003800000 */
        .weak           $__internal_3_$__cuda_sm20_dblrcp_rn_slowpath_v3
        .type           $__internal_3_$__cuda_sm20_dblrcp_rn_slowpath_v3,@function
        .size           $__internal_3_$__cuda_sm20_dblrcp_rn_slowpath_v3,($__internal_4_$__cuda_sm20_div_rn_f64_full - $__internal_3_$__cuda_sm20_dblrcp_rn_slowpath_v3)
$__internal_3_$__cuda_sm20_dblrcp_rn_slowpath_v3:
        /* <DEDUP_REMOVED lines=24> */
.L_x_181:
[----:B------:R-:W-:Y:S01]  /*91f0*/  DMUL R4, R14, 8.11296384146066816958e+31 ;  /* 0x469000000e047828 */ /* 0x000fe20000000000 */
[----:B------:R-:W-:-:S05]  /*9200*/  MOV R2, R7 ;  /* 0x0000000700027202 */ /* 0x000fca0000000f00 */
        /* <DEDUP_REMOVED lines=8> */
.L_x_179:
[----:B------:R-:W-:Y:S01]  /*9290*/  LOP3.LUT R3, R15, 0x80000, RZ, 0xfc, !PT ;  /* 0x000800000f037812 */ /* 0x000fe200078efcff */
[----:B------:R-:W-:-:S07]  /*92a0*/  IMAD.MOV.U32 R2, RZ, RZ, R14 ;  /* 0x000000ffff027224 */ /* 0x000fce00078e000e */
.L_x_180:
[----:B------:R-:W-:Y:S01]  /*92b0*/  MOV R0, R2 ;  /* 0x0000000200007202 */ /* 0x000fe20000000f00 */
[----:B------:R-:W-:Y:S01]  /*92c0*/  IMAD.MOV.U32 R4, RZ, RZ, R3 ;  /* 0x000000ffff047224 */ /* 0x000fe200078e0003 */
[----:B------:R-:W-:Y:S01]  /*92d0*/  MOV R2, R16 ;  /* 0x0000001000027202 */ /* 0x000fe20000000f00 */
[----:B------:R-:W-:-:S04]  /*92e0*/  IMAD.MOV.U32 R3, RZ, RZ, 0x0 ;  /* 0x00000000ff037424 */ /* 0x000fc800078e00ff */
[----:B------:R-:W-:Y:S05]  /*92f0*/  RET.REL.NODEC R2 `(_Z34dvc_ScaLBL_D3Q19_AAodd_GreyscaleSCPiPdS0_S0_S0_S0_S0_S0_S0_S0_S0_S0_ddddddddiii) ;  /* 0xffffff6c02407950 */ /* 0x000fea0003c3ffff */
        .weak           $__internal_4_$__cuda_sm20_div_rn_f64_full
        .type           $__internal_4_$__cuda_sm20_div_rn_f64_full,@function
        .size           $__internal_4_$__cuda_sm20_div_rn_f64_full,($__internal_5_$__cuda_sm20_dsqrt_rn_f64_mediumpath_v1 - $__internal_4_$__cuda_sm20_div_rn_f64_full)
$__internal_4_$__cuda_sm20_div_rn_f64_full:
[C---:B------:R-:W-:Y:S01]  /*9300*/  FSETP.GEU.AND P0, PT, |R165|.reuse, 1.469367938527859385e-39, PT ;  /* 0x00100000a500780b */ /* 0x040fe20003f0e200 */
[----:B------:R-:W-:Y:S01]  /*9310*/  IMAD.MOV.U32 R196, RZ, RZ, 0x1 ;  /* 0x00000001ffc47424 */ /* 0x000fe200078e00ff */
[----:B------:R-:W-:Y:S01]  /*9320*/  LOP3.LUT R26, R165, 0x800fffff, RZ, 0xc0, !PT ;  /* 0x800fffffa51a7812 */ /* 0x000fe200078ec0ff */
[----:B------:R-:W-:Y:S01]  /*9330*/  BSSY.RECONVERGENT B1, `(.L_x_182) ;  /* 0x0000055000017945 */ /* 0x000fe20003800200 */
[C---:B------:R-:W-:Y:S02]  /*9340*/  FSETP.GEU.AND P3, PT, |R167|.reuse, 1.469367938527859385e-39, PT ;  /* 0x00100000a700780b */ /* 0x040fe40003f6e200 */
[----:B------:R-:W-:Y:S02]  /*9350*/  LOP3.LUT R27, R26, 0x3ff00000, RZ, 0xfc, !PT ;  /* 0x3ff000001a1b7812 */ /* 0x000fe400078efcff */
[----:B------:R-:W-:Y:S02]  /*9360*/  MOV R26, R164 ;  /* 0x000000a4001a7202 */ /* 0x000fe40000000f00 */
[----:B------:R-:W-:-:S02]  /*9370*/  LOP3.LUT R175, R167, 0x7ff00000, RZ, 0xc0, !PT ;  /* 0x7ff00000a7af7812 */ /* 0x000fc400078ec0ff */
[----:B------:R-:W-:Y:S01]  /*9380*/  LOP3.LUT R200, R165, 0x7ff00000, RZ, 0xc0, !PT ;  /* 0x7ff00000a5c87812 */ /* 0x000fe200078ec0ff */
[----:B------:R-:W-:-:S03]  /*9390*/  @!P0 DMUL R26, R164, 8.98846567431157953865e+307 ;  /* 0x7fe00000a41a8828 */ /* 0x000fc60000000000 */
[----:B------:R-:W-:Y:S02]  /*93a0*/  ISETP.GE.U32.AND P2, PT, R175, R200, PT ;  /* 0x000000c8af00720c */ /* 0x000fe40003f46070 */
[----:B------:R-:W-:Y:S01]  /*93b0*/  @!P3 LOP3.LUT R194, R165, 0x7ff00000, RZ, 0xc0, !PT ;  /* 0x7ff00000a5c2b812 */ /* 0x000fe200078ec0ff */
[----:B------:R-:W0:Y:S03]  /*93c0*/  MUFU.RCP64H R197, R27 ;  /* 0x0000001b00c57308 */ /* 0x000e260000001800 */
[----:B------:R-:W-:Y:S02]  /*93d0*/  @!P3 ISETP.GE.U32.AND P4, PT, R175, R194, PT ;  /* 0x000000c2af00b20c */ /* 0x000fe40003f86070 */
[----:B------:R-:W-:-:S04]  /*93e0*/  MOV R194, 0x1ca00000 ;  /* 0x1ca0000000c27802 */ /* 0x000fc80000000f00 */
[----:B------:R-:W-:Y:S01]  /*93f0*/  SEL R195, R194, 0x63400000, !P2 ;  /* 0x63400000c2c37807 */ /* 0x000fe20005000000 */
[----:B0-----:R-:W-:-:S08]  /*9400*/  DFMA R168, R196, -R26, 1 ;  /* 0x3ff00000c4a8742b */ /* 0x001fd0000000081a */
[----:B------:R-:W-:-:S08]  /*9410*/  DFMA R168, R168, R168, R168 ;  /* 0x000000a8a8a8722b */ /* 0x000fd000000000a8 */
[----:B------:R-:W-:Y:S01]  /*9420*/  DFMA R196, R196, R168, R196 ;  /* 0x000000a8c4c4722b */ /* 0x000fe200000000c4 */
[----:B------:R-:W-:Y:S01]  /*9430*/  @!P3 SEL R169, R194, 0x63400000, !P4 ;  /* 0x63400000c2a9b807 */ /* 0x000fe20006000000 */
[----:B------:R-:W-:-:S03]  /*9440*/  IMAD.MOV.U32 R168, RZ, RZ, R166 ;  /* 0x000000ffffa87224 */ /* 0x000fc600078e00a6 */
[--C-:B------:R-:W-:Y:S02]  /*9450*/  @!P3 LOP3.LUT R202, R169, 0x80000000, R167.reuse, 0xf8, !PT ;  /* 0x80000000a9cab812 */ /* 0x100fe400078ef8a7 */
[----:B------:R-:W-:Y:S01]  /*9460*/  LOP3.LUT R169, R195, 0x800fffff, R167, 0xf8, !PT ;  /* 0x800fffffc3a97812 */ /* 0x000fe200078ef8a7 */
[----:B------:R-:W-:Y:S01]  /*9470*/  DFMA R198, R196, -R26, 1 ;  /* 0x3ff00000c4c6742b */ /* 0x000fe2000000081a */
[----:B------:R-:W-:Y:S02]  /*9480*/  @!P3 LOP3.LUT R203, R202, 0x100000, RZ, 0xfc, !PT ;  /* 0x00100000cacbb812 */ /* 0x000fe400078efcff */
[----:B------:R-:W-:-:S05]  /*9490*/  @!P3 MOV R202, RZ ;  /* 0x000000ff00cab202 */ /* 0x000fca0000000f00 */
[----:B------:R-:W-:Y:S02]  /*94a0*/  DFMA R196, R196, R198, R196 ;  /* 0x000000c6c4c4722b */ /* 0x000fe400000000c4 */
[----:B------:R-:W-:Y:S01]  /*94b0*/  @!P3 DFMA R168, R168, 2, -R202 ;  /* 0x40000000a8a8b82b */ /* 0x000fe200000008ca */
[----:B------:R-:W-:Y:S01]  /*94c0*/  IMAD.MOV.U32 R202, RZ, RZ, R175 ;  /* 0x000000ffffca7224 */ /* 0x000fe200078e00af */
[----:B------:R-:W-:Y:S02]  /*94d0*/  MOV R203, R200 ;  /* 0x000000c800cb7202 */ /* 0x000fe40000000f00 */
[----:B------:R-:W-:-:S04]  /*94e0*/  @!P0 LOP3.LUT R203, R27, 0x7ff00000, RZ, 0xc0, !PT ;  /* 0x7ff000001bcb8812 */ /* 0x000fc800078ec0ff */
[----:B------:R-:W-:Y:S01]  /*94f0*/  DMUL R198, R196, R168 ;  /* 0x000000a8c4c67228 */ /* 0x000fe20000000000 */
[----:B------:R-:W-:Y:S02]  /*9500*/  IADD3 R204, PT, PT, R203, -0x1, RZ ;  /* 0xffffffffcbcc7810 */ /* 0x000fe40007ffe0ff */
[----:B------:R-:W-:-:S05]  /*9510*/  @!P3 LOP3.LUT R202, R169, 0x7ff00000, RZ, 0xc0, !PT ;  /* 0x7ff00000a9cab812 */ /* 0x000fca00078ec0ff */
[----:B------:R-:W-:Y:S01]  /*9520*/  VIADD R195, R202, 0xffffffff ;  /* 0xffffffffcac37836 */ /* 0x000fe20000000000 */
[----:B------:R-:W-:-:S04]  /*9530*/  DFMA R200, R198, -R26, R168 ;  /* 0x8000001ac6c8722b */ /* 0x000fc800000000a8 */
[----:B------:R-:W-:-:S04]  /*9540*/  ISETP.GT.U32.AND P0, PT, R195, 0x7feffffe, PT ;  /* 0x7feffffec300780c */ /* 0x000fc80003f04070 */
[----:B------:R-:W-:Y:S01]  /*9550*/  ISETP.GT.U32.OR P0, PT, R204, 0x7feffffe, P0 ;  /* 0x7feffffecc00780c */ /* 0x000fe20000704470 */
[----:B------:R-:W-:-:S12]  /*9560*/  DFMA R196, R196, R200, R198 ;  /* 0x000000c8c4c4722b */ /* 0x000fd800000000c6 */
[----:B------:R-:W-:Y:S05]  /*9570*/  @P0 BRA `(.L_x_183) ;  /* 0x00000000006c0947 */ /* 0x000fea0003800000 */
[----:B------:R-:W-:-:S04]  /*9580*/  LOP3.LUT R166, R165, 0x7ff00000, RZ, 0xc0, !PT ;  /* 0x7ff00000a5a67812 */ /* 0x000fc800078ec0ff */
[CC--:B------:R-:W-:Y:S02]  /*9590*/  VIADDMNMX R167, R175.reuse, -R166.reuse, 0xb9600000, !PT ;  /* 0xb9600000afa77446 */ /* 0x0c0fe400078009a6 */
[----:B------:R-:W-:Y:S01]  /*95a0*/  ISETP.GE.U32.AND P0, PT, R175, R166, PT ;  /* 0x000000a6af00720c */ /* 0x000fe20003f06070 */
[----:B------:R-:W-:Y:S01]  /*95b0*/  IMAD.MOV.U32 R166, RZ, RZ, RZ ;  /* 0x000000ffffa67224 */ /* 0x000fe200078e00ff */
[----:B------:R-:W-:Y:S02]  /*95c0*/  VIMNMX R167, PT, PT, R167, 0x46a00000, PT ;  /* 0x46a00000a7a77848 */ /* 0x000fe40003fe0100 */
[----:B------:R-:W-:-:S05]  /*95d0*/  SEL R194, R194, 0x63400000, !P0 ;  /* 0x63400000c2c27807 */ /* 0x000fca0004000000 */
[----:B------:R-:W-:-:S05]  /*95e0*/  IMAD.IADD R175, R167, 0x1, -R194 ;  /* 0x00000001a7af7824 */ /* 0x000fca00078e0ac2 */
[----:B------:R-:W-:-:S06]  /*95f0*/  IADD3 R167, PT, PT, R175, 0x7fe00000, RZ ;  /* 0x7fe00000afa77810 */ /* 0x000fcc0007ffe0ff */
[----:B------:R-:W-:-:S10]  /*9600*/  DMUL R194, R196, R166 ;  /* 0x000000a6c4c27228 */ /* 0x000fd40000000000 */
[----:B------:R-:W-:-:S13]  /*9610*/  FSETP.GTU.AND P0, PT, |R195|, 1.469367938527859385e-39, PT ;  /* 0x00100000c300780b */ /* 0x000fda0003f0c200 */
[----:B------:R-:W-:Y:S05]  /*9620*/  @P0 BRA `(.L_x_184) ;  /* 0x0000000000940947 */ /* 0x000fea0003800000 */
[----:B------:R-:W-:Y:S01]  /*9630*/  DFMA R26, R196, -R26, R168 ;  /* 0x8000001ac41a722b */ /* 0x000fe200000000a8 */
[----:B------:R-:W-:-:S09]  /*9640*/  MOV R166, RZ ;  /* 0x000000ff00a67202 */ /* 0x000fd20000000f00 */
[C---:B------:R-:W-:Y:S02]  /*9650*/  FSETP.NEU.AND P0, PT, R27.reuse, RZ, PT ;  /* 0x000000ff1b00720b */ /* 0x040fe40003f0d000 */
[----:B------:R-:W-:-:S04]  /*9660*/  LOP3.LUT R165, R27, 0x80000000, R165, 0x48, !PT ;  /* 0x800000001ba57812 */ /* 0x000fc800078e48a5 */
[----:B------:R-:W-:-:S07]  /*9670*/  LOP3.LUT R167, R165, R167, RZ, 0xfc, !PT ;  /* 0x000000a7a5a77212 */ /* 0x000fce00078efcff */
[----:B------:R-:W-:Y:S05]  /*9680*/  @!P0 BRA `(.L_x_184) ;  /* 0x00000000007c8947 */ /* 0x000fea0003800000 */
[----:B------:R-:W-:Y:S01]  /*9690*/  IMAD.MOV R27, RZ, RZ, -R175 ;  /* 0x000000ffff1b7224 */ /* 0x000fe200078e0aaf */
[----:B------:R-:W-:Y:S01]  /*96a0*/  MOV R26, RZ ;  /* 0x000000ff001a7202 */ /* 0x000fe20000000f00 */
[----:B------:R-:W-:Y:S01]  /*96b0*/  DMUL.RP R166, R196, R166 ;  /* 0x000000a6c4a67228 */ /* 0x000fe20000008000 */
[----:B------:R-:W-:-:S04]  /*96c0*/  IADD3 R175, PT, PT, -R175, -0x43300000, RZ ;  /* 0xbcd00000afaf7810 */ /* 0x000fc80007ffe1ff */
[----:B------:R-:W-:-:S05]  /*96d0*/  DFMA R26, R194, -R26, R196 ;  /* 0x8000001ac21a722b */ /* 0x000fca00000000c4 */
[----:B------:R-:W-:-:S05]  /*96e0*/  LOP3.LUT R165, R167, R165, RZ, 0x3c, !PT ;  /* 0x000000a5a7a57212 */ /* 0x000fca00078e3cff */
[----:B------:R-:W-:-:S04]  /*96f0*/  FSETP.NEU.AND P0, PT, |R27|, R175, PT ;  /* 0x000000af1b00720b */ /* 0x000fc80003f0d200 */
[----:B------:R-:W-:Y:S02]  /*9700*/  FSEL R194, R166, R194, !P0 ;  /* 0x000000c2a6c27208 */ /* 0x000fe40004000000 */
[----:B------:R-:W-:Y:S01]  /*9710*/  FSEL R195, R165, R195, !P0 ;  /* 0x000000c3a5c37208 */ /* 0x000fe20004000000 */
[----:B------:R-:W-:Y:S06]  /*9720*/  BRA `(.L_x_184) ;  /* 0x0000000000547947 */ /* 0x000fec0003800000 */
.L_x_183:
[----:B------:R-:W-:-:S14]  /*9730*/  DSETP.NAN.AND P0, PT, R166, R166, PT ;  /* 0x000000a6a600722a */ /* 0x000fdc0003f08000 */
[----:B------:R-:W-:Y:S05]  /*9740*/  @P0 BRA `(.L_x_185) ;  /* 0x0000000000440947 */ /* 0x000fea0003800000 */
[----:B------:R-:W-:-:S14]  /*9750*/  DSETP.NAN.AND P0, PT, R164, R164, PT ;  /* 0x000000a4a400722a */ /* 0x000fdc0003f08000 */
[----:B------:R-:W-:Y:S05]  /*9760*/  @P0 BRA `(.L_x_186) ;  /* 0x0000000000300947 */ /* 0x000fea0003800000 */
[----:B------:R-:W-:Y:S01]  /*9770*/  ISETP.NE.AND P0, PT, R202, R203, PT ;  /* 0x000000cbca00720c */ /* 0x000fe20003f05270 */
[----:B------:R-:W-:Y:S01]  /*9780*/  IMAD.MOV.U32 R194, RZ, RZ, 0x0 ;  /* 0x00000000ffc27424 */ /* 0x000fe200078e00ff */
[----:B------:R-:W-:-:S11]  /*9790*/  MOV R195, 0xfff80000 ;  /* 0xfff8000000c37802 */ /* 0x000fd60000000f00 */
[----:B------:R-:W-:Y:S05]  /*97a0*/  @!P0 BRA `(.L_x_184) ;  /* 0x0000000000348947 */ /* 0x000fea0003800000 */
[----:B------:R-:W-:Y:S02]  /*97b0*/  ISETP.NE.AND P0, PT, R202, 0x7ff00000, PT ;  /* 0x7ff00000ca00780c */ /* 0x000fe40003f05270 */
[----:B------:R-:W-:Y:S02]  /*97c0*/  LOP3.LUT R195, R167, 0x80000000, R165, 0x48, !PT ;  /* 0x80000000a7c37812 */ /* 0x000fe400078e48a5 */
[----:B------:R-:W-:-:S13]  /*97d0*/  ISETP.EQ.OR P0, PT, R203, RZ, !P0 ;  /* 0x000000ffcb00720c */ /* 0x000fda0004702670 */
[----:B------:R-:W-:Y:S01]  /*97e0*/  @P0 LOP3.LUT R26, R195, 0x7ff00000, RZ, 0xfc, !PT ;  /* 0x7ff00000c31a0812 */ /* 0x000fe200078efcff */
[----:B------:R-:W-:Y:S01]  /*97f0*/  @!P0 IMAD.MOV.U32 R194, RZ, RZ, RZ ;  /* 0x000000ffffc28224 */ /* 0x000fe200078e00ff */
[----:B------:R-:W-:-:S03]  /*9800*/  @P0 MOV R194, RZ ;  /* 0x000000ff00c20202 */ /* 0x000fc60000000f00 */
[----:B------:R-:W-:Y:S01]  /*9810*/  @P0 IMAD.MOV.U32 R195, RZ, RZ, R26 ;  /* 0x000000ffffc30224 */ /* 0x000fe200078e001a */
[----:B------:R-:W-:Y:S06]  /*9820*/  BRA `(.L_x_184) ;  /* 0x0000000000147947 */ /* 0x000fec0003800000 */
.L_x_186:
[----:B------:R-:W-:Y:S02]  /*9830*/  LOP3.LUT R195, R165, 0x80000, RZ, 0xfc, !PT ;  /* 0x00080000a5c37812 */ /* 0x000fe400078efcff */
[----:B------:R-:W-:Y:S01]  /*9840*/  MOV R194, R164 ;  /* 0x000000a400c27202 */ /* 0x000fe20000000f00 */
[----:B------:R-:W-:Y:S06]  /*9850*/  BRA `(.L_x_184) ;  /* 0x0000000000087947 */ /* 0x000fec0003800000 */
.L_x_185:
[----:B------:R-:W-:Y:S01]  /*9860*/  LOP3.LUT R195, R167, 0x80000, RZ, 0xfc, !PT ;  /* 0x00080000a7c37812 */ /* 0x000fe200078efcff */
[----:B------:R-:W-:-:S07]  /*9870*/  IMAD.MOV.U32 R194, RZ, RZ, R166 ;  /* 0x000000ffffc27224 */ /* 0x000fce00078e00a6 */
.L_x_184:
[----:B------:R-:W-:Y:S05]  /*9880*/  BSYNC.RECONVERGENT B1 ;  /* 0x0000000000017941 */ /* 0x000fea0003800200 */
.L_x_182:
[----:B------:R-:W-:Y:S01]  /*9890*/  HFMA2 R175, -RZ, RZ, 0, 0 ;  /* 0x00000000ffaf7431 */ /* 0x000fe200000001ff */
[----:B------:R-:W-:Y:S01]  /*98a0*/  MOV R26, R194 ;  /* 0x000000c2001a7202 */ /* 0x000fe20000000f00 */
[----:B------:R-:W-:Y:S02]  /*98b0*/  IMAD.MOV.U32 R27, RZ, RZ, R195 ;  /* 0x000000ffff1b7224 */ /* 0x000fe400078e00c3 */
[----:B------:R-:W-:Y:S05]  /*98c0*/  RET.REL.NODEC R174 `(_Z34dvc_ScaLBL_D3Q19_AAodd_GreyscaleSCPiPdS0_S0_S0_S0_S0_S0_S0_S0_S0_S0_ddddddddiii) ;  /* 0xffffff64aecc7950 */ /* 0x000fea0003c3ffff */
        .weak           $__internal_5_$__cuda_sm20_dsqrt_rn_f64_mediumpath_v1
        .type           $__internal_5_$__cuda_sm20_dsqrt_rn_f64_mediumpath_v1,@function
        .size           $__internal_5_$__cuda_sm20_dsqrt_rn_f64_mediumpath_v1,(.L_x_197 - $__internal_5_$__cuda_sm20_dsqrt_rn_f64_mediumpath_v1)
$__internal_5_$__cuda_sm20_dsqrt_rn_f64_mediumpath_v1:
[----:B------:R-:W-:Y:S01]  /*98d0*/  ISETP.GE.U32.AND P0, PT, R194, -0x3400000, PT ;  /* 0xfcc00000c200780c */ /* 0x000fe20003f06070 */
[----:B------:R-:W-:Y:S01]  /*98e0*/  BSSY.RECONVERGENT B2, `(.L_x_187) ;  /* 0x0000026000027945 */ /* 0x000fe20003800200 */
[----:B------:R-:W-:Y:S01]  /*98f0*/  IMAD.MOV.U32 R175, RZ, RZ, R167 ;  /* 0x000000ffffaf7224 */ /* 0x000fe200078e00a7 */
[----:B------:R-:W-:Y:S01]  /*9900*/  MOV R167, R165 ;  /* 0x000000a500a77202 */ /* 0x000fe20000000f00 */
[----:B------:R-:W-:-:S09]  /*9910*/  IMAD.MOV.U32 R165, RZ, RZ, R27 ;  /* 0x000000ffffa57224 */ /* 0x000fd200078e001b */
        /* <DEDUP_REMOVED lines=9> */
.L_x_188:
        /* <DEDUP_REMOVED lines=24> */
.L_x_190:
[----:B------:R-:W-:-:S11]  /*9b30*/  DADD R164, R174, R174 ;  /* 0x00000000aea47229 */ /* 0x000fd600000000ae */
.L_x_189:
[----:B------:R-:W-:Y:S05]  /*9b40*/  BSYNC.RECONVERGENT B2 ;  /* 0x0000000000027941 */ /* 0x000fea0003800200 */
.L_x_187:
[----:B------:R-:W-:-:S04]  /*9b50*/  MOV R27, 0x0 ;  /* 0x00000000001b7802 */ /* 0x000fc80000000f00 */
[----:B------:R-:W-:Y:S05]  /*9b60*/  RET.REL.NODEC R26 `(_Z34dvc_ScaLBL_D3Q19_AAodd_GreyscaleSCPiPdS0_S0_S0_S0_S0_S0_S0_S0_S0_S0_ddddddddiii) ;  /* 0xffffff641a247950 */ /* 0x000fea0003c3ffff */
.L_x_191:
        /* <DEDUP_REMOVED lines=9> */
.L_x_197:


//--------------------- .nv.shared.reserved.0     --------------------------
	.section	.nv.shared.reserved.0,"aw",@nobits
	.weak		__nv_reservedSMEM_offset_0_alias
	.size		__nv_reservedSMEM_offset_0_alias, 0, 64
	.other		__nv_reservedSMEM_offset_0_alias,@"STO_CUDA_RESERVED_SHARED STV_DEFAULT"
__nv_reservedSMEM_offset_0_alias:
	.zero		0
	.zero		64


//--------------------- .nv.constant0._Z43dvc_ScaLBL_D3Q19_AAeven_GreyscaleSC_DensityPdS_S_iii --------------------------
	.section	.nv.constant0._Z43dvc_ScaLBL_D3Q19_AAeven_GreyscaleSC_DensityPdS_S_iii,"a",@progbits
	.sectionflags	@""
	.align	4
.nv.constant0._Z43dvc_ScaLBL_D3Q19_AAeven_GreyscaleSC_DensityPdS_S_iii:
	.zero		932


//--------------------- .nv.constant0._Z42dvc_ScaLBL_D3Q19_AAodd_GreyscaleSC_DensityPiPdS0_S0_iii --------------------------
	.section	.nv.constant0._Z42dvc_ScaLBL_D3Q19_AAodd_GreyscaleSC_DensityPiPdS0_S0_iii,"a",@progbits
	.sectionflags	@""
	.align	4
.nv.constant0._Z42dvc_ScaLBL_D3Q19_AAodd_GreyscaleSC_DensityPiPdS0_S0_iii:
	.zero		940


//--------------------- .nv.constant0._Z33dvc_ScaLBL_D3Q19_GreyscaleSC_InitPdS_S_i --------------------------
	.section	.nv.constant0._Z33dvc_ScaLBL_D3Q19_GreyscaleSC_InitPdS_S_i,"a",@progbits
	.sectionflags	@""
	.align	4
.nv.constant0._Z33dvc_ScaLBL_D3Q19_GreyscaleSC_InitPdS_S_i:
	.zero		924


//--------------------- .nv.constant0._Z35dvc_ScaLBL_D3Q19_AAeven_GreyscaleSCPdS_S_S_S_S_S_S_S_S_S_ddddddddiii --------------------------
	.section	.nv.constant0._Z35dvc_ScaLBL_D3Q19_AAeven_GreyscaleSCPdS_S_S_S_S_S_S_S_S_S_ddddddddiii,"a",@progbits
	.sectionflags	@""
	.align	4
.nv.constant0._Z35dvc_ScaLBL_D3Q19_AAeven_GreyscaleSCPdS_S_S_S_S_S_S_S_S_S_ddddddddiii:
	.zero		1060


//--------------------- .nv.constant0._Z34dvc_ScaLBL_D3Q19_AAodd_GreyscaleSCPiPdS0_S0_S0_S0_S0_S0_S0_S0_S0_S0_ddddddddiii --------------------------
	.section	.nv.constant0._Z34dvc_ScaLBL_D3Q19_AAodd_GreyscaleSCPiPdS0_S0_S0_S0_S0_S0_S0_S0_S0_S0_ddddddddiii,"a",@progbits
	.sectionflags	@""
	.align	4
.nv.constant0._Z34dvc_ScaLBL_D3Q19_AAodd_GreyscaleSCPiPdS0_S0_S0_S0_S0_S0_S0_S0_S0_S0_ddddddddiii:
	.zero		1068


//--------------------- SYMBOLS --------------------------

	.type		.nv.reservedSmem.offset0,@object
	.size		.nv.reservedSmem.offset0,0x4
